	.target	sm_90a

	.elftype	@"ET_EXEC"


//--------------------- .note.nv.tkinfo           --------------------------
	.section	.note.nv.tkinfo,"",@"SHT_NOTE"
	.sectionflags	@"SHF_NOTE_NV_TKINFO"
	.tkinfo
        /*0018*/ 	.word	0x00000002
        /*0030*/ 	.string	""
        /*0030*/ 	.string	"ptxas"
        /*0030*/ 	.string	"Cuda compilation tools, release 13.0, V13.0.88"
        /*0030*/ 	.string	"Build cuda_13.0.r13.0/compiler.36424714_0"
        /*0030*/ 	.string	"-arch sm_90a -m 64 "



//--------------------- .note.nv.cuinfo           --------------------------
	.section	.note.nv.cuinfo,"",@"SHT_NOTE"
	.sectionflags	@"SHF_NOTE_NV_CUINFO"
        /*0018*/ 	.short	0x0002
        /*001a*/ 	.short	0x005a
        /*001c*/ 	.short	0x0082
	.zero		2


//--------------------- .nv.info                  --------------------------
	.section	.nv.info,"",@"SHT_CUDA_INFO"
	.align	4


	//----- nvinfo : EIATTR_REGCOUNT
	.align		4
        /*0000*/ 	.byte	0x04, 0x2f
        /*0002*/ 	.short	(.L_12 - .L_11)
	.align		4
.L_11:
        /*0004*/ 	.word	index@(_ZN7cutlass13device_kernelINS_4gemm6kernel13GemmUniversalIN4cute5tupleIJiiiiEEENS1_10collective13CollectiveMmaINS1_37MainloopSm90TmaGmmaWarpSpecializedFP8ILi3ENS5_IJNS4_1CILi2EEENSA_ILi1EEESC_EEENS1_35KernelTmaWarpSpecializedCooperativeEEENS5_IJNSA_ILi384EEENSA_ILi176EEENSA_ILi128EEEEEENS_12float_e4m3_tENS5_IJlSC_lEEESK_SL_NS4_8TiledMMAINS4_8MMA_AtomIJNS4_4SM904GMMA30MMA_64x16x32_F32E4M3E4M3_SS_TNILNSP_7ScaleInE1ELSR_1EEEEEENS4_6LayoutISD_NS5_IJSC_NSA_ILi0EEESV_EEEEENS5_IJNS4_10UnderscoreESY_SY_EEEEENS4_13SM90_TMA_LOADENS4_14ComposedLayoutINS4_7SwizzleILi3ELi4ELi3EEENS4_18smem_ptr_flag_bitsILi8EEENSU_INS5_IJNSA_ILi8EEESI_EEENS5_IJSI_SC_EEEEEEEvNS4_8identityENS4_23SM90_TMA_LOAD_MULTICASTES1B_vS1C_EENS_8epilogue10collective6detail29Sm90TmaWarpSpecializedAdapterINS1G_15DefaultEpilogueISK_SL_SL_NS1F_6thread17LinearCombinationISK_Li1EffLNS1K_9ScaleType4KindE0ELNS_15FloatRoundStyleE2ESK_EENS1_15EpilogueDefaultEEEEEvvEEEEvNT_6ParamsE)
        /*0008*/ 	.word	0x000000a8


	//----- nvinfo : EIATTR_FRAME_SIZE
	.align		4
.L_12:
        /*000c*/ 	.byte	0x04, 0x11
        /*000e*/ 	.short	(.L_14 - .L_13)
	.align		4
.L_13:
        /*0010*/ 	.word	index@(_ZN7cutlass13device_kernelINS_4gemm6kernel13GemmUniversalIN4cute5tupleIJiiiiEEENS1_10collective13CollectiveMmaINS1_37MainloopSm90TmaGmmaWarpSpecializedFP8ILi3ENS5_IJNS4_1CILi2EEENSA_ILi1EEESC_EEENS1_35KernelTmaWarpSpecializedCooperativeEEENS5_IJNSA_ILi384EEENSA_ILi176EEENSA_ILi128EEEEEENS_12float_e4m3_tENS5_IJlSC_lEEESK_SL_NS4_8TiledMMAINS4_8MMA_AtomIJNS4_4SM904GMMA30MMA_64x16x32_F32E4M3E4M3_SS_TNILNSP_7ScaleInE1ELSR_1EEEEEENS4_6LayoutISD_NS5_IJSC_NSA_ILi0EEESV_EEEEENS5_IJNS4_10UnderscoreESY_SY_EEEEENS4_13SM90_TMA_LOADENS4_14ComposedLayoutINS4_7SwizzleILi3ELi4ELi3EEENS4_18smem_ptr_flag_bitsILi8EEENSU_INS5_IJNSA_ILi8EEESI_EEENS5_IJSI_SC_EEEEEEEvNS4_8identityENS4_23SM90_TMA_LOAD_MULTICASTES1B_vS1C_EENS_8epilogue10collective6detail29Sm90TmaWarpSpecializedAdapterINS1G_15DefaultEpilogueISK_SL_SL_NS1F_6thread17LinearCombinationISK_Li1EffLNS1K_9ScaleType4KindE0ELNS_15FloatRoundStyleE2ESK_EENS1_15EpilogueDefaultEEEEEvvEEEEvNT_6ParamsE)
        /*0014*/ 	.word	0x00000748


	//----- nvinfo : EIATTR_MIN_STACK_SIZE
	.align		4
.L_14:
        /*0018*/ 	.byte	0x04, 0x12
        /*001a*/ 	.short	(.L_16 - .L_15)
	.align		4
.L_15:
        /*001c*/ 	.word	index@(_ZN7cutlass13device_kernelINS_4gemm6kernel13GemmUniversalIN4cute5tupleIJiiiiEEENS1_10collective13CollectiveMmaINS1_37MainloopSm90TmaGmmaWarpSpecializedFP8ILi3ENS5_IJNS4_1CILi2EEENSA_ILi1EEESC_EEENS1_35KernelTmaWarpSpecializedCooperativeEEENS5_IJNSA_ILi384EEENSA_ILi176EEENSA_ILi128EEEEEENS_12float_e4m3_tENS5_IJlSC_lEEESK_SL_NS4_8TiledMMAINS4_8MMA_AtomIJNS4_4SM904GMMA30MMA_64x16x32_F32E4M3E4M3_SS_TNILNSP_7ScaleInE1ELSR_1EEEEEENS4_6LayoutISD_NS5_IJSC_NSA_ILi0EEESV_EEEEENS5_IJNS4_10UnderscoreESY_SY_EEEEENS4_13SM90_TMA_LOADENS4_14ComposedLayoutINS4_7SwizzleILi3ELi4ELi3EEENS4_18smem_ptr_flag_bitsILi8EEENSU_INS5_IJNSA_ILi8EEESI_EEENS5_IJSI_SC_EEEEEEEvNS4_8identityENS4_23SM90_TMA_LOAD_MULTICASTES1B_vS1C_EENS_8epilogue10collective6detail29Sm90TmaWarpSpecializedAdapterINS1G_15DefaultEpilogueISK_SL_SL_NS1F_6thread17LinearCombinationISK_Li1EffLNS1K_9ScaleType4KindE0ELNS_15FloatRoundStyleE2ESK_EENS1_15EpilogueDefaultEEEEEvvEEEEvNT_6ParamsE)
        /*0020*/ 	.word	0x00000748
.L_16:


//--------------------- .nv.compat                --------------------------
	.section	.nv.compat,"",@"SHT_CUDA_COMPAT_INFO"
	.align	4
        /*0000*/ 	.byte	0x02, 0x09, 0x01, 0x00, 0x02, 0x02, 0x04, 0x00, 0x02, 0x05, 0x05, 0x00, 0x03, 0x07, 0x01, 0x01
        /*0010*/ 	.byte	0x02, 0x03, 0x01, 0x00, 0x02, 0x06, 0x01, 0x00, 0x04, 0x0b, 0x08, 0x00, 0x00, 0x00, 0x00, 0x00
        /*0020*/ 	.byte	0x00, 0x00, 0x00, 0x00


//--------------------- .nv.info._ZN7cutlass13device_kernelINS_4gemm6kernel13GemmUniversalIN4cute5tupleIJiiiiEEENS1_10collective13CollectiveMmaINS1_37MainloopSm90TmaGmmaWarpSpecializedFP8ILi3ENS5_IJNS4_1CILi2EEENSA_ILi1EEESC_EEENS1_35KernelTmaWarpSpecializedCooperativeEEENS5_IJNSA_ILi384EEENSA_ILi176EEENSA_ILi128EEEEEENS_12float_e4m3_tENS5_IJlSC_lEEESK_SL_NS4_8TiledMMAINS4_8MMA_AtomIJNS4_4SM904GMMA30MMA_64x16x32_F32E4M3E4M3_SS_TNILNSP_7ScaleInE1ELSR_1EEEEEENS4_6LayoutISD_NS5_IJSC_NSA_ILi0EEESV_EEEEENS5_IJNS4_10UnderscoreESY_SY_EEEEENS4_13SM90_TMA_LOADENS4_14ComposedLayoutINS4_7SwizzleILi3ELi4ELi3EEENS4_18smem_ptr_flag_bitsILi8EEENSU_INS5_IJNSA_ILi8EEESI_EEENS5_IJSI_SC_EEEEEEEvNS4_8identityENS4_23SM90_TMA_LOAD_MULTICASTES1B_vS1C_EENS_8epilogue10collective6detail29Sm90TmaWarpSpecializedAdapterINS1G_15DefaultEpilogueISK_SL_SL_NS1F_6thread17LinearCombinationISK_Li1EffLNS1K_9ScaleType4KindE0ELNS_15FloatRoundStyleE2ESK_EENS1_15EpilogueDefaultEEEEEvvEEEEvNT_6ParamsE --------------------------
	.section	.nv.info._ZN7cutlass13device_kernelINS_4gemm6kernel13GemmUniversalIN4cute5tupleIJiiiiEEENS1_10collective13CollectiveMmaINS1_37MainloopSm90TmaGmmaWarpSpecializedFP8ILi3ENS5_IJNS4_1CILi2EEENSA_ILi1EEESC_EEENS1_35KernelTmaWarpSpecializedCooperativeEEENS5_IJNSA_ILi384EEENSA_ILi176EEENSA_ILi128EEEEEENS_12float_e4m3_tENS5_IJlSC_lEEESK_SL_NS4_8TiledMMAINS4_8MMA_AtomIJNS4_4SM904GMMA30MMA_64x16x32_F32E4M3E4M3_SS_TNILNSP_7ScaleInE1ELSR_1EEEEEENS4_6LayoutISD_NS5_IJSC_NSA_ILi0EEESV_EEEEENS5_IJNS4_10UnderscoreESY_SY_EEEEENS4_13SM90_TMA_LOADENS4_14ComposedLayoutINS4_7SwizzleILi3ELi4ELi3EEENS4_18smem_ptr_flag_bitsILi8EEENSU_INS5_IJNSA_ILi8EEESI_EEENS5_IJSI_SC_EEEEEEEvNS4_8identityENS4_23SM90_TMA_LOAD_MULTICASTES1B_vS1C_EENS_8epilogue10collective6detail29Sm90TmaWarpSpecializedAdapterINS1G_15DefaultEpilogueISK_SL_SL_NS1F_6thread17LinearCombinationISK_Li1EffLNS1K_9ScaleType4KindE0ELNS_15FloatRoundStyleE2ESK_EENS1_15EpilogueDefaultEEEEEvvEEEEvNT_6ParamsE,"",@"SHT_CUDA_INFO"
	.sectionflags	@""
	.align	4


	//----- nvinfo : EIATTR_CUDA_API_VERSION
	.align		4
        /*0000*/ 	.byte	0x04, 0x37
        /*0002*/ 	.short	(.L_18 - .L_17)
.L_17:
        /*0004*/ 	.word	0x00000082


	//----- nvinfo : EIATTR_KPARAM_INFO
	.align		4
.L_18:
        /*0008*/ 	.byte	0x04, 0x17
        /*000a*/ 	.short	(.L_20 - .L_19)
.L_19:
        /*000c*/ 	.word	0x00000000
        /*0010*/ 	.short	0x0000
        /*0012*/ 	.short	0x0070
        /*0014*/ 	.byte	0x00, 0xf0, 0x01, 0x10


	//----- nvinfo : EIATTR_SPARSE_MMA_MASK
	.align		4
.L_20:
        /*0018*/ 	.byte	0x03, 0x50
        /*001a*/ 	.short	0x0000


	//----- nvinfo : EIATTR_MAXREG_COUNT
	.align		4
        /*001c*/ 	.byte	0x03, 0x1b
        /*001e*/ 	.short	0x00a8


	//----- nvinfo : EIATTR_NUM_BARRIERS
	.align		4
        /*0020*/ 	.byte	0x02, 0x4c
        /*0022*/ 	.byte	0x01
	.zero		1


	//----- nvinfo : EIATTR_ANNOTATIONS
	.align		4
        /*0024*/ 	.byte	0x04, 0x55
        /*0026*/ 	.short	(.L_22 - .L_21)


	//   ....[0]....
.L_21:
        /*0028*/ 	.word	0x00000001
        /*002c*/ 	.byte	0x50, 0x02, 0x00, 0x00, 0x01, 0x00, 0x00, 0x00, 0x10, 0x07, 0x00, 0x00, 0x01, 0x00, 0x00, 0x00
        /* <DEDUP_REMOVED lines=1638> */
        /*669c*/ 	.byte	0x30, 0x65, 0x03, 0x00, 0x01, 0x00, 0x00, 0x00, 0x80, 0x65, 0x03, 0x00


	//----- nvinfo : EIATTR_MERCURY_ISA_VERSION
	.align		4
.L_22:
        /*66a8*/ 	.byte	0x03, 0x5f
        /*66aa*/ 	.short	0x0101


	//----- nvinfo : EIATTR_INT_WARP_WIDE_INSTR_OFFSETS
	.align		4
        /*66ac*/ 	.byte	0x04, 0x31
        /*66ae*/ 	.short	(.L_24 - .L_23)


	//   ....[0]....
.L_23:
        /*66b0*/ 	.word	0x00000550


	//   ....[1]....
        /*66b4*/ 	.word	0x00000570


	//   ....[2]....
        /*66b8*/ 	.word	0x000006e0


	//----- nvinfo : EIATTR_COOP_GROUP_MASK_REGIDS
	.align		4
.L_24:
        /*66bc*/ 	.byte	0x04, 0x29
        /*66be*/ 	.short	(.L_26 - .L_25)


	//   ....[0]....
.L_25:
        /*66c0*/ 	.word	0xffffffff


	//   ....[1]....
        /*66c4*/ 	.word	0xffffffff


	//   ....[2]....
        /*66c8*/ 	.word	0xffffffff


	//   ....[3]....
        /*66cc*/ 	.word	0xffffffff


	//   ....[4]....
        /*66d0*/ 	.word	0xffffffff


	//   ....[5]....
        /*66d4*/ 	.word	0xffffffff


	//----- nvinfo : EIATTR_COOP_GROUP_INSTR_OFFSETS
	.align		4
.L_26:
        /*66d8*/ 	.byte	0x04, 0x28
        /*66da*/ 	.short	(.L_28 - .L_27)


	//   ....[0]....
.L_27:
        /*66dc*/ 	.word	0x00000070


	//   ....[1]....
        /*66e0*/ 	.word	0x00000080


	//   ....[2]....
        /*66e4*/ 	.word	0x000001b0


	//   ....[3]....
        /*66e8*/ 	.word	0x000003c0


	//   ....[4]....
        /*66ec*/ 	.word	0x00000840


	//   ....[5]....
        /*66f0*/ 	.word	0x000025d0


	//----- nvinfo : EIATTR_REG_RECONFIG
	.align		4
.L_28:
        /*66f4*/ 	.byte	0x01, 0x54
	.zero		2


	//----- nvinfo : EIATTR_MBARRIER_INSTR_OFFSETS
	.align		4
        /*66f8*/ 	.byte	0x04, 0x39
        /*66fa*/ 	.short	(.L_30 - .L_29)


	//   ....[0]....
.L_29:
        /*66fc*/ 	.word	0x00000340
        /*6700*/ 	.word	0x000000ff
        /*6704*/ 	.word	0x00000000
        /*6708*/ 	.short	0x0100
        /*670a*/ 	.byte	0x09
	.zero		1


	//   ....[1]....
        /*670c*/ 	.word	0x00000350
        /*6710*/ 	.word	0x000000ff
        /*6714*/ 	.word	0x00000018
        /*6718*/ 	.short	0x0100
        /*671a*/ 	.byte	0x09
	.zero		1


	//   ....[2]....
        /*671c*/ 	.word	0x00000360
        /*6720*/ 	.word	0x000000ff
        /*6724*/ 	.word	0x00000008
        /*6728*/ 	.short	0x0100
        /*672a*/ 	.byte	0x09
	.zero		1


	//   ....[3]....
        /*672c*/ 	.word	0x00000370
        /*6730*/ 	.word	0x000000ff
        /*6734*/ 	.word	0x00000020
        /*6738*/ 	.short	0x0100
        /*673a*/ 	.byte	0x09
	.zero		1


	//   ....[4]....
        /*673c*/ 	.word	0x00000380
        /*6740*/ 	.word	0x000000ff
        /*6744*/ 	.word	0x00000010
        /*6748*/ 	.short	0x0100
        /*674a*/ 	.byte	0x09
	.zero		1


	//   ....[5]....
        /*674c*/ 	.word	0x00000390
        /*6750*/ 	.word	0x000000ff
        /*6754*/ 	.word	0x00000028
        /*6758*/ 	.short	0x0100
        /*675a*/ 	.byte	0x09
	.zero		1


	//   ....[6]....
        /*675c*/ 	.word	0x00000770
        /*6760*/ 	.word	0x000000ff
        /*6764*/ 	.word	0x00000040
        /*6768*/ 	.short	0x0100
        /*676a*/ 	.byte	0x06
	.zero		1


	//   ....[7]....
        /*676c*/ 	.word	0x000007e0
        /*6770*/ 	.word	0x000000ff
        /*6774*/ 	.word	0x00000048
        /*6778*/ 	.short	0x0100
        /*677a*/ 	.byte	0x06
	.zero		1


	//   ....[8]....
        /*677c*/ 	.word	0x00003060
        /*6780*/ 	.word	0x000000ff
        /*6784*/ 	.word	0x00000000
        /*6788*/ 	.short	0x010a
        /*678a*/ 	.byte	0x06
	.zero		1


	//   ....[9]....
        /*678c*/ 	.word	0x000030c0
        /*6790*/ 	.word	0x000000ff
        /*6794*/ 	.word	0x00000000
        /*6798*/ 	.short	0x010a
        /*679a*/ 	.byte	0x06
	.zero		1


	//   ....[10]....
        /*679c*/ 	.word	0x0000b470
        /*67a0*/ 	.word	0x000000ff
        /*67a4*/ 	.word	0x00000000
        /*67a8*/ 	.short	0x010a
        /*67aa*/ 	.byte	0x07
	.zero		1


	//   ....[11]....
        /*67ac*/ 	.word	0x0000b4b0
        /*67b0*/ 	.word	0x000000ff
        /*67b4*/ 	.word	0x00000000
        /*67b8*/ 	.short	0x010a
        /*67ba*/ 	.byte	0x07
	.zero		1


	//   ....[12]....
        /*67bc*/ 	.word	0x00013c00
        /*67c0*/ 	.word	0x0000000a
        /*67c4*/ 	.word	0x00000000
        /*67c8*/ 	.short	0x0101
        /*67ca*/ 	.byte	0x3f
	.zero		1


	//   ....[13]....
        /*67cc*/ 	.word	0x000177f0
        /*67d0*/ 	.word	0x0000000a
        /*67d4*/ 	.word	0x00000000
        /*67d8*/ 	.short	0x0101
        /*67da*/ 	.byte	0x3f
	.zero		1


	//   ....[14]....
        /*67dc*/ 	.word	0x000357e0
        /*67e0*/ 	.word	0x0000000c
        /*67e4*/ 	.word	0x00000018
        /*67e8*/ 	.short	0x010a
        /*67ea*/ 	.byte	0x3f
	.zero		1


	//   ....[15]....
        /*67ec*/ 	.word	0x00035b70
        /*67f0*/ 	.word	0x00000002
        /*67f4*/ 	.word	0x00000048
        /*67f8*/ 	.short	0x0101
        /*67fa*/ 	.byte	0x3f
	.zero		1


	//   ....[16]....
        /*67fc*/ 	.word	0x00036350
        /*6800*/ 	.word	0x00000003
        /*6804*/ 	.word	0x00000000
        /*6808*/ 	.short	0x010a
        /*680a*/ 	.byte	0x3f
	.zero		1


	//   ....[17]....
        /*680c*/ 	.word	0x000363e0
        /*6810*/ 	.word	0x00000003
        /*6814*/ 	.word	0x00000000
        /*6818*/ 	.short	0x010a
        /*681a*/ 	.byte	0x3f
	.zero		1


	//   ....[18]....
        /*681c*/ 	.word	0x00036470
        /*6820*/ 	.word	0x00000003
        /*6824*/ 	.word	0x00000000
        /*6828*/ 	.short	0x010a
        /*682a*/ 	.byte	0x3f
	.zero		1


	//   ....[19]....
        /*682c*/ 	.word	0x000364e0
        /*6830*/ 	.word	0x0000000b
        /*6834*/ 	.word	0x00000000
        /*6838*/ 	.short	0x010a
        /*683a*/ 	.byte	0x3f
	.zero		1


	//   ....[20]....
        /*683c*/ 	.word	0x00036550
        /*6840*/ 	.word	0x00000000
        /*6844*/ 	.word	0x00000000
        /*6848*/ 	.short	0x010a
        /*684a*/ 	.byte	0x3f
	.zero		1


	//   ....[21]....
        /*684c*/ 	.word	0x00036630
        /*6850*/ 	.word	0x0000000c
        /*6854*/ 	.word	0x00000018
        /*6858*/ 	.short	0x010a
        /*685a*/ 	.byte	0x3f
	.zero		1


	//   ....[22]....
        /*685c*/ 	.word	0x00036700
        /*6860*/ 	.word	0x00000003
        /*6864*/ 	.word	0x00000000
        /*6868*/ 	.short	0x010a
        /*686a*/ 	.byte	0x3f
	.zero		1


	//   ....[23]....
        /*686c*/ 	.word	0x00036750
        /*6870*/ 	.word	0x00000003
        /*6874*/ 	.word	0x00000000
        /*6878*/ 	.short	0x010a
        /*687a*/ 	.byte	0x3f
	.zero		1


	//----- nvinfo : EIATTR_NUM_MBARRIERS
	.align		4
.L_30:
        /*687c*/ 	.byte	0x03, 0x38
        /*687e*/ 	.short	0x0008


	//----- nvinfo : EIATTR_EXIT_INSTR_OFFSETS
	.align		4
        /*6880*/ 	.byte	0x04, 0x1c
        /*6882*/ 	.short	(.L_32 - .L_31)


	//   ....[0]....
.L_31:
        /*6884*/ 	.word	0x000009f0


	//   ....[1]....
        /*6888*/ 	.word	0x000012c0


	//   ....[2]....
        /*688c*/ 	.word	0x00034ec0


	//   ....[3]....
        /*6890*/ 	.word	0x00035470


	//   ....[4]....
        /*6894*/ 	.word	0x000364c0


	//----- nvinfo : EIATTR_MAX_THREADS
	.align		4
.L_32:
        /*6898*/ 	.byte	0x04, 0x05
        /*689a*/ 	.short	(.L_34 - .L_33)
.L_33:
        /*689c*/ 	.word	0x00000180
        /*68a0*/ 	.word	0x00000001
        /*68a4*/ 	.word	0x00000001


	//----- nvinfo : EIATTR_CRS_STACK_SIZE
	.align		4
.L_34:
        /*68a8*/ 	.byte	0x04, 0x1e
        /*68aa*/ 	.short	(.L_36 - .L_35)
.L_35:
        /*68ac*/ 	.word	0x00000000


	//----- nvinfo : EIATTR_CBANK_PARAM_SIZE
	.align		4
.L_36:
        /*68b0*/ 	.byte	0x03, 0x19
        /*68b2*/ 	.short	0x0470


	//----- nvinfo : EIATTR_PARAM_CBANK
	.align		4
        /*68b4*/ 	.byte	0x04, 0x0a
        /*68b6*/ 	.short	(.L_38 - .L_37)
	.align		4
.L_37:
        /*68b8*/ 	.word	index@(.nv.constant0._ZN7cutlass13device_kernelINS_4gemm6kernel13GemmUniversalIN4cute5tupleIJiiiiEEENS1_10collective13CollectiveMmaINS1_37MainloopSm90TmaGmmaWarpSpecializedFP8ILi3ENS5_IJNS4_1CILi2EEENSA_ILi1EEESC_EEENS1_35KernelTmaWarpSpecializedCooperativeEEENS5_IJNSA_ILi384EEENSA_ILi176EEENSA_ILi128EEEEEENS_12float_e4m3_tENS5_IJlSC_lEEESK_SL_NS4_8TiledMMAINS4_8MMA_AtomIJNS4_4SM904GMMA30MMA_64x16x32_F32E4M3E4M3_SS_TNILNSP_7ScaleInE1ELSR_1EEEEEENS4_6LayoutISD_NS5_IJSC_NSA_ILi0EEESV_EEEEENS5_IJNS4_10UnderscoreESY_SY_EEEEENS4_13SM90_TMA_LOADENS4_14ComposedLayoutINS4_7SwizzleILi3ELi4ELi3EEENS4_18smem_ptr_flag_bitsILi8EEENSU_INS5_IJNSA_ILi8EEESI_EEENS5_IJSI_SC_EEEEEEEvNS4_8identityENS4_23SM90_TMA_LOAD_MULTICASTES1B_vS1C_EENS_8epilogue10collective6detail29Sm90TmaWarpSpecializedAdapterINS1G_15DefaultEpilogueISK_SL_SL_NS1F_6thread17LinearCombinationISK_Li1EffLNS1K_9ScaleType4KindE0ELNS_15FloatRoundStyleE2ESK_EENS1_15EpilogueDefaultEEEEEvvEEEEvNT_6ParamsE)
        /*68bc*/ 	.short	0x0210
        /*68be*/ 	.short	0x0470


	//----- nvinfo : EIATTR_SW_WAR
	.align		4
.L_38:
        /*68c0*/ 	.byte	0x04, 0x36
        /*68c2*/ 	.short	(.L_40 - .L_39)
.L_39:
        /*68c4*/ 	.word	0x00000008
.L_40:


//--------------------- .nv.callgraph             --------------------------
	.section	.nv.callgraph,"",@"SHT_CUDA_CALLGRAPH"
	.align	4
	.sectionentsize	8
	.align		4
        /*0000*/ 	.word	0x00000000
	.align		4
        /*0004*/ 	.word	0xffffffff
	.align		4
        /*0008*/ 	.word	0x00000000
	.align		4
        /*000c*/ 	.word	0xfffffffe
	.align		4
        /*0010*/ 	.word	0x00000000
	.align		4
        /*0014*/ 	.word	0xfffffffd
	.align		4
        /*0018*/ 	.word	0x00000000
	.align		4
        /*001c*/ 	.word	0xfffffffc


//--------------------- .nv.constant4             --------------------------
	.section	.nv.constant4,"a",@progbits
	.align	8
	.align		8
.nv.constant4:
        /*0000*/ 	.dword	_ZN39_INTERNAL_0e999054_4_k_cu_ee9727c2_50104cuda3std3__45__cpo5beginE
	.align		8
        /*0008*/ 	.dword	_ZN39_INTERNAL_0e999054_4_k_cu_ee9727c2_50104cuda3std3__45__cpo3endE
	.align		8
        /*0010*/ 	.dword	_ZN39_INTERNAL_0e999054_4_k_cu_ee9727c2_50104cuda3std3__45__cpo6cbeginE
	.align		8
        /*0018*/ 	.dword	_ZN39_INTERNAL_0e999054_4_k_cu_ee9727c2_50104cuda3std3__45__cpo4cendE
	.align		8
        /*0020*/ 	.dword	_ZN39_INTERNAL_0e999054_4_k_cu_ee9727c2_50104cuda3std3__441_GLOBAL__N__0e999054_4_k_cu_ee9727c2_50106ignoreE
	.align		8
        /*0028*/ 	.dword	_ZN39_INTERNAL_0e999054_4_k_cu_ee9727c2_50104cuda3std3__419piecewise_constructE
	.align		8
        /*0030*/ 	.dword	_ZN39_INTERNAL_0e999054_4_k_cu_ee9727c2_50104cuda3std3__48in_placeE
	.align		8
        /*0038*/ 	.dword	_ZN39_INTERNAL_0e999054_4_k_cu_ee9727c2_50104cuda3std6ranges3__45__cpo4swapE
	.align		8
        /*0040*/ 	.dword	_ZN39_INTERNAL_0e999054_4_k_cu_ee9727c2_50104cuda3std6ranges3__45__cpo9iter_moveE
	.align		8
        /*0048*/ 	.dword	_ZN39_INTERNAL_0e999054_4_k_cu_ee9727c2_50104cute7productE
	.align		8
        /*0050*/ 	.dword	_ZN39_INTERNAL_0e999054_4_k_cu_ee9727c2_50104cute1_E


//--------------------- .text._ZN7cutlass13device_kernelINS_4gemm6kernel13GemmUniversalIN4cute5tupleIJiiiiEEENS1_10collective13CollectiveMmaINS1_37MainloopSm90TmaGmmaWarpSpecializedFP8ILi3ENS5_IJNS4_1CILi2EEENSA_ILi1EEESC_EEENS1_35KernelTmaWarpSpecializedCooperativeEEENS5_IJNSA_ILi384EEENSA_ILi176EEENSA_ILi128EEEEEENS_12float_e4m3_tENS5_IJlSC_lEEESK_SL_NS4_8TiledMMAINS4_8MMA_AtomIJNS4_4SM904GMMA30MMA_64x16x32_F32E4M3E4M3_SS_TNILNSP_7ScaleInE1ELSR_1EEEEEENS4_6LayoutISD_NS5_IJSC_NSA_ILi0EEESV_EEEEENS5_IJNS4_10UnderscoreESY_SY_EEEEENS4_13SM90_TMA_LOADENS4_14ComposedLayoutINS4_7SwizzleILi3ELi4ELi3EEENS4_18smem_ptr_flag_bitsILi8EEENSU_INS5_IJNSA_ILi8EEESI_EEENS5_IJSI_SC_EEEEEEEvNS4_8identityENS4_23SM90_TMA_LOAD_MULTICASTES1B_vS1C_EENS_8epilogue10collective6detail29Sm90TmaWarpSpecializedAdapterINS1G_15DefaultEpilogueISK_SL_SL_NS1F_6thread17LinearCombinationISK_Li1EffLNS1K_9ScaleType4KindE0ELNS_15FloatRoundStyleE2ESK_EENS1_15EpilogueDefaultEEEEEvvEEEEvNT_6ParamsE --------------------------
	.section	.text._ZN7cutlass13device_kernelINS_4gemm6kernel13GemmUniversalIN4cute5tupleIJiiiiEEENS1_10collective13CollectiveMmaINS1_37MainloopSm90TmaGmmaWarpSpecializedFP8ILi3ENS5_IJNS4_1CILi2EEENSA_ILi1EEESC_EEENS1_35KernelTmaWarpSpecializedCooperativeEEENS5_IJNSA_ILi384EEENSA_ILi176EEENSA_ILi128EEEEEENS_12float_e4m3_tENS5_IJlSC_lEEESK_SL_NS4_8TiledMMAINS4_8MMA_AtomIJNS4_4SM904GMMA30MMA_64x16x32_F32E4M3E4M3_SS_TNILNSP_7ScaleInE1ELSR_1EEEEEENS4_6LayoutISD_NS5_IJSC_NSA_ILi0EEESV_EEEEENS5_IJNS4_10UnderscoreESY_SY_EEEEENS4_13SM90_TMA_LOADENS4_14ComposedLayoutINS4_7SwizzleILi3ELi4ELi3EEENS4_18smem_ptr_flag_bitsILi8EEENSU_INS5_IJNSA_ILi8EEESI_EEENS5_IJSI_SC_EEEEEEEvNS4_8identityENS4_23SM90_TMA_LOAD_MULTICASTES1B_vS1C_EENS_8epilogue10collective6detail29Sm90TmaWarpSpecializedAdapterINS1G_15DefaultEpilogueISK_SL_SL_NS1F_6thread17LinearCombinationISK_Li1EffLNS1K_9ScaleType4KindE0ELNS_15FloatRoundStyleE2ESK_EENS1_15EpilogueDefaultEEEEEvvEEEEvNT_6ParamsE,"ax",@progbits
	.align	128
.text._ZN7cutlass13device_kernelINS_4gemm6kernel13GemmUniversalIN4cute5tupleIJiiiiEEENS1_10collective13CollectiveMmaINS1_37MainloopSm90TmaGmmaWarpSpecializedFP8ILi3ENS5_IJNS4_1CILi2EEENSA_ILi1EEESC_EEENS1_35KernelTmaWarpSpecializedCooperativeEEENS5_IJNSA_ILi384EEENSA_ILi176EEENSA_ILi128EEEEEENS_12float_e4m3_tENS5_IJlSC_lEEESK_SL_NS4_8TiledMMAINS4_8MMA_AtomIJNS4_4SM904GMMA30MMA_64x16x32_F32E4M3E4M3_SS_TNILNSP_7ScaleInE1ELSR_1EEEEEENS4_6LayoutISD_NS5_IJSC_NSA_ILi0EEESV_EEEEENS5_IJNS4_10UnderscoreESY_SY_EEEEENS4_13SM90_TMA_LOADENS4_14ComposedLayoutINS4_7SwizzleILi3ELi4ELi3EEENS4_18smem_ptr_flag_bitsILi8EEENSU_INS5_IJNSA_ILi8EEESI_EEENS5_IJSI_SC_EEEEEEEvNS4_8identityENS4_23SM90_TMA_LOAD_MULTICASTES1B_vS1C_EENS_8epilogue10collective6detail29Sm90TmaWarpSpecializedAdapterINS1G_15DefaultEpilogueISK_SL_SL_NS1F_6thread17LinearCombinationISK_Li1EffLNS1K_9ScaleType4KindE0ELNS_15FloatRoundStyleE2ESK_EENS1_15EpilogueDefaultEEEEEvvEEEEvNT_6ParamsE:
        .type           _ZN7cutlass13device_kernelINS_4gemm6kernel13GemmUniversalIN4cute5tupleIJiiiiEEENS1_10collective13CollectiveMmaINS1_37MainloopSm90TmaGmmaWarpSpecializedFP8ILi3ENS5_IJNS4_1CILi2EEENSA_ILi1EEESC_EEENS1_35KernelTmaWarpSpecializedCooperativeEEENS5_IJNSA_ILi384EEENSA_ILi176EEENSA_ILi128EEEEEENS_12float_e4m3_tENS5_IJlSC_lEEESK_SL_NS4_8TiledMMAINS4_8MMA_AtomIJNS4_4SM904GMMA30MMA_64x16x32_F32E4M3E4M3_SS_TNILNSP_7ScaleInE1ELSR_1EEEEEENS4_6LayoutISD_NS5_IJSC_NSA_ILi0EEESV_EEEEENS5_IJNS4_10UnderscoreESY_SY_EEEEENS4_13SM90_TMA_LOADENS4_14ComposedLayoutINS4_7SwizzleILi3ELi4ELi3EEENS4_18smem_ptr_flag_bitsILi8EEENSU_INS5_IJNSA_ILi8EEESI_EEENS5_IJSI_SC_EEEEEEEvNS4_8identityENS4_23SM90_TMA_LOAD_MULTICASTES1B_vS1C_EENS_8epilogue10collective6detail29Sm90TmaWarpSpecializedAdapterINS1G_15DefaultEpilogueISK_SL_SL_NS1F_6thread17LinearCombinationISK_Li1EffLNS1K_9ScaleType4KindE0ELNS_15FloatRoundStyleE2ESK_EENS1_15EpilogueDefaultEEEEEvvEEEEvNT_6ParamsE,@function
        .size           _ZN7cutlass13device_kernelINS_4gemm6kernel13GemmUniversalIN4cute5tupleIJiiiiEEENS1_10collective13CollectiveMmaINS1_37MainloopSm90TmaGmmaWarpSpecializedFP8ILi3ENS5_IJNS4_1CILi2EEENSA_ILi1EEESC_EEENS1_35KernelTmaWarpSpecializedCooperativeEEENS5_IJNSA_ILi384EEENSA_ILi176EEENSA_ILi128EEEEEENS_12float_e4m3_tENS5_IJlSC_lEEESK_SL_NS4_8TiledMMAINS4_8MMA_AtomIJNS4_4SM904GMMA30MMA_64x16x32_F32E4M3E4M3_SS_TNILNSP_7ScaleInE1ELSR_1EEEEEENS4_6LayoutISD_NS5_IJSC_NSA_ILi0EEESV_EEEEENS5_IJNS4_10UnderscoreESY_SY_EEEEENS4_13SM90_TMA_LOADENS4_14ComposedLayoutINS4_7SwizzleILi3ELi4ELi3EEENS4_18smem_ptr_flag_bitsILi8EEENSU_INS5_IJNSA_ILi8EEESI_EEENS5_IJSI_SC_EEEEEEEvNS4_8identityENS4_23SM90_TMA_LOAD_MULTICASTES1B_vS1C_EENS_8epilogue10collective6detail29Sm90TmaWarpSpecializedAdapterINS1G_15DefaultEpilogueISK_SL_SL_NS1F_6thread17LinearCombinationISK_Li1EffLNS1K_9ScaleType4KindE0ELNS_15FloatRoundStyleE2ESK_EENS1_15EpilogueDefaultEEEEEvvEEEEvNT_6ParamsE,(.L_x_78 - _ZN7cutlass13device_kernelINS_4gemm6kernel13GemmUniversalIN4cute5tupleIJiiiiEEENS1_10collective13CollectiveMmaINS1_37MainloopSm90TmaGmmaWarpSpecializedFP8ILi3ENS5_IJNS4_1CILi2EEENSA_ILi1EEESC_EEENS1_35KernelTmaWarpSpecializedCooperativeEEENS5_IJNSA_ILi384EEENSA_ILi176EEENSA_ILi128EEEEEENS_12float_e4m3_tENS5_IJlSC_lEEESK_SL_NS4_8TiledMMAINS4_8MMA_AtomIJNS4_4SM904GMMA30MMA_64x16x32_F32E4M3E4M3_SS_TNILNSP_7ScaleInE1ELSR_1EEEEEENS4_6LayoutISD_NS5_IJSC_NSA_ILi0EEESV_EEEEENS5_IJNS4_10UnderscoreESY_SY_EEEEENS4_13SM90_TMA_LOADENS4_14ComposedLayoutINS4_7SwizzleILi3ELi4ELi3EEENS4_18smem_ptr_flag_bitsILi8EEENSU_INS5_IJNSA_ILi8EEESI_EEENS5_IJSI_SC_EEEEEEEvNS4_8identityENS4_23SM90_TMA_LOAD_MULTICASTES1B_vS1C_EENS_8epilogue10collective6detail29Sm90TmaWarpSpecializedAdapterINS1G_15DefaultEpilogueISK_SL_SL_NS1F_6thread17LinearCombinationISK_Li1EffLNS1K_9ScaleType4KindE0ELNS_15FloatRoundStyleE2ESK_EENS1_15EpilogueDefaultEEEEEvvEEEEvNT_6ParamsE)
        .other          _ZN7cutlass13device_kernelINS_4gemm6kernel13GemmUniversalIN4cute5tupleIJiiiiEEENS1_10collective13CollectiveMmaINS1_37MainloopSm90TmaGmmaWarpSpecializedFP8ILi3ENS5_IJNS4_1CILi2EEENSA_ILi1EEESC_EEENS1_35KernelTmaWarpSpecializedCooperativeEEENS5_IJNSA_ILi384EEENSA_ILi176EEENSA_ILi128EEEEEENS_12float_e4m3_tENS5_IJlSC_lEEESK_SL_NS4_8TiledMMAINS4_8MMA_AtomIJNS4_4SM904GMMA30MMA_64x16x32_F32E4M3E4M3_SS_TNILNSP_7ScaleInE1ELSR_1EEEEEENS4_6LayoutISD_NS5_IJSC_NSA_ILi0EEESV_EEEEENS5_IJNS4_10UnderscoreESY_SY_EEEEENS4_13SM90_TMA_LOADENS4_14ComposedLayoutINS4_7SwizzleILi3ELi4ELi3EEENS4_18smem_ptr_flag_bitsILi8EEENSU_INS5_IJNSA_ILi8EEESI_EEENS5_IJSI_SC_EEEEEEEvNS4_8identityENS4_23SM90_TMA_LOAD_MULTICASTES1B_vS1C_EENS_8epilogue10collective6detail29Sm90TmaWarpSpecializedAdapterINS1G_15DefaultEpilogueISK_SL_SL_NS1F_6thread17LinearCombinationISK_Li1EffLNS1K_9ScaleType4KindE0ELNS_15FloatRoundStyleE2ESK_EENS1_15EpilogueDefaultEEEEEvvEEEEvNT_6ParamsE,@"STO_CUDA_ENTRY STV_DEFAULT"
_ZN7cutlass13device_kernelINS_4gemm6kernel13GemmUniversalIN4cute5tupleIJiiiiEEENS1_10collective13CollectiveMmaINS1_37MainloopSm90TmaGmmaWarpSpecializedFP8ILi3ENS5_IJNS4_1CILi2EEENSA_ILi1EEESC_EEENS1_35KernelTmaWarpSpecializedCooperativeEEENS5_IJNSA_ILi384EEENSA_ILi176EEENSA_ILi128EEEEEENS_12float_e4m3_tENS5_IJlSC_lEEESK_SL_NS4_8TiledMMAINS4_8MMA_AtomIJNS4_4SM904GMMA30MMA_64x16x32_F32E4M3E4M3_SS_TNILNSP_7ScaleInE1ELSR_1EEEEEENS4_6LayoutISD_NS5_IJSC_NSA_ILi0EEESV_EEEEENS5_IJNS4_10UnderscoreESY_SY_EEEEENS4_13SM90_TMA_LOADENS4_14ComposedLayoutINS4_7SwizzleILi3ELi4ELi3EEENS4_18smem_ptr_flag_bitsILi8EEENSU_INS5_IJNSA_ILi8EEESI_EEENS5_IJSI_SC_EEEEEEEvNS4_8identityENS4_23SM90_TMA_LOAD_MULTICASTES1B_vS1C_EENS_8epilogue10collective6detail29Sm90TmaWarpSpecializedAdapterINS1G_15DefaultEpilogueISK_SL_SL_NS1F_6thread17LinearCombinationISK_Li1EffLNS1K_9ScaleType4KindE0ELNS_15FloatRoundStyleE2ESK_EENS1_15EpilogueDefaultEEEEEvvEEEEvNT_6ParamsE:
[----:B------:R-:W0:Y:S02]  /*0000*/  LDC R1, c[0x0][0x28] ;  /* 0x00000a00ff017b82 */ /* 0x000e240000000800 */
[----:B0-----:R-:W-:Y:S01]  /*0010*/  VIADD R1, R1, 0xfffff8b8 ;  /* 0xfffff8b801017836 */ /* 0x001fe20000000000 */
[----:B------:R-:W0:Y:S01]  /*0020*/  S2R R4, SR_TID.X ;  /* 0x0000000000047919 */ /* 0x000e220000002100 */
[----:B------:R-:W-:Y:S01]  /*0030*/  ELECT P0, URZ, PT ;  /* 0x00000000003f782f */ /* 0x000fe20003800000 */
[----:B------:R-:W-:Y:S01]  /*0040*/  BSSY B0, `(.L_x_0) ;  /* 0x0000015000007945 */ /* 0x000fe20003800000 */
[--C-:B0-----:R-:W-:Y:S02]  /*0050*/  SHF.R.U32.HI R0, RZ, 0x5, R4.reuse ;  /* 0x00000005ff007819 */ /* 0x101fe40000011604 */
[----:B------:R-:W-:-:S03]  /*0060*/  SHF.R.U32.HI R2, RZ, 0x7, R4 ;  /* 0x00000007ff027819 */ /* 0x000fc60000011604 */
[----:B------:R-:W0:Y:S04]  /*0070*/  SHFL.IDX PT, R3, R0, RZ, 0x1f ;  /* 0x00001fff00037589 */ /* 0x000e2800000e0000 */
[----:B------:R-:W1:Y:S01]  /*0080*/  SHFL.IDX PT, R2, R2, RZ, 0x1f ;  /* 0x00001fff02027589 */ /* 0x000e6200000e0000 */
[----:B0-----:R-:W-:Y:S02]  /*0090*/  R2UR UR4, R3 ;  /* 0x00000000030472ca */ /* 0x001fe400000e0000 */
[----:B-1----:R-:W-:-:S11]  /*00a0*/  R2UR UR6, R2 ;  /* 0x00000000020672ca */ /* 0x002fd600000e0000 */
[----:B------:R-:W-:Y:S02]  /*00b0*/  USHF.R.S32.HI UR5, URZ, 0x1f, UR4 ;  /* 0x0000001f3f057899 */ /* 0x000fe40008011404 */
[----:B------:R-:W-:Y:S02]  /*00c0*/  ISETP.NE.OR P0, PT, RZ, UR4, !P0 ;  /* 0x00000004ff007c0c */ /* 0x000fe4000c705670 */
[----:B------:R-:W-:-:S04]  /*00d0*/  ULEA.HI UR5, UR5, UR4, URZ, 0x2 ;  /* 0x0000000405057291 */ /* 0x000fc8000f8f103f */
[----:B------:R-:W-:-:S04]  /*00e0*/  ULOP3.LUT UR5, UR5, 0xfffffffc, URZ, 0xc0, !UPT ;  /* 0xfffffffc05057892 */ /* 0x000fc8000f8ec03f */
[----:B------:R-:W-:-:S03]  /*00f0*/  UIADD3 UR8, UR4, -UR5, URZ ;  /* 0x8000000504087290 */ /* 0x000fc6000fffe03f */
[----:B------:R-:W-:Y:S09]  /*0100*/  @P0 BRA `(.L_x_1) ;  /* 0x0000000000200947 */ /* 0x000ff20003800000 */
[----:B------:R-:W-:Y:S02]  /*0110*/  ULDC.64 UR4, c[0x0][0x198] ;  /* 0x0000660000047ab9 */ /* 0x000fe40000000a00 */
[----:B------:R-:W-:Y:S02]  /*0120*/  UIADD3 UR10, UP0, UR4, 0xf0, URZ ;  /* 0x000000f0040a7890 */ /* 0x000fe4000ff1e03f */
[----:B------:R-:W-:Y:S02]  /*0130*/  UIADD3 UR4, UP1, UR4, 0x1f0, URZ ;  /* 0x000001f004047890 */ /* 0x000fe4000ff3e03f */
[----:B------:R-:W-:Y:S02]  /*0140*/  UIADD3.X UR11, URZ, UR5, URZ, UP0, !UPT ;  /* 0x000000053f0b7290 */ /* 0x000fe400087fe43f */
[----:B------:R-:W-:-:S07]  /*0150*/  UIADD3.X UR5, URZ, UR5, URZ, UP1, !UPT ;  /* 0x000000053f057290 */ /* 0x000fce0008ffe43f */
[----:B------:R0:W-:Y:S02]  /*0160*/  UTMACCTL.PF [UR10] ;  /* 0x000000000a0079b9 */ /* 0x0001e40008040000 */
[----:B------:R0:W-:Y:S02]  /*0170*/  UTMACCTL.PF [UR4] ;  /* 0x00000000040079b9 */ /* 0x0001e40008040000 */
[----:B0-----:R-:W-:Y:S01]  /*0180*/  NOP ;  /* 0x0000000000007918 */ /* 0x001fe20000000000 */
.L_x_1:
[----:B------:R-:W-:Y:S05]  /*0190*/  BSYNC B0 ;  /* 0x0000000000007941 */ /* 0x000fea0003800000 */
.L_x_0:
[----:B------:R-:W-:Y:S01]  /*01a0*/  UISETP.NE.AND UP0, UPT, UR8, 0x3, UPT ;  /* 0x000000030800788c */ /* 0x000fe2000bf05270 */
[----:B------:R-:W0:Y:S01]  /*01b0*/  SHFL.IDX PT, R3, R0, RZ, 0x1f ;  /* 0x00001fff00037589 */ /* 0x000e2200000e0000 */
[----:B------:R-:W-:Y:S02]  /*01c0*/  UIADD3 UR10, UR6, -0x1, URZ ;  /* 0xffffffff060a7890 */ /* 0x000fe4000fffe03f */
[----:B------:R-:W-:Y:S01]  /*01d0*/  ISETP.NE.AND P1, PT, RZ, UR6, PT ;  /* 0x00000006ff007c0c */ /* 0x000fe2000bf25270 */
[----:B------:R-:W-:Y:S02]  /*01e0*/  UISETP.EQ.OR UP0, UPT, UR8, URZ, !UP0 ;  /* 0x0000003f0800728c */ /* 0x000fe4000c702670 */
[----:B------:R-:W-:Y:S02]  /*01f0*/  UISETP.GE.U32.AND UP1, UPT, UR10, 0x2, UPT ;  /* 0x000000020a00788c */ /* 0x000fe4000bf26070 */
[----:B------:R-:W-:-:S04]  /*0200*/  UISETP.EQ.AND UP0, UPT, UR6, URZ, UP0 ;  /* 0x0000003f0600728c */ /* 0x000fc80008702270 */
[----:B------:R-:W-:-:S04]  /*0210*/  USEL UR4, URZ, 0x1, !UP0 ;  /* 0x000000013f047887 */ /* 0x000fc8000c000000 */
[----:B------:R-:W-:-:S06]  /*0220*/  USEL UR4, UR4, 0x2, UP1 ;  /* 0x0000000204047887 */ /* 0x000fcc0008800000 */
[----:B------:R-:W-:Y:S01]  /*0230*/  IMAD.U32 R2, RZ, RZ, UR4 ;  /* 0x00000004ff027e24 */ /* 0x000fe2000f8e00ff */
[----:B0-----:R-:W-:-:S04]  /*0240*/  ISETP.NE.AND P0, PT, R3, RZ, PT ;  /* 0x000000ff0300720c */ /* 0x001fc80003f05270 */
[----:B------:R0:W-:Y:S09]  /*0250*/  STL [R1+0x4cc], R2 ;  /* 0x0004cc0201007387 */ /* 0x0001f20000100800 */
[----:B0-----:R-:W-:Y:S05]  /*0260*/  @P0 BRA `(.L_x_2) ;  /* 0x0000000000500947 */ /* 0x001fea0003800000 */
[----:B------:R-:W0:Y:S01]  /*0270*/  S2UR UR9, SR_CgaCtaId ;  /* 0x00000000000979c3 */ /* 0x000e220000008800 */
[----:B------:R-:W-:Y:S01]  /*0280*/  UMOV UR4, 0x400 ;  /* 0x0000040000047882 */ /* 0x000fe20000000000 */
[----:B------:R-:W-:Y:S01]  /*0290*/  UMOV UR5, 0x1 ;  /* 0x0000000100057882 */ /* 0x000fe20000000000 */
[----:B------:R-:W-:Y:S01]  /*02a0*/  UMOV UR6, 0x4 ;  /* 0x0000000400067882 */ /* 0x000fe20000000000 */
[----:B------:R-:W-:Y:S01]  /*02b0*/  ELECT P0, URZ, PT ;  /* 0x00000000003f782f */ /* 0x000fe20003800000 */
[----:B------:R-:W-:-:S04]  /*02c0*/  UIADD3 UR6, -UR6, 0x100000, URZ ;  /* 0x0010000006067890 */ /* 0x000fc8000fffe13f */
[----:B------:R-:W-:Y:S02]  /*02d0*/  USHF.L.U32 UR7, UR6, 0xb, URZ ;  /* 0x0000000b06077899 */ /* 0x000fe4000800063f */
[----:B------:R-:W-:Y:S02]  /*02e0*/  USHF.L.U32 UR6, UR6, 0x1, URZ ;  /* 0x0000000106067899 */ /* 0x000fe4000800063f */
[----:B0-----:R-:W-:Y:S02]  /*02f0*/  ULEA UR9, UR9, UR4, 0x18 ;  /* 0x0000000409097291 */ /* 0x001fe4000f8ec03f */
[----:B------:R-:W-:-:S04]  /*0300*/  UIADD3 UR4, -UR5, 0x100000, URZ ;  /* 0x0010000005047890 */ /* 0x000fc8000fffe13f */
[----:B------:R-:W-:Y:S02]  /*0310*/  USHF.L.U32 UR5, UR4, 0xb, URZ ;  /* 0x0000000b04057899 */ /* 0x000fe4000800063f */
[----:B------:R-:W-:Y:S01]  /*0320*/  USHF.L.U32 UR4, UR4, 0x1, URZ ;  /* 0x0000000104047899 */ /* 0x000fe2000800063f */
[----:B------:R-:W0:Y:S11]  /*0330*/  FENCE.VIEW.ASYNC.S ;  /* 0x00000000000073c6 */ /* 0x000e360000000000 */
[----:B0-----:R0:W1:Y:S01]  /*0340*/  SYNCS.EXCH.64 URZ, [UR9], UR4 ;  /* 0x00000004093f75b2 */ /* 0x0010620008000100 */
[----:B------:R0:W2:Y:S01]  /*0350*/  SYNCS.EXCH.64 URZ, [UR9+0x18], UR6 ;  /* 0x00001806093f75b2 */ /* 0x0000a20008000100 */
[----:B------:R0:W3:Y:S01]  /*0360*/  SYNCS.EXCH.64 URZ, [UR9+0x8], UR4 ;  /* 0x00000804093f75b2 */ /* 0x0000e20008000100 */
[----:B------:R0:W4:Y:S01]  /*0370*/  SYNCS.EXCH.64 URZ, [UR9+0x20], UR6 ;  /* 0x00002006093f75b2 */ /* 0x0001220008000100 */
[----:B------:R0:W0:Y:S01]  /*0380*/  SYNCS.EXCH.64 URZ, [UR9+0x10], UR4 ;  /* 0x00001004093f75b2 */ /* 0x0000220008000100 */
[----:B------:R0:W0:Y:S01]  /*0390*/  SYNCS.EXCH.64 URZ, [UR9+0x28], UR6 ;  /* 0x00002806093f75b2 */ /* 0x0000220008000100 */
[----:B------:R-:W-:Y:S01]  /*03a0*/  NOP ;  /* 0x0000000000007918 */ /* 0x000fe20000000000 */
.L_x_2:
[----:B------:R-:W-:Y:S01]  /*03b0*/  SHF.R.S32.HI R2, RZ, 0x1f, R4 ;  /* 0x0000001fff027819 */ /* 0x000fe20000011404 */
[----:B------:R-:W5:Y:S01]  /*03c0*/  SHFL.IDX PT, R0, R0, RZ, 0x1f ;  /* 0x00001fff00007589 */ /* 0x000f6200000e0000 */
[----:B0-----:R-:W0:Y:S01]  /*03d0*/  S2UR UR9, SR_CTAID.X ;  /* 0x00000000000979c3 */ /* 0x001e220000002500 */
[----:B------:R-:W-:Y:S02]  /*03e0*/  ELECT P0, URZ, PT ;  /* 0x00000000003f782f */ /* 0x000fe40003800000 */
[----:B------:R-:W-:Y:S01]  /*03f0*/  LEA.HI R2, R2, R4, RZ, 0x7 ;  /* 0x0000000402027211 */ /* 0x000fe200078f38ff */
[----:B------:R-:W-:Y:S01]  /*0400*/  ULDC UR4, c[0x0][0x150] ;  /* 0x0000540000047ab9 */ /* 0x000fe20000000800 */
[----:B------:R-:W-:Y:S01]  /*0410*/  SHF.R.S32.HI R6, RZ, 0x1f, R3 ;  /* 0x0000001fff067819 */ /* 0x000fe20000011403 */
[----:B------:R-:W-:Y:S01]  /*0420*/  NOP ;  /* 0x0000000000007918 */ /* 0x000fe20000000000 */
[----:B------:R-:W-:Y:S01]  /*0430*/  LOP3.LUT R2, R2, 0xffffff80, RZ, 0xc0, !PT ;  /* 0xffffff8002027812 */ /* 0x000fe200078ec0ff */
[----:B------:R-:W-:Y:S01]  /*0440*/  NOP ;  /* 0x0000000000007918 */ /* 0x000fe20000000000 */
[----:B------:R-:W-:Y:S01]  /*0450*/  LEA.HI R6, R6, R3, RZ, 0x2 ;  /* 0x0000000306067211 */ /* 0x000fe200078f10ff */
[----:B------:R-:W1:Y:S02]  /*0460*/  LDC R8, c[0x0][0x144] ;  /* 0x00005100ff087b82 */ /* 0x000e640000000800 */
[----:B------:R-:W-:Y:S01]  /*0470*/  IMAD.IADD R4, R4, 0x1, -R2 ;  /* 0x0000000104047824 */ /* 0x000fe200078e0a02 */
[----:B------:R-:W-:Y:S01]  /*0480*/  LOP3.LUT R6, R6, 0x3ffffffc, RZ, 0xc0, !PT ;  /* 0x3ffffffc06067812 */ /* 0x000fe200078ec0ff */
[----:B------:R-:W2:Y:S03]  /*0490*/  S2R R2, SR_CTAID.Y ;  /* 0x0000000000027919 */ /* 0x000ea60000002600 */
[----:B------:R-:W-:Y:S01]  /*04a0*/  SHF.R.S32.HI R5, RZ, 0x1f, R4 ;  /* 0x0000001fff057819 */ /* 0x000fe20000011404 */
[----:B------:R-:W-:Y:S01]  /*04b0*/  IMAD.IADD R6, R3, 0x1, -R6 ;  /* 0x0000000103067824 */ /* 0x000fe200078e0a06 */
[----:B------:R-:W3:Y:S02]  /*04c0*/  LDC R13, c[0x0][0x148] ;  /* 0x00005200ff0d7b82 */ /* 0x000ee40000000800 */
[----:B------:R-:W-:-:S02]  /*04d0*/  LEA.HI R5, R5, R4, RZ, 0x3 ;  /* 0x0000000405057211 */ /* 0x000fc400078f18ff */
[----:B-----5:R-:W-:Y:S02]  /*04e0*/  ISETP.NE.OR P0, PT, R0, RZ, !P0 ;  /* 0x000000ff0000720c */ /* 0x020fe40004705670 */
[--C-:B------:R-:W-:Y:S02]  /*04f0*/  SHF.R.S32.HI R0, RZ, 0x3, R5.reuse ;  /* 0x00000003ff007819 */ /* 0x100fe40000011405 */
[----:B------:R-:W-:Y:S02]  /*0500*/  SHF.R.S32.HI R5, RZ, 0x1f, R5 ;  /* 0x0000001fff057819 */ /* 0x000fe40000011405 */
[----:B0-----:R-:W-:Y:S02]  /*0510*/  I2FP.F32.U32 R7, UR9 ;  /* 0x0000000900077c45 */ /* 0x001fe40008201000 */
[----:B------:R-:W-:-:S03]  /*0520*/  LEA.HI R5, R5, R0, RZ, 0x2 ;  /* 0x0000000005057211 */ /* 0x000fc600078f10ff */
[----:B------:R-:W-:Y:S01]  /*0530*/  FMUL R7, R7, UR4 ;  /* 0x0000000407077c20 */ /* 0x000fe20008400000 */
[----:B------:R-:W-:Y:S01]  /*0540*/  LOP3.LUT R5, R5, 0xfffffffc, RZ, 0xc0, !PT ;  /* 0xfffffffc05057812 */ /* 0x000fe200078ec0ff */
[----:B------:R-:W-:Y:S01]  /*0550*/  VOTEU.ALL UP0, P0 ;  /* 0x00000000003f7886 */ /* 0x000fe20000000000 */
[----:B------:R-:W-:Y:S01]  /*0560*/  ULDC UR4, c[0x0][0x154] ;  /* 0x0000550000047ab9 */ /* 0x000fe20000000800 */
[----:B------:R-:W-:Y:S02]  /*0570*/  VOTEU.ALL UP1, P0 ;  /* 0x00000000003f7886 */ /* 0x000fe40000020000 */
[----:B------:R-:W0:Y:S01]  /*0580*/  F2I.U32.TRUNC.NTZ R7, R7 ;  /* 0x0000000700077305 */ /* 0x000e22000020f000 */
[----:B------:R-:W-:Y:S01]  /*0590*/  IMAD.IADD R5, R0, 0x1, -R5 ;  /* 0x0000000100057824 */ /* 0x000fe200078e0a05 */
[----:B------:R-:W5:Y:S01]  /*05a0*/  @!UP0 S2UR UR7, SR_CgaCtaId ;  /* 0x00000000000789c3 */ /* 0x000f620000008800 */
[----:B------:R-:W-:Y:S02]  /*05b0*/  @!UP0 UMOV UR6, 0x400 ;  /* 0x0000040000068882 */ /* 0x000fe40000000000 */
[----:B------:R-:W-:Y:S01]  /*05c0*/  IMAD R5, R6, 0x4, R5 ;  /* 0x0000000406057824 */ /* 0x000fe200078e0205 */
[----:B--2---:R-:W-:-:S04]  /*05d0*/  I2FP.F32.U32 R9, R2 ;  /* 0x0000000200097245 */ /* 0x004fc80000201000 */
[----:B------:R-:W-:Y:S01]  /*05e0*/  LEA.HI R0, R5, R5, RZ, 0x1 ;  /* 0x0000000505007211 */ /* 0x000fe200078f08ff */
[----:B------:R-:W-:Y:S01]  /*05f0*/  FMUL R9, R9, UR4 ;  /* 0x0000000409097c20 */ /* 0x000fe20008400000 */
[----:B------:R-:W-:Y:S02]  /*0600*/  UMOV UR4, 0x20 ;  /* 0x0000002000047882 */ /* 0x000fe40000000000 */
[----:B------:R-:W-:Y:S01]  /*0610*/  LOP3.LUT R6, R0, 0xfffffffe, RZ, 0xc0, !PT ;  /* 0xfffffffe00067812 */ /* 0x000fe200078ec0ff */
[----:B0-----:R-:W-:Y:S01]  /*0620*/  IMAD.MOV R11, RZ, RZ, -R7 ;  /* 0x000000ffff0b7224 */ /* 0x001fe200078e0a07 */
[----:B------:R-:W-:-:S04]  /*0630*/  @!UP0 UIADD3 UR4, -UR4, 0x100000, URZ ;  /* 0x0010000004048890 */ /* 0x000fc8000fffe13f */
[----:B------:R-:W-:Y:S02]  /*0640*/  @!UP0 USHF.L.U32 UR5, UR4, 0xb, URZ ;  /* 0x0000000b04058899 */ /* 0x000fe4000800063f */
[----:B------:R-:W-:Y:S01]  /*0650*/  @!UP0 USHF.L.U32 UR4, UR4, 0x1, URZ ;  /* 0x0000000104048899 */ /* 0x000fe2000800063f */
[----:B------:R-:W0:Y:S01]  /*0660*/  F2I.U32.TRUNC.NTZ R9, R9 ;  /* 0x0000000900097305 */ /* 0x000e22000020f000 */
[----:B-1----:R-:W-:Y:S02]  /*0670*/  IMAD R0, R8, R11, UR9 ;  /* 0x0000000908007e24 */ /* 0x002fe4000f8e020b */
[C---:B------:R-:W-:Y:S02]  /*0680*/  IMAD.IADD R7, R5.reuse, 0x1, -R6 ;  /* 0x0000000105077824 */ /* 0x040fe400078e0a06 */
[----:B------:R-:W-:-:S03]  /*0690*/  IMAD.SHL.U32 R6, R5, 0x4, RZ ;  /* 0x0000000405067824 */ /* 0x000fc600078e00ff */
[----:B------:R-:W-:Y:S01]  /*06a0*/  ISETP.NE.AND P2, PT, R7, R0, PT ;  /* 0x000000000700720c */ /* 0x000fe20003f45270 */
[----:B-----5:R-:W-:Y:S01]  /*06b0*/  @!UP0 ULEA UR6, UR7, UR6, 0x18 ;  /* 0x0000000607068291 */ /* 0x020fe2000f8ec03f */
[----:B------:R-:W-:Y:S01]  /*06c0*/  LOP3.LUT R10, R5, 0xc, R6, 0x78, !PT ;  /* 0x0000000c050a7812 */ /* 0x000fe200078e7806 */
[----:B------:R-:W1:Y:S01]  /*06d0*/  LDC R7, c[0x0][0x140] ;  /* 0x00005000ff077b82 */ /* 0x000e620000000800 */
[----:B------:R-:W-:Y:S01]  /*06e0*/  VOTEU.ALL UP0, P0 ;  /* 0x00000000003f7886 */ /* 0x000fe20000000000 */
[----:B------:R-:W-:Y:S01]  /*06f0*/  LOP3.LUT P0, RZ, R4, 0x7, RZ, 0xc0, !PT ;  /* 0x0000000704ff7812 */ /* 0x000fe2000780c0ff */
[----:B0-----:R-:W-:Y:S01]  /*0700*/  IMAD.MOV R12, RZ, RZ, -R9 ;  /* 0x000000ffff0c7224 */ /* 0x001fe200078e0a09 */
[----:B------:R0:W-:Y:S01]  /*0710*/  STL [R1+0x4c0], R10 ;  /* 0x0004c00a01007387 */ /* 0x0001e20000100800 */
[----:B------:R-:W-:Y:S01]  /*0720*/  IMAD.MOV.U32 R4, RZ, RZ, 0x1 ;  /* 0x00000001ff047424 */ /* 0x000fe200078e00ff */
[----:B------:R-:W-:Y:S01]  /*0730*/  ISETP.LT.U32.AND P0, PT, R10, 0x2, !P0 ;  /* 0x000000020a00780c */ /* 0x000fe20004701070 */
[----:B---3--:R-:W-:-:S03]  /*0740*/  IMAD R6, R13, R12, R2 ;  /* 0x0000000c0d067224 */ /* 0x008fc600078e0202 */
[----:B------:R-:W-:Y:S01]  /*0750*/  @P2 LEA.HI R5, R10, R10, RZ, 0x1 ;  /* 0x0000000a0a052211 */ /* 0x000fe200078f08ff */
[----:B------:R-:W2:Y:S02]  /*0760*/  FENCE.VIEW.ASYNC.S ;  /* 0x00000000000073c6 */ /* 0x000ea40000000000 */
[----:B--2---:R0:W2:Y:S01]  /*0770*/  @!UP0 SYNCS.EXCH.64 URZ, [UR6+0x40], UR4 ;  /* 0x00004004063f85b2 */ /* 0x0040a20008000100 */
[----:B------:R-:W-:-:S04]  /*0780*/  @P2 SHF.R.S32.HI R5, RZ, 0x1, R5 ;  /* 0x00000001ff052819 */ /* 0x000fc80000011405 */
[----:B------:R-:W-:Y:S02]  /*0790*/  @P2 ISETP.NE.AND P3, PT, R5, R6, PT ;  /* 0x000000060500220c */ /* 0x000fe40003f65270 */
[----:B------:R-:W-:Y:S02]  /*07a0*/  SEL R5, RZ, 0x1, !P0 ;  /* 0x00000001ff057807 */ /* 0x000fe40004000000 */
[----:B------:R-:W-:Y:S02]  /*07b0*/  @P2 SEL R4, RZ, 0x1, P3 ;  /* 0x00000001ff042807 */ /* 0x000fe40001800000 */
[----:B-1----:R-:W-:Y:S02]  /*07c0*/  ISETP.EQ.U32.AND P4, PT, R7, 0x1, PT ;  /* 0x000000010700780c */ /* 0x002fe40003f82070 */
[----:B------:R-:W-:Y:S01]  /*07d0*/  LOP3.LUT R4, R4, R5, RZ, 0xc0, !PT ;  /* 0x0000000504047212 */ /* 0x000fe200078ec0ff */
[----:B------:R0:W1:Y:S01]  /*07e0*/  @!UP1 SYNCS.EXCH.64 URZ, [UR6+0x48], UR4 ;  /* 0x00004804063f95b2 */ /* 0x0000620008000100 */
[----:B------:R-:W-:-:S03]  /*07f0*/  NOP ;  /* 0x0000000000007918 */ /* 0x000fc60000000000 */
[----:B------:R0:W-:Y:S06]  /*0800*/  STL [R1+0x4b8], R4 ;  /* 0x0004b80401007387 */ /* 0x0001ec0000100800 */
[----:B--2---:R-:W-:Y:S05]  /*0810*/  @!P4 BRA `(.L_x_3) ;  /* 0x000000000008c947 */ /* 0x004fea0003800000 */
[----:B-1--4-:R-:W-:Y:S01]  /*0820*/  UCGABAR_ARV ;  /* 0x00000000000079c7 */ /* 0x012fe20008000000 */
[----:B------:R-:W-:Y:S05]  /*0830*/  BRA `(.L_x_4) ;  /* 0x0000000000047947 */ /* 0x000fea0003800000 */
.L_x_3:
[----:B-1--4-:R-:W-:Y:S01]  /*0840*/  NOP ;  /* 0x0000000000007918 */ /* 0x012fe20000000000 */
.L_x_4:
[----:B0-----:R-:W0:Y:S01]  /*0850*/  LDC R4, c[0x0][0x65c] ;  /* 0x00019700ff047b82 */ /* 0x001e220000000800 */
[----:B------:R-:W-:Y:S01]  /*0860*/  IMAD.U32 R6, RZ, RZ, UR9 ;  /* 0x00000009ff067e24 */ /* 0x000fe2000f8e00ff */
[----:B------:R-:W-:Y:S01]  /*0870*/  LOP3.LUT R5, R5, 0x7fffffff, RZ, 0xc0, !PT ;  /* 0x7fffffff05057812 */ /* 0x000fe200078ec0ff */
[----:B------:R-:W-:Y:S01]  /*0880*/  IMAD.MOV.U32 R7, RZ, RZ, RZ ;  /* 0x000000ffff077224 */ /* 0x000fe200078e00ff */
[----:B0-----:R-:W-:-:S13]  /*0890*/  ISETP.NE.AND P2, PT, R4, 0x1, PT ;  /* 0x000000010400780c */ /* 0x001fda0003f45270 */
[----:B------:R-:W0:Y:S01]  /*08a0*/  @P2 LDC R9, c[0x0][0x10] ;  /* 0x00000400ff092b82 */ /* 0x000e220000000800 */
[----:B------:R-:W-:Y:S01]  /*08b0*/  @P2 IMAD.MOV.U32 R3, RZ, RZ, RZ ;  /* 0x000000ffff032224 */ /* 0x000fe200078e00ff */
[----:B------:R-:W-:Y:S01]  /*08c0*/  @P2 LOP3.LUT R5, R5, 0x80000000, RZ, 0xfc, !PT ;  /* 0x8000000005052812 */ /* 0x000fe200078efcff */
[----:B------:R-:W-:-:S05]  /*08d0*/  @P2 IMAD.MOV.U32 R15, RZ, RZ, RZ ;  /* 0x000000ffff0f2224 */ /* 0x000fca00078e00ff */
[----:B------:R-:W1:Y:S01]  /*08e0*/  @!P2 LDC R11, c[0x0][0xc] ;  /* 0x00000300ff0bab82 */ /* 0x000e620000000800 */
[----:B0-----:R-:W-:-:S04]  /*08f0*/  @P2 IMAD.WIDE.U32 R8, R9, UR9, R2 ;  /* 0x0000000909082c25 */ /* 0x001fc8000f8e0002 */
[----:B------:R-:W-:Y:S02]  /*0900*/  @P2 IMAD.MOV.U32 R14, RZ, RZ, R8 ;  /* 0x000000ffff0e2224 */ /* 0x000fe400078e0008 */
[----:B------:R-:W-:Y:S02]  /*0910*/  @P2 IMAD.IADD R23, R9, 0x1, R15 ;  /* 0x0000000109172824 */ /* 0x000fe400078e020f */
[----:B-1----:R-:W-:-:S04]  /*0920*/  @!P2 IMAD.WIDE.U32 R6, R2, R11, R6 ;  /* 0x0000000b0206a225 */ /* 0x002fc800078e0006 */
[----:B------:R-:W-:Y:S02]  /*0930*/  @!P2 IMAD.MOV.U32 R14, RZ, RZ, R6 ;  /* 0x000000ffff0ea224 */ /* 0x000fe400078e0006 */
[----:B------:R-:W-:-:S03]  /*0940*/  @!P2 IMAD.MOV.U32 R23, RZ, RZ, R7 ;  /* 0x000000ffff17a224 */ /* 0x000fc600078e0007 */
[----:B------:R0:W-:Y:S04]  /*0950*/  STL [R1+0x4d4], R14 ;  /* 0x0004d40e01007387 */ /* 0x0001e80000100800 */
[----:B------:R0:W-:Y:S01]  /*0960*/  STL [R1+0x4d0], R23 ;  /* 0x0004d01701007387 */ /* 0x0001e20000100800 */
[----:B------:R-:W-:Y:S05]  /*0970*/  @!P4 BRA `(.L_x_5) ;  /* 0x00000000000cc947 */ /* 0x000fea0003800000 */
[----:B------:R-:W-:Y:S01]  /*0980*/  UCGABAR_WAIT ;  /* 0x0000000000007dc7 */ /* 0x000fe20008000000 */
[----:B------:R-:W-:Y:S01]  /*0990*/  CCTL.IVALL ;  /* 0x00000000ff00798f */ /* 0x000fe20002000000 */
[----:B------:R-:W-:Y:S05]  /*09a0*/  BRA `(.L_x_6) ;  /* 0x0000000000047947 */ /* 0x000fea0003800000 */
.L_x_5:
[----:B------:R-:W-:Y:S06]  /*09b0*/  BAR.SYNC.DEFER_BLOCKING 0x0 ;  /* 0x0000000000007b1d */ /* 0x000fec0000010000 */
.L_x_6:
[----:B------:R-:W-:Y:S05]  /*09c0*/  @!P1 BRA `(.L_x_7) ;  /* 0x0000034400409947 */ /* 0x000fea0003800000 */
[----:B------:R-:W-:-:S06]  /*09d0*/  UISETP.GT.U32.AND UP0, UPT, UR10, 0x1, UPT ;  /* 0x000000010a00788c */ /* 0x000fcc000bf04070 */
[----:B------:R-:W-:-:S13]  /*09e0*/  PLOP3.LUT P0, PT, PT, PT, UP0, 0x80, 0x0 ;  /* 0x000000000000781c */ /* 0x000fda0003f0f008 */
[----:B------:R-:W-:Y:S05]  /*09f0*/  @P0 EXIT ;  /* 0x000000000000094d */ /* 0x000fea0003800000 */
[----:B------:R-:W-:Y:S01]  /*0a00*/  IMAD.MOV.U32 R6, RZ, RZ, -0x1 ;  /* 0xffffffffff067424 */ /* 0x000fe200078e00ff */
[----:B------:R-:W-:Y:S01]  /*0a10*/  ULDC.64 UR4, c[0x0][0x650] ;  /* 0x0001940000047ab9 */ /* 0x000fe20000000a00 */
[----:B------:R-:W-:Y:S01]  /*0a20*/  IMAD.MOV.U32 R7, RZ, RZ, -0x1 ;  /* 0xffffffffff077424 */ /* 0x000fe200078e00ff */
[----:B------:R-:W-:Y:S01]  /*0a30*/  ISETP.GE.U32.AND P0, PT, R14, UR4, PT ;  /* 0x000000040e007c0c */ /* 0x000fe2000bf06070 */
[----:B------:R-:W-:Y:S01]  /*0a40*/  UMOV UR4, 0xffffffff ;  /* 0xffffffff00047882 */ /* 0x000fe20000000000 */
[----:B------:R1:W-:Y:S01]  /*0a50*/  STL [R1+0x4c4], R6 ;  /* 0x0004c40601007387 */ /* 0x0003e20000100800 */
[----:B------:R-:W-:Y:S02]  /*0a60*/  PRMT R4, RZ, 0x7610, R4 ;  /* 0x00007610ff047816 */ /* 0x000fe40000000004 */
[----:B------:R-:W-:Y:S01]  /*0a70*/  ISETP.GE.U32.AND.EX P0, PT, R23, UR5, PT, P0 ;  /* 0x0000000517007c0c */ /* 0x000fe2000bf06100 */
[----:B------:R2:W-:Y:S01]  /*0a80*/  STL [R1+0x4c8], R7 ;  /* 0x0004c80701007387 */ /* 0x0005e20000100800 */
[----:B-1----:R-:W-:-:S05]  /*0a90*/  IMAD.U32 R6, RZ, RZ, UR4 ;  /* 0x00000004ff067e24 */ /* 0x002fca000f8e00ff */
[----:B------:R2:W-:Y:S06]  /*0aa0*/  STL [R1+0x4bc], R6 ;  /* 0x0004bc0601007387 */ /* 0x0005ec0000100800 */
[----:B------:R-:W-:Y:S05]  /*0ab0*/  @P0 BRA `(.L_x_8) ;  /* 0x0000000400400947 */ /* 0x000fea0003800000 */
[----:B------:R-:W1:Y:S01]  /*0ac0*/  LDC.64 R16, c[0x0][0x628] ;  /* 0x00018a00ff107b82 */ /* 0x000e620000000a00 */
[----:B--2---:R-:W-:Y:S02]  /*0ad0*/  IMAD.MOV.U32 R6, RZ, RZ, R14 ;  /* 0x000000ffff067224 */ /* 0x004fe400078e000e */
[----:B------:R-:W-:-:S05]  /*0ae0*/  IMAD.MOV.U32 R7, RZ, RZ, R23 ;  /* 0x000000ffff077224 */ /* 0x000fca00078e0017 */
[----:B------:R-:W2:Y:S08]  /*0af0*/  LDC R4, c[0x0][0x630] ;  /* 0x00018c00ff047b82 */ /* 0x000eb00000000800 */
[----:B------:R-:W3:Y:S01]  /*0b00*/  LDC.64 R18, c[0x0][0x620] ;  /* 0x00018800ff127b82 */ /* 0x000ee20000000a00 */
[----:B-1----:R-:W-:-:S04]  /*0b10*/  ISETP.NE.U32.AND P0, PT, R16, RZ, PT ;  /* 0x000000ff1000720c */ /* 0x002fc80003f05070 */
[----:B------:R-:W-:-:S13]  /*0b20*/  ISETP.NE.AND.EX P0, PT, R17, RZ, PT, P0 ;  /* 0x000000ff1100720c */ /* 0x000fda0003f05300 */
[----:B--23--:R-:W-:Y:S05]  /*0b30*/  @!P0 BRA `(.L_x_9) ;  /* 0x0000000000288947 */ /* 0x00cfea0003800000 */
[----:B------:R-:W1:Y:S02]  /*0b40*/  LDC R11, c[0x0][0x634] ;  /* 0x00018d00ff0b7b82 */ /* 0x000e640000000800 */
[----:B-1----:R-:W-:-:S05]  /*0b50*/  IADD3 R11, P0, R14, R11, RZ ;  /* 0x0000000b0e0b7210 */ /* 0x002fca0007f1e0ff */
[----:B------:R-:W-:-:S04]  /*0b60*/  IMAD.X R15, RZ, RZ, R23, P0 ;  /* 0x000000ffff0f7224 */ /* 0x000fc800000e0617 */
[----:B------:R-:W-:-:S04]  /*0b70*/  IMAD.WIDE.U32 R6, R15, R16, RZ ;  /* 0x000000100f067225 */ /* 0x000fc800078e00ff */
[----:B------:R-:W-:-:S04]  /*0b80*/  IMAD.WIDE.U32 R8, P0, R11, R17, R6 ;  /* 0x000000110b087225 */ /* 0x000fc80007800006 */
[----:B------:R-:W-:-:S04]  /*0b90*/  IMAD.WIDE.U32 R6, R11, R16, RZ ;  /* 0x000000100b067225 */ /* 0x000fc800078e00ff */
[----:B------:R-:W-:Y:S01]  /*0ba0*/  IMAD.X R11, RZ, RZ, RZ, P0 ;  /* 0x000000ffff0b7224 */ /* 0x000fe200000e06ff */
[----:B------:R-:W-:Y:S01]  /*0bb0*/  IADD3 RZ, P0, R7, R8, RZ ;  /* 0x0000000807ff7210 */ /* 0x000fe20007f1e0ff */
[----:B------:R-:W-:-:S04]  /*0bc0*/  IMAD.MOV.U32 R10, RZ, RZ, R9 ;  /* 0x000000ffff0a7224 */ /* 0x000fc800078e0009 */
[----:B------:R-:W-:-:S08]  /*0bd0*/  IMAD.WIDE.U32.X R6, R15, R17, R10, P0 ;  /* 0x000000110f067225 */ /* 0x000fd000000e040a */
.L_x_9:
[----:B------:R-:W1:Y:S01]  /*0be0*/  LDC.64 R20, c[0x0][0x640] ;  /* 0x00019000ff147b82 */ /* 0x000e620000000a00 */
[-CC-:B------:R-:W-:Y:S01]  /*0bf0*/  SHF.R.U64 R22, R6, R4.reuse, R7.reuse ;  /* 0x0000000406167219 */ /* 0x180fe20000001207 */
[----:B------:R-:W-:Y:S01]  /*0c00*/  IMAD.MOV.U32 R6, RZ, RZ, R14 ;  /* 0x000000ffff067224 */ /* 0x000fe200078e000e */
[----:B------:R-:W-:Y:S01]  /*0c10*/  SHF.R.U32.HI R3, RZ, R4, R7 ;  /* 0x00000004ff037219 */ /* 0x000fe20000011607 */
[----:B------:R-:W-:Y:S01]  /*0c20*/  IMAD.MOV.U32 R7, RZ, RZ, R23 ;  /* 0x000000ffff077224 */ /* 0x000fe200078e0017 */
[----:B------:R-:W-:Y:S01]  /*0c30*/  IADD3 R9, P0, RZ, -R22, RZ ;  /* 0x80000016ff097210 */ /* 0x000fe20007f1e0ff */
[----:B0-----:R-:W-:Y:S02]  /*0c40*/  IMAD R23, R13, R12, R2 ;  /* 0x0000000c0d177224 */ /* 0x001fe400078e0202 */
[----:B------:R-:W0:Y:S01]  /*0c50*/  LDC R8, c[0x0][0x618] ;  /* 0x00018600ff087b82 */ /* 0x000e220000000800 */
[----:B------:R-:W-:Y:S02]  /*0c60*/  IMAD.MOV.U32 R13, RZ, RZ, 0x1 ;  /* 0x00000001ff0d7424 */ /* 0x000fe400078e00ff */
[----:B------:R-:W-:-:S02]  /*0c70*/  IMAD.X R3, RZ, RZ, ~R3, P0 ;  /* 0x000000ffff037224 */ /* 0x000fc400000e0e03 */
[----:B------:R-:W-:-:S03]  /*0c80*/  IMAD.WIDE.U32 R6, R9, R18, R6 ;  /* 0x0000001209067225 */ /* 0x000fc600078e0006 */
[----:B------:R-:W2:Y:S01]  /*0c90*/  LDC R11, c[0x0][0x608] ;  /* 0x00018200ff0b7b82 */ /* 0x000ea20000000800 */
[----:B------:R-:W-:-:S04]  /*0ca0*/  IMAD R4, R3, R18, RZ ;  /* 0x0000001203047224 */ /* 0x000fc800078e02ff */
[----:B------:R-:W-:-:S03]  /*0cb0*/  IMAD R3, R9, R19, R4 ;  /* 0x0000001309037224 */ /* 0x000fc600078e0204 */
[----:B------:R-:W3:Y:S01]  /*0cc0*/  LDC R10, c[0x0][0x658] ;  /* 0x00019600ff0a7b82 */ /* 0x000ee20000000800 */
[----:B-1----:R-:W-:Y:S01]  /*0cd0*/  ISETP.NE.U32.AND P0, PT, R20, RZ, PT ;  /* 0x000000ff1400720c */ /* 0x002fe20003f05070 */
[----:B------:R-:W-:Y:S02]  /*0ce0*/  IMAD.IADD R3, R7, 0x1, R3 ;  /* 0x0000000107037824 */ /* 0x000fe400078e0203 */
[----:B------:R-:W-:Y:S01]  /*0cf0*/  IMAD.MOV.U32 R7, RZ, RZ, -0x1 ;  /* 0xffffffffff077424 */ /* 0x000fe200078e00ff */
[----:B------:R-:W-:-:S03]  /*0d00*/  ISETP.NE.AND.EX P0, PT, R21, RZ, PT, P0 ;  /* 0x000000ff1500720c */ /* 0x000fc60003f05300 */
[----:B------:R-:W1:Y:S01]  /*0d10*/  LDC R17, c[0x0][0x600] ;  /* 0x00018000ff117b82 */ /* 0x000e620000000800 */
[-CC-:B0-----:R-:W-:Y:S02]  /*0d20*/  SHF.R.U64 R15, R6, R8.reuse, R3.reuse ;  /* 0x00000008060f7219 */ /* 0x181fe40000001203 */
[----:B------:R-:W-:-:S05]  /*0d30*/  SHF.R.U32.HI R4, RZ, R8, R3 ;  /* 0x00000008ff047219 */ /* 0x000fca0000011603 */
[----:B------:R-:W0:Y:S01]  /*0d40*/  LDC R14, c[0x0][0x648] ;  /* 0x00019200ff0e7b82 */ /* 0x000e220000000800 */
[-CC-:B--2---:R-:W-:Y:S02]  /*0d50*/  SHF.R.U64 R19, R15, R11.reuse, R4.reuse ;  /* 0x0000000b0f137219 */ /* 0x184fe40000001204 */
[----:B------:R-:W-:-:S05]  /*0d60*/  SHF.R.U32.HI R3, RZ, R11, R4 ;  /* 0x0000000bff037219 */ /* 0x000fca0000011604 */
[----:B------:R-:W2:Y:S01]  /*0d70*/  LDC R16, c[0x0][0x638] ;  /* 0x00018e00ff107b82 */ /* 0x000ea20000000800 */
[-C--:B---3--:R-:W-:Y:S02]  /*0d80*/  SHF.L.U32 R2, R7, R10.reuse, RZ ;  /* 0x0000000a07027219 */ /* 0x088fe400000006ff */
[--C-:B------:R-:W-:Y:S02]  /*0d90*/  SHF.R.U64 R12, R19, R10, R3.reuse ;  /* 0x0000000a130c7219 */ /* 0x100fe40000001203 */
[----:B------:R-:W-:Y:S02]  /*0da0*/  LOP3.LUT R4, RZ, R2, RZ, 0x33, !PT ;  /* 0x00000002ff047212 */ /* 0x000fe400078e33ff */
[----:B------:R-:W-:Y:S01]  /*0db0*/  SHF.R.U32.HI R3, RZ, R10, R3 ;  /* 0x0000000aff037219 */ /* 0x000fe20000011603 */
[----:B------:R-:W3:Y:S01]  /*0dc0*/  LDC R18, c[0x0][0x610] ;  /* 0x00018400ff127b82 */ /* 0x000ee20000000800 */
[----:B------:R-:W-:Y:S01]  /*0dd0*/  IMAD.MOV.U32 R2, RZ, RZ, R12 ;  /* 0x000000ffff027224 */ /* 0x000fe200078e000c */
[----:B------:R-:W-:Y:S06]  /*0de0*/  @!P0 BRA `(.L_x_10) ;  /* 0x0000000000288947 */ /* 0x000fec0003800000 */
[----:B------:R-:W4:Y:S02]  /*0df0*/  LDC R9, c[0x0][0x64c] ;  /* 0x00019300ff097b82 */ /* 0x000f240000000800 */
[----:B----4-:R-:W-:-:S05]  /*0e00*/  IADD3 R9, P0, R12, R9, RZ ;  /* 0x000000090c097210 */ /* 0x010fca0007f1e0ff */
        /* <DEDUP_REMOVED lines=8> */
.L_x_10:
[----:B0-----:R-:W-:Y:S02]  /*0e90*/  SHF.R.U64 R6, R2, R14, R3 ;  /* 0x0000000e02067219 */ /* 0x001fe40000001203 */
[----:B------:R-:W-:Y:S01]  /*0ea0*/  LOP3.LUT R3, R19, R4, RZ, 0xc0, !PT ;  /* 0x0000000413037212 */ /* 0x000fe200078ec0ff */
[----:B-1----:R-:W-:Y:S01]  /*0eb0*/  VIADD R4, R17, 0xffffffff ;  /* 0xffffffff11047836 */ /* 0x002fe20000000000 */
[----:B------:R-:W-:Y:S01]  /*0ec0*/  SHF.L.U32 R2, R13, R10, RZ ;  /* 0x0000000a0d027219 */ /* 0x000fe200000006ff */
[----:B------:R-:W-:Y:S01]  /*0ed0*/  IMAD.MOV R7, RZ, RZ, -R6 ;  /* 0x000000ffff077224 */ /* 0x000fe200078e0a06 */
[----:B------:R-:W-:Y:S02]  /*0ee0*/  R2UR UR4, R22 ;  /* 0x00000000160472ca */ /* 0x000fe400000e0000 */
[----:B------:R-:W-:Y:S01]  /*0ef0*/  SEL R0, R0, R23, !P2 ;  /* 0x0000001700007207 */ /* 0x000fe20005000000 */
[----:B------:R-:W-:Y:S01]  /*0f00*/  IMAD R3, R2, R6, R3 ;  /* 0x0000000602037224 */ /* 0x000fe200078e0203 */
[----:B------:R-:W-:Y:S01]  /*0f10*/  LOP3.LUT R4, R15, R4, RZ, 0xc0, !PT ;  /* 0x000000040f047212 */ /* 0x000fe200078ec0ff */
[----:B--2---:R-:W-:-:S02]  /*0f20*/  IMAD R2, R7, R16, R12 ;  /* 0x0000001007027224 */ /* 0x004fc400078e020c */
[----:B---3--:R-:W-:Y:S02]  /*0f30*/  IMAD R0, R3, R18, R0 ;  /* 0x0000001203007224 */ /* 0x008fe400078e0200 */
[----:B------:R-:W-:Y:S02]  /*0f40*/  IMAD R3, R2, R17, R4 ;  /* 0x0000001102037224 */ /* 0x000fe400078e0204 */
[----:B------:R-:W-:Y:S02]  /*0f50*/  IMAD.MOV.U32 R4, RZ, RZ, 0x1 ;  /* 0x00000001ff047424 */ /* 0x000fe400078e00ff */
[----:B------:R-:W-:Y:S01]  /*0f60*/  IMAD.U32 R6, RZ, RZ, UR4 ;  /* 0x00000004ff067e24 */ /* 0x000fe2000f8e00ff */
[----:B------:R-:W-:Y:S02]  /*0f70*/  SEL R2, R3, R0, !P2 ;  /* 0x0000000003027207 */ /* 0x000fe40005000000 */
[----:B------:R-:W-:Y:S02]  /*0f80*/  SEL R0, R0, R3, !P2 ;  /* 0x0000000300007207 */ /* 0x000fe40005000000 */
[----:B------:R1:W-:Y:S04]  /*0f90*/  STL [R1+0x4bc], R6 ;  /* 0x0004bc0601007387 */ /* 0x0003e80000100800 */
[----:B------:R1:W-:Y:S04]  /*0fa0*/  STL [R1+0x4c8], R2 ;  /* 0x0004c80201007387 */ /* 0x0003e80000100800 */
[----:B------:R1:W-:Y:S02]  /*0fb0*/  STL [R1+0x4c4], R0 ;  /* 0x0004c40001007387 */ /* 0x0003e40000100800 */
.L_x_8:
[----:B------:R-:W-:-:S08]  /*0fc0*/  NOP ;  /* 0x0000000000007918 */ /* 0x000fd00000000000 */
[----:B------:R-:W3:Y:S02]  /*0fd0*/  USETMAXREG.TRY_ALLOC.CTAPOOL UP0, 0xf0 ;  /* 0x000000f0000079c8 */ /* 0x000ee40008000600 */
[----:B---3--:R-:W-:-:S13]  /*0fe0*/  PLOP3.LUT P0, PT, PT, PT, UP0, 0x80, 0x0 ;  /* 0x000000000000781c */ /* 0x008fda0003f0f008 */
[----:B------:R-:W-:Y:S05]  /*0ff0*/  @!P0 BRA `(.L_x_8) ;  /* 0xfffffffc00f08947 */ /* 0x000fea000383ffff */
[----:B------:R-:W-:Y:S01]  /*1000*/  ULDC.64 UR4, c[0x0][0x598] ;  /* 0x0001660000047ab9 */ /* 0x000fe20000000a00 */
[----:B------:R-:W-:Y:S01]  /*1010*/  ULDC.64 UR52, c[0x0][0x208] ;  /* 0x0000820000347ab9 */ /* 0x000fe20000000a00 */
[----:B------:R-:W-:-:S04]  /*1020*/  ISETP.NE.U32.AND P0, PT, RZ, UR4, PT ;  /* 0x00000004ff007c0c */ /* 0x000fc8000bf05070 */
[----:B------:R-:W-:-:S13]  /*1030*/  ISETP.NE.AND.EX P0, PT, RZ, UR5, PT, P0 ;  /* 0x00000005ff007c0c */ /* 0x000fda000bf05300 */
[----:B------:R-:W-:Y:S05]  /*1040*/  @!P0 BRA `(.L_x_11) ;  /* 0x0000000000208947 */ /* 0x000fea0003800000 */
[----:B-1----:R-:W1:Y:S02]  /*1050*/  LDC.64 R2, c[0x0][0x598] ;  /* 0x00016600ff027b82 */ /* 0x002e640000000a00 */
[----:B-1----:R-:W3:Y:S02]  /*1060*/  LDG.E.64 R2, desc[UR52][R2.64] ;  /* 0x0000003402027981 */ /* 0x002ee4000c1e1b00 */
[----:B---3--:R-:W-:-:S04]  /*1070*/  ISETP.NE.U32.AND P0, PT, R2, RZ, PT ;  /* 0x000000ff0200720c */ /* 0x008fc80003f05070 */
[----:B------:R-:W-:-:S13]  /*1080*/  ISETP.NE.AND.EX P0, PT, R3, RZ, PT, P0 ;  /* 0x000000ff0300720c */ /* 0x000fda0003f05300 */
[----:B------:R-:W-:Y:S05]  /*1090*/  @!P0 BRA `(.L_x_11) ;  /* 0x00000000000c8947 */ /* 0x000fea0003800000 */
[----:B------:R-:W3:Y:S02]  /*10a0*/  LD.E R2, desc[UR52][R2.64] ;  /* 0x0000003402027980 */ /* 0x000ee4000c101900 */
[----:B---3--:R-:W-:Y:S01]  /*10b0*/  R2UR UR4, R2 ;  /* 0x00000000020472ca */ /* 0x008fe200000e0000 */
[----:B------:R-:W-:-:S14]  /*10c0*/  BRA `(.L_x_12) ;  /* 0x0000000000247947 */ /* 0x000fdc0003800000 */
.L_x_11:
[----:B------:R-:W-:Y:S02]  /*10d0*/  ULDC.64 UR4, c[0x0][0x588] ;  /* 0x0001620000047ab9 */ /* 0x000fe40000000a00 */
[----:B------:R-:W-:-:S04]  /*10e0*/  ISETP.NE.U32.AND P0, PT, RZ, UR4, PT ;  /* 0x00000004ff007c0c */ /* 0x000fc8000bf05070 */
[----:B------:R-:W-:-:S13]  /*10f0*/  ISETP.NE.AND.EX P0, PT, RZ, UR5, PT, P0 ;  /* 0x00000005ff007c0c */ /* 0x000fda000bf05300 */
[----:B------:R-:W-:Y:S05]  /*1100*/  @!P0 BRA `(.L_x_13) ;  /* 0x0000000000108947 */ /* 0x000fea0003800000 */
[----:B-1----:R-:W1:Y:S02]  /*1110*/  LDC.64 R2, c[0x0][0x588] ;  /* 0x00016200ff027b82 */ /* 0x002e640000000a00 */
[----:B-1----:R-:W3:Y:S02]  /*1120*/  LDG.E R2, desc[UR52][R2.64] ;  /* 0x0000003402027981 */ /* 0x002ee4000c1e1900 */
[----:B---3--:R-:W-:Y:S01]  /*1130*/  R2UR UR4, R2 ;  /* 0x00000000020472ca */ /* 0x008fe200000e0000 */
[----:B------:R-:W-:-:S14]  /*1140*/  BRA `(.L_x_12) ;  /* 0x0000000000047947 */ /* 0x000fdc0003800000 */
.L_x_13:
[----:B------:R-:W-:-:S05]  /*1150*/  ULDC UR4, c[0x0][0x580] ;  /* 0x0001600000047ab9 */ /* 0x000fca0000000800 */
.L_x_12:
[----:B------:R-:W-:Y:S02]  /*1160*/  ULDC.64 UR6, c[0x0][0x5a0] ;  /* 0x0001680000067ab9 */ /* 0x000fe40000000a00 */
        /* <DEDUP_REMOVED lines=11> */
.L_x_14:
        /* <DEDUP_REMOVED lines=8> */
.L_x_16:
[----:B------:R-:W-:-:S05]  /*12a0*/  ULDC UR5, c[0x0][0x584] ;  /* 0x0001610000057ab9 */ /* 0x000fca0000000800 */
.L_x_15:
[----:B------:R-:W-:-:S13]  /*12b0*/  LOP3.LUT P0, RZ, R4, 0xff, RZ, 0xc0, !PT ;  /* 0x000000ff04ff7812 */ /* 0x000fda000780c0ff */
[----:B------:R-:W-:Y:S05]  /*12c0*/  @!P0 EXIT ;  /* 0x000000000000894d */ /* 0x000fea0003800000 */
[----:B-1----:R-:W3:Y:S01]  /*12d0*/  LDL R0, [R1+0x4cc] ;  /* 0x0004cc0001007983 */ /* 0x002ee20000100800 */
[----:B------:R-:W-:Y:S01]  /*12e0*/  ULDC UR6, c[0x0][0x28c] ;  /* 0x0000a30000067ab9 */ /* 0x000fe20000000800 */
[----:B------:R-:W2:Y:S01]  /*12f0*/  LDC.64 R2, c[0x0][0x5c8] ;  /* 0x00017200ff027b82 */ /* 0x000ea20000000a00 */
[----:B------:R-:W-:-:S04]  /*1300*/  UIADD3 UR6, UR6, 0x7f, URZ ;  /* 0x0000007f06067890 */ /* 0x000fc8000fffe03f */
[----:B------:R-:W-:-:S04]  /*1310*/  USHF.R.S32.HI UR7, URZ, 0x1f, UR6 ;  /* 0x0000001f3f077899 */ /* 0x000fc80008011406 */
[----:B------:R-:W-:-:S04]  /*1320*/  ULEA.HI UR7, UR7, UR6, URZ, 0x7 ;  /* 0x0000000607077291 */ /* 0x000fc8000f8f383f */
[----:B------:R-:W-:-:S03]  /*1330*/  USHF.R.S32.HI UR6, URZ, 0x7, UR7 ;  /* 0x000000073f067899 */ /* 0x000fc60008011407 */
[----:B------:R-:W-:Y:S01]  /*1340*/  UMOV UR7, URZ ;  /* 0x0000003f00077c82 */ /* 0x000fe20008000000 */
[C-C-:B--2---:R-:W-:Y:S01]  /*1350*/  SHF.L.U64.HI R6, R2.reuse, 0x7, R3.reuse ;  /* 0x0000000702067819 */ /* 0x144fe20000010203 */
[C---:B------:R-:W-:Y:S01]  /*1360*/  IMAD.SHL.U32 R7, R2.reuse, 0x80, RZ ;  /* 0x0000008002077824 */ /* 0x040fe200078e00ff */
[C-C-:B------:R-:W-:Y:S01]  /*1370*/  SHF.L.U64.HI R4, R2.reuse, 0x3, R3.reuse ;  /* 0x0000000302047819 */ /* 0x140fe20000010203 */
[C---:B------:R-:W-:Y:S01]  /*1380*/  IMAD.SHL.U32 R9, R2.reuse, 0x100, RZ ;  /* 0x0000010002097824 */ /* 0x040fe200078e00ff */
[C---:B------:R-:W-:Y:S01]  /*1390*/  SHF.L.U64.HI R8, R2.reuse, 0x8, R3 ;  /* 0x0000000802087819 */ /* 0x040fe20000010203 */
[----:B------:R-:W-:Y:S01]  /*13a0*/  IMAD.SHL.U32 R3, R2, 0x8, RZ ;  /* 0x0000000802037824 */ /* 0x000fe200078e00ff */
[----:B---3--:R-:W-:Y:S01]  /*13b0*/  R2UR UR8, R0 ;  /* 0x00000000000872ca */ /* 0x008fe200000e0000 */
[----:B------:R-:W-:Y:S01]  /*13c0*/  IMAD.U32 R0, RZ, RZ, UR6 ;  /* 0x00000006ff007e24 */ /* 0x000fe2000f8e00ff */
[----:B------:R-:W-:Y:S02]  /*13d0*/  UMOV UR6, URZ ;  /* 0x0000003f00067c82 */ /* 0x000fe40008000000 */
[----:B------:R-:W-:-:S02]  /*13e0*/  IMAD.U32 R2, RZ, RZ, UR6 ;  /* 0x00000006ff027e24 */ /* 0x000fc4000f8e00ff */
[----:B------:R1:W-:Y:S07]  /*13f0*/  STL [R1+0x4dc], R0 ;  /* 0x0004dc0001007387 */ /* 0x0003ee0000100800 */
[----:B------:R-:W-:Y:S01]  /*1400*/  ULOP3.LUT UR61, UR8, 0x1, URZ, 0xfc, !UPT ;  /* 0x00000001083d7892 */ /* 0x000fe2000f8efc3f */
[----:B-1----:R-:W-:-:S05]  /*1410*/  IMAD.U32 R0, RZ, RZ, UR7 ;  /* 0x00000007ff007e24 */ /* 0x002fca000f8e00ff */
[----:B------:R1:W-:Y:S04]  /*1420*/  STL [R1+0x4d8], R0 ;  /* 0x0004d80001007387 */ /* 0x0003e80000100800 */
[----:B------:R1:W-:Y:S02]  /*1430*/  STL [R1+0x4b4], R2 ;  /* 0x0004b40201007387 */ /* 0x0003e40000100800 */
.L_x_45:
[----:B--2---:R-:W2:Y:S01]  /*1440*/  LDL R12, [R1+0x4b4] ;  /* 0x0004b400010c7983 */ /* 0x004ea20000100800 */
[----:B---3--:R-:W3:Y:S03]  /*1450*/  LDC R11, c[0x0][0x28c] ;  /* 0x0000a300ff0b7b82 */ /* 0x008ee60000000800 */
[----:B------:R-:W-:Y:S04]  /*1460*/  STL [R1+0x4b0], RZ ;  /* 0x0004b0ff01007387 */ /* 0x000fe80000100800 */
        /* <DEDUP_REMOVED lines=232> */
[----:B------:R-:W-:Y:S01]  /*22f0*/  STL [R1+0x10c], RZ ;  /* 0x00010cff01007387 */ /* 0x000fe20000100800 */
[----:B------:R-:W4:Y:S03]  /*2300*/  S2R R10, SR_TID.X ;  /* 0x00000000000a7919 */ /* 0x000f260000002100 */
        /* <DEDUP_REMOVED lines=29> */
[----:B----4-:R-:W-:-:S03]  /*24e0*/  LOP3.LUT R10, R10, 0x80, RZ, 0xc0, !PT ;  /* 0x000000800a0a7812 */ /* 0x010fc600078ec0ff */
[----:B------:R-:W-:Y:S04]  /*24f0*/  STL [R1+0x88], RZ ;  /* 0x000088ff01007387 */ /* 0x000fe80000100800 */
[----:B------:R-:W-:Y:S04]  /*2500*/  STL [R1+0x8c], RZ ;  /* 0x00008cff01007387 */ /* 0x000fe80000100800 */
[----:B------:R-:W-:Y:S04]  /*2510*/  STL [R1+0x90], RZ ;  /* 0x000090ff01007387 */ /* 0x000fe80000100800 */
[----:B------:R-:W-:Y:S01]  /*2520*/  STL [R1+0x94], RZ ;  /* 0x000094ff01007387 */ /* 0x000fe20000100800 */
[----:B------:R-:W-:-:S03]  /*2530*/  SHF.R.U32.HI R10, RZ, 0x7, R10 ;  /* 0x00000007ff0a7819 */ /* 0x000fc6000001160a */
        /* <DEDUP_REMOVED lines=9> */
[----:B------:R-:W4:Y:S04]  /*25d0*/  SHFL.IDX PT, R10, R10, RZ, 0x1f ;  /* 0x00001fff0a0a7589 */ /* 0x000f2800000e0000 */
[----:B------:R0:W-:Y:S04]  /*25e0*/  STL [R1+0x7c], RZ ;  /* 0x00007cff01007387 */ /* 0x0001e80000100800 */
        /* <DEDUP_REMOVED lines=16> */
[----:B------:R0:W-:Y:S04]  /*26f0*/  STL [R1], RZ ;  /* 0x000000ff01007387 */ /* 0x0001e80000100800 */
[----:B------:R0:W-:Y:S04]  /*2700*/  STL [R1+0x4], RZ ;  /* 0x000004ff01007387 */ /* 0x0001e80000100800 */
[----:B------:R0:W-:Y:S04]  /*2710*/  STL [R1+0x8], RZ ;  /* 0x000008ff01007387 */ /* 0x0001e80000100800 */
[----:B------:R0:W-:Y:S01]  /*2720*/  STL [R1+0xc], RZ ;  /* 0x00000cff01007387 */ /* 0x0001e20000100800 */
[----:B----4-:R-:W-:-:S03]  /*2730*/  R2UR UR7, R10 ;  /* 0x000000000a0772ca */ /* 0x010fc600000e0000 */
[----:B------:R4:W-:Y:S04]  /*2740*/  STL [R1+0x10], RZ ;  /* 0x000010ff01007387 */ /* 0x0009e80000100800 */
[----:B------:R4:W-:Y:S04]  /*2750*/  STL [R1+0x14], RZ ;  /* 0x000014ff01007387 */ /* 0x0009e80000100800 */
[----:B------:R4:W-:Y:S04]  /*2760*/  STL [R1+0x18], RZ ;  /* 0x000018ff01007387 */ /* 0x0009e80000100800 */
[----:B------:R4:W-:Y:S04]  /*2770*/  STL [R1+0x1c], RZ ;  /* 0x00001cff01007387 */ /* 0x0009e80000100800 */
[----:B------:R-:W5:Y:S01]  /*2780*/  LDL R10, [R1+0x4d8] ;  /* 0x0004d800010a7983 */ /* 0x000f620000100800 */
[----:B-1----:R-:W1:Y:S01]  /*2790*/  S2UR UR10, SR_CgaCtaId ;  /* 0x00000000000a79c3 */ /* 0x002e620000008800 */
[----:B------:R-:W-:Y:S01]  /*27a0*/  ULEA.HI UR9, UR7, UR7, URZ, 0x1 ;  /* 0x0000000707097291 */ /* 0x000fe2000f8f083f */
[----:B------:R-:W-:-:S03]  /*27b0*/  UMOV UR58, 0x400 ;  /* 0x00000400003a7882 */ /* 0x000fc60000000000 */
[----:B------:R-:W-:-:S04]  /*27c0*/  ULOP3.LUT UR9, UR9, 0x7fffe, URZ, 0xc0, !UPT ;  /* 0x0007fffe09097892 */ /* 0x000fc8000f8ec03f */
[----:B------:R-:W-:Y:S01]  /*27d0*/  UIADD3 UR9, UR7, -UR9, URZ ;  /* 0x8000000907097290 */ /* 0x000fe2000fffe03f */
[----:B---3--:R-:W-:Y:S01]  /*27e0*/  ISETP.GE.AND P0, PT, R11, 0x1, PT ;  /* 0x000000010b00780c */ /* 0x008fe20003f06270 */
[----:B-1----:R-:W-:-:S04]  /*27f0*/  ULEA UR58, UR10, UR58, 0x18 ;  /* 0x0000003a0a3a7291 */ /* 0x002fc8000f8ec03f */
[----:B------:R-:W-:-:S04]  /*2800*/  ULEA UR9, UR9, UR58, 0xd ;  /* 0x0000003a09097291 */ /* 0x000fc8000f8e683f */
[----:B------:R-:W-:-:S04]  /*2810*/  UIADD3 UR9, UR9, 0x100, URZ ;  /* 0x0000010009097890 */ /* 0x000fc8000fffe03f */
[----:B------:R-:W-:Y:S01]  /*2820*/  USHF.R.U32.HI UR9, URZ, 0x4, UR9 ;  /* 0x000000043f097899 */ /* 0x000fe20008011609 */
[----:B--2---:R-:W-:Y:S01]  /*2830*/  R2UR UR54, R12 ;  /* 0x000000000c3672ca */ /* 0x004fe200000e0000 */
[----:B------:R-:W-:Y:S01]  /*2840*/  UMOV UR59, URZ ;  /* 0x0000003f003b7c82 */ /* 0x000fe20008000000 */
[----:B------:R-:W-:Y:S01]  /*2850*/  UMOV UR6, URZ ;  /* 0x0000003f00067c82 */ /* 0x000fe20008000000 */
[----:B------:R-:W-:Y:S01]  /*2860*/  UMOV UR8, URZ ;  /* 0x0000003f00087c82 */ /* 0x000fe20008000000 */
[----:B------:R-:W-:Y:S01]  /*2870*/  ULOP3.LUT UR60, UR9, 0x3fff, URZ, 0xc0, !UPT ;  /* 0x00003fff093c7892 */ /* 0x000fe2000f8ec03f */
[----:B------:R-:W-:Y:S02]  /*2880*/  CS2R R236, SRZ ;  /* 0x0000000000ec7805 */ /* 0x000fe4000001ff00 */
[----:B------:R-:W-:Y:S02]  /*2890*/  CS2R R234, SRZ ;  /* 0x0000000000ea7805 */ /* 0x000fe4000001ff00 */
[----:B------:R-:W-:-:S02]  /*28a0*/  CS2R R232, SRZ ;  /* 0x0000000000e87805 */ /* 0x000fc4000001ff00 */
[----:B0-----:R-:W-:Y:S02]  /*28b0*/  CS2R R22, SRZ ;  /* 0x0000000000167805 */ /* 0x001fe4000001ff00 */
[----:B------:R-:W-:Y:S02]  /*28c0*/  CS2R R20, SRZ ;  /* 0x0000000000147805 */ /* 0x000fe4000001ff00 */
[----:B------:R-:W-:Y:S02]  /*28d0*/  CS2R R18, SRZ ;  /* 0x0000000000127805 */ /* 0x000fe4000001ff00 */
[----:B------:R-:W-:Y:S02]  /*28e0*/  CS2R R16, SRZ ;  /* 0x0000000000107805 */ /* 0x000fe4000001ff00 */
[----:B------:R-:W-:Y:S02]  /*28f0*/  CS2R R14, SRZ ;  /* 0x00000000000e7805 */ /* 0x000fe4000001ff00 */
[----:B------:R-:W-:Y:S01]  /*2900*/  CS2R R12, SRZ ;  /* 0x00000000000c7805 */ /* 0x000fe2000001ff00 */
[----:B------:R-:W-:Y:S01]  /*2910*/  IMAD.MOV.U32 R11, RZ, RZ, RZ ;  /* 0x000000ffff0b7224 */ /* 0x000fe200078e00ff */
[----:B------:R-:W-:-:S02]  /*2920*/  CS2R R224, SRZ ;  /* 0x0000000000e07805 */ /* 0x000fc4000001ff00 */
[----:B------:R-:W-:Y:S02]  /*2930*/  CS2R R226, SRZ ;  /* 0x0000000000e27805 */ /* 0x000fe4000001ff00 */
[----:B------:R-:W-:Y:S02]  /*2940*/  CS2R R228, SRZ ;  /* 0x0000000000e47805 */ /* 0x000fe4000001ff00 */
[----:B------:R-:W-:Y:S02]  /*2950*/  CS2R R230, SRZ ;  /* 0x0000000000e67805 */ /* 0x000fe4000001ff00 */
[----:B------:R-:W-:Y:S02]  /*2960*/  CS2R R216, SRZ ;  /* 0x0000000000d87805 */ /* 0x000fe4000001ff00 */
[----:B------:R-:W-:Y:S02]  /*2970*/  CS2R R218, SRZ ;  /* 0x0000000000da7805 */ /* 0x000fe4000001ff00 */
        /* <DEDUP_REMOVED lines=98> */
[----:B-----5:R-:W-:Y:S01]  /*2fa0*/  R2UR UR55, R10 ;  /* 0x000000000a3772ca */ /* 0x020fe200000e0000 */
[----:B----4-:R-:W-:-:S14]  /*2fb0*/  @!P0 BRA `(.L_x_17) ;  /* 0x0000008000dc8947 */ /* 0x010fdc0003800000 */
[----:B------:R-:W-:-:S06]  /*2fc0*/  UISETP.NE.AND UP0, UPT, UR61, 0x3, UPT ;  /* 0x000000033d00788c */ /* 0x000fcc000bf05270 */
[----:B------:R-:W-:-:S13]  /*2fd0*/  PLOP3.LUT P1, PT, PT, PT, UP0, 0x80, 0x0 ;  /* 0x000000000000781c */ /* 0x000fda0003f2f008 */
[----:B------:R-:W-:Y:S05]  /*2fe0*/  @!P1 BRA `(.L_x_18) ;  /* 0x0000000000049947 */ /* 0x000fea0003800000 */
[----:B------:R-:W-:Y:S01]  /*2ff0*/  BPT.TRAP 0x1 ;  /* 0x000000040000795c */ /* 0x000fe20000300000 */
.L_x_18:
[----:B------:R-:W2:Y:S01]  /*3000*/  LDL R11, [R1+0x4b4] ;  /* 0x0004b400010b7983 */ /* 0x000ea20000100800 */
[----:B------:R-:W-:-:S13]  /*3010*/  R2UR UR7, R10 ;  /* 0x000000000a0772ca */ /* 0x000fda00000e0000 */
[----:B------:R-:W-:-:S05]  /*3020*/  IMAD.U32 R10, RZ, RZ, UR7 ;  /* 0x00000007ff0a7e24 */ /* 0x000fca000f8e00ff */
[----:B------:R-:W-:Y:S02]  /*3030*/  SHF.L.U32 R10, R10, 0x1f, RZ ;  /* 0x0000001f0a0a7819 */ /* 0x000fe400000006ff */
[----:B--2---:R-:W-:-:S13]  /*3040*/  R2UR UR6, R11 ;  /* 0x000000000b0672ca */ /* 0x004fda00000e0000 */
[----:B------:R-:W-:-:S09]  /*3050*/  ULEA UR6, UR6, UR58, 0x3 ;  /* 0x0000003a06067291 */ /* 0x000fd2000f8e183f */
[----:B------:R0:W1:Y:S01]  /*3060*/  SYNCS.PHASECHK.TRANS64.TRYWAIT P0, [UR6], R10 ;  /* 0x0000000aff0075a7 */ /* 0x0000620008000146 */
[----:B------:R-:W-:Y:S05]  /*3070*/  @!P1 BRA `(.L_x_19) ;  /* 0x0000000000049947 */ /* 0x000fea0003800000 */
[----:B------:R-:W-:Y:S01]  /*3080*/  BPT.TRAP 0x1 ;  /* 0x000000040000795c */ /* 0x000fe20000300000 */
.L_x_19:
[----:B------:R2:W-:Y:S01]  /*3090*/  STL [R1+0x4b0], RZ ;  /* 0x0004b0ff01007387 */ /* 0x0005e20000100800 */
[----:B------:R-:W-:Y:S01]  /*30a0*/  UMOV UR59, 0x4 ;  /* 0x00000004003b7882 */ /* 0x000fe20000000000 */
[----:B-1----:R-:W-:Y:S05]  /*30b0*/  @P0 BRA `(.L_x_20) ;  /* 0x0000000000080947 */ /* 0x002fea0003800000 */
[----:B------:R-:W1:Y:S02]  /*30c0*/  SYNCS.PHASECHK.TRANS64.TRYWAIT P0, [UR6], R10 ;  /* 0x0000000aff0075a7 */ /* 0x000e640008000146 */
[----:B-1----:R-:W-:Y:S05]  /*30d0*/  @!P0 BRA `(.L_x_21) ;  /* 0x0000033000fc8947 */ /* 0x002fea0003800000 */
.L_x_20:
[----:B-1----:R-:W3:Y:S01]  /*30e0*/  LDL R11, [R1+0x4b4] ;  /* 0x0004b400010b7983 */ /* 0x002ee20000100800 */
[----:B------:R-:W-:Y:S02]  /*30f0*/  UIADD3 UR6, UR58, 0x24100, URZ ;  /* 0x000241003a067890 */ /* 0x000fe4000fffe03f */
[----:B------:R-:W-:Y:S01]  /*3100*/  ULOP3.LUT UR7, UR60, 0x10000, URZ, 0xfc, !UPT ;  /* 0x000100003c077892 */ /* 0x000fe2000f8efc3f */
[----:B------:R-:W-:Y:S01]  /*3110*/  STL [R1+0x588], R9 ;  /* 0x0005880901007387 */ /* 0x000fe20000100800 */
[----:B------:R-:W-:Y:S01]  /*3120*/  USHF.R.U32.HI UR6, URZ, 0x4, UR6 ;  /* 0x000000043f067899 */ /* 0x000fe20008011606 */
[----:B------:R-:W-:Y:S02]  /*3130*/  UMOV UR45, 0x40000040 ;  /* 0x40000040002d7882 */ /* 0x000fe40000000000 */
[----:B------:R-:W-:Y:S01]  /*3140*/  STL [R1+0x584], R8 ;  /* 0x0005840801007387 */ /* 0x000fe20000100800 */
[----:B------:R-:W-:Y:S01]  /*3150*/  ULOP3.LUT UR6, UR6, 0x3fff, URZ, 0xc0, !UPT ;  /* 0x00003fff06067892 */ /* 0x000fe2000f8ec03f */
[----:B------:R-:W-:-:S02]  /*3160*/  UMOV UR47, 0x40000040 ;  /* 0x40000040002f7882 */ /* 0x000fc40000000000 */
[----:B------:R-:W-:Y:S01]  /*3170*/  STL [R1+0x580], R7 ;  /* 0x0005800701007387 */ /* 0x000fe20000100800 */
[----:B------:R-:W-:Y:S01]  /*3180*/  ULOP3.LUT UR6, UR6, 0x10000, URZ, 0xfc, !UPT ;  /* 0x0001000006067892 */ /* 0x000fe2000f8efc3f */
[----:B------:R-:W-:Y:S02]  /*3190*/  UMOV UR49, UR45 ;  /* 0x0000002d00317c82 */ /* 0x000fe40008000000 */
[----:B------:R-:W-:Y:S01]  /*31a0*/  STL [R1+0x57c], R6 ;  /* 0x00057c0601007387 */ /* 0x000fe20000100800 */
[----:B------:R-:W-:Y:S01]  /*31b0*/  UMOV UR51, 0x40000040 ;  /* 0x4000004000337882 */ /* 0x000fe20000000000 */
[----:B------:R-:W-:Y:S01]  /*31c0*/  UMOV UR41, UR45 ;  /* 0x0000002d00297c82 */ /* 0x000fe20008000000 */
[----:B------:R-:W-:Y:S01]  /*31d0*/  UMOV UR43, 0x40000040 ;  /* 0x40000040002b7882 */ /* 0x000fe20000000000 */
[----:B------:R-:W-:Y:S01]  /*31e0*/  STL [R1+0x578], R5 ;  /* 0x0005780501007387 */ /* 0x000fe20000100800 */
[----:B------:R-:W-:Y:S01]  /*31f0*/  UMOV UR37, UR45 ;  /* 0x0000002d00257c82 */ /* 0x000fe20008000000 */
[----:B------:R-:W-:Y:S01]  /*3200*/  UMOV UR39, 0x40000040 ;  /* 0x4000004000277882 */ /* 0x000fe20000000000 */
[----:B------:R-:W-:Y:S01]  /*3210*/  UMOV UR33, UR45 ;  /* 0x0000002d00217c82 */ /* 0x000fe20008000000 */
[----:B------:R0:W-:Y:S01]  /*3220*/  STL [R1+0x574], R4 ;  /* 0x0005740401007387 */ /* 0x0001e20000100800 */
[----:B------:R-:W-:Y:S01]  /*3230*/  UMOV UR35, 0x40000040 ;  /* 0x4000004000237882 */ /* 0x000fe20000000000 */
[----:B------:R-:W-:Y:S01]  /*3240*/  UMOV UR29, UR45 ;  /* 0x0000002d001d7c82 */ /* 0x000fe20008000000 */
        /* <DEDUP_REMOVED lines=11> */
[----:B------:R1:W-:Y:S04]  /*3300*/  STL [R1+0x570], R3 ;  /* 0x0005700301007387 */ /* 0x0003e80000100800 */
[----:B------:R4:W-:Y:S04]  /*3310*/  STL [R1+0x56c], R2 ;  /* 0x00056c0201007387 */ /* 0x0009e80000100800 */
[----:B------:R2:W-:Y:S04]  /*3320*/  STL [R1+0x568], R0 ;  /* 0x0005680001007387 */ /* 0x0005e80000100800 */
        /* <DEDUP_REMOVED lines=63> */
[----:B---3--:R-:W-:-:S02]  /*3720*/  R2UR UR8, R11 ;  /* 0x000000000b0872ca */ /* 0x008fc400000e0000 */
[----:B0-----:R-:W-:Y:S01]  /*3730*/  WARPGROUP.ARRIVE ;  /* 0x00000000000079c5 */ /* 0x001fe20000000000 */
[----:B------:R-:W-:Y:S04]  /*3740*/  STL [R1+0x3b0], RZ ;  /* 0x0003b0ff01007387 */ /* 0x000fe80000100800 */
[----:B------:R-:W-:Y:S04]  /*3750*/  STL [R1+0x3ac], RZ ;  /* 0x0003acff01007387 */ /* 0x000fe80000100800 */
[----:B------:R-:W-:Y:S02]  /*3760*/  STL [R1+0x3a8], RZ ;  /* 0x0003a8ff01007387 */ /* 0x000fe40000100800 */
[----:B------:R-:W-:-:S02]  /*3770*/  UIMAD UR7, UR8, 0xc00, UR7 ;  /* 0x00000c00080778a4 */ /* 0x000fc4000f8e0207 */
[----:B------:R-:W-:Y:S01]  /*3780*/  UIMAD UR6, UR8, 0x580, UR6 ;  /* 0x00000580080678a4 */ /* 0x000fe2000f8e0206 */
[----:B------:R-:W-:Y:S03]  /*3790*/  STL [R1+0x3a4], RZ ;  /* 0x0003a4ff01007387 */ /* 0x000fe60000100800 */
[----:B------:R-:W-:Y:S01]  /*37a0*/  UIADD3 UR50, UR6, 0x80, URZ ;  /* 0x0000008006327890 */ /* 0x000fe2000fffe03f */
[----:B------:R-:W-:Y:S01]  /*37b0*/  STL [R1+0x3a0], RZ ;  /* 0x0003a0ff01007387 */ /* 0x000fe20000100800 */
[----:B------:R-:W-:Y:S01]  /*37c0*/  UMOV UR44, UR7 ;  /* 0x00000007002c7c82 */ /* 0x000fe20008000000 */
[----:B------:R-:W-:Y:S01]  /*37d0*/  UMOV UR46, UR6 ;  /* 0x00000006002e7c82 */ /* 0x000fe20008000000 */
[----:B------:R-:W-:Y:S01]  /*37e0*/  UMOV UR48, UR44 ;  /* 0x0000002c00307c82 */ /* 0x000fe20008000000 */
[----:B------:R-:W-:Y:S01]  /*37f0*/  QGMMA.64x16x32.F32.E4M3.E4M3 R4, gdesc[UR44], RZ, !UPT, gsb0 ;  /* 0x002000002c0479f3 */ /* 0x000fe2000c0008ff */
[----:B------:R-:W-:Y:S01]  /*3800*/  UIADD3 UR42, UR6, 0x100, URZ ;  /* 0x00000100062a7890 */ /* 0x000fe2000fffe03f */
[----:B------:R-:W-:Y:S01]  /*3810*/  STL [R1+0x39c], RZ ;  /* 0x00039cff01007387 */ /* 0x000fe20000100800 */
[----:B------:R-:W-:Y:S01]  /*3820*/  UMOV UR40, UR44 ;  /* 0x0000002c00287c82 */ /* 0x000fe20008000000 */
[----:B------:R-:W-:Y:S01]  /*3830*/  UIADD3 UR38, UR6, 0x180, URZ ;  /* 0x0000018006267890 */ /* 0x000fe2000fffe03f */
[----:B------:R-:W-:Y:S01]  /*3840*/  UMOV UR36, UR44 ;  /* 0x0000002c00247c82 */ /* 0x000fe20008000000 */
        /* <DEDUP_REMOVED lines=17> */
[----:B------:R-:W-:-:S03]  /*3960*/  UMOV UR12, UR44 ;  /* 0x0000002c000c7c82 */ /* 0x000fc60008000000 */
[----:B------:R-:W-:Y:S04]  /*3970*/  STL [R1+0x388], RZ ;  /* 0x000388ff01007387 */ /* 0x000fe80000100800 */
[----:B------:R-:W-:Y:S04]  /*3980*/  STL [R1+0x384], RZ ;  /* 0x000384ff01007387 */ /* 0x000fe80000100800 */
[----:B------:R-:W-:Y:S04]  /*3990*/  STL [R1+0x380], RZ ;  /* 0x000380ff01007387 */ /* 0x000fe80000100800 */
[----:B------:R-:W-:Y:S04]  /*39a0*/  STL [R1+0x37c], RZ ;  /* 0x00037cff01007387 */ /* 0x000fe80000100800 */
[----:B------:R-:W-:Y:S04]  /*39b0*/  STL [R1+0x378], RZ ;  /* 0x000378ff01007387 */ /* 0x000fe80000100800 */
[----:B------:R-:W-:Y:S01]  /*39c0*/  STL [R1+0x374], RZ ;  /* 0x000374ff01007387 */ /* 0x000fe20000100800 */
[----:B------:R-:W-:-:S02]  /*39d0*/  WARPGROUP.DEPBAR.LE gsb0, 0x0 ;  /* 0x00008000000079c5 */ /* 0x000fc40000010000 */
[----:B------:R-:W-:Y:S01]  /*39e0*/  WARPGROUP.ARRIVE ;  /* 0x00000000000079c5 */ /* 0x000fe20000000000 */
[----:B------:R-:W-:Y:S04]  /*39f0*/  STL [R1+0x370], RZ ;  /* 0x000370ff01007387 */ /* 0x000fe80000100800 */
[----:B------:R-:W-:Y:S01]  /*3a00*/  STL [R1+0x36c], RZ ;  /* 0x00036cff01007387 */ /* 0x000fe20000100800 */
[----:B------:R-:W-:Y:S03]  /*3a10*/  QGMMA.64x16x32.F32.E4M3.E4M3 R12, gdesc[UR48], RZ, !UPT, gsb0 ;  /* 0x00200000300c79f3 */ /* 0x000fe6000c0008ff */
        /* <DEDUP_REMOVED lines=15> */
[----:B------:R-:W-:Y:S01]  /*3b10*/  IMAD.MOV.U32 R55, RZ, RZ, R12 ;  /* 0x000000ffff377224 */ /* 0x000fe200078e000c */
[----:B------:R-:W-:Y:S01]  /*3b20*/  STL [R1+0x334], RZ ;  /* 0x000334ff01007387 */ /* 0x000fe20000100800 */
[----:B------:R-:W-:Y:S02]  /*3b30*/  IMAD.MOV.U32 R54, RZ, RZ, R13 ;  /* 0x000000ffff367224 */ /* 0x000fe400078e000d */
[----:B------:R-:W-:Y:S01]  /*3b40*/  IMAD.MOV.U32 R53, RZ, RZ, R14 ;  /* 0x000000ffff357224 */ /* 0x000fe200078e000e */
[----:B------:R-:W-:Y:S01]  /*3b50*/  QGMMA.64x16x32.F32.E4M3.E4M3 R24, gdesc[UR40], RZ, !UPT, gsb0 ;  /* 0x00200000281879f3 */ /* 0x000fe2000c0008ff */
[----:B------:R-:W-:Y:S01]  /*3b60*/  IMAD.MOV.U32 R52, RZ, RZ, R15 ;  /* 0x000000ffff347224 */ /* 0x000fe200078e000f */
[----:B------:R-:W-:Y:S01]  /*3b70*/  STL [R1+0x330], RZ ;  /* 0x000330ff01007387 */ /* 0x000fe20000100800 */
[----:B------:R-:W-:Y:S02]  /*3b80*/  IMAD.MOV.U32 R51, RZ, RZ, R16 ;  /* 0x000000ffff337224 */ /* 0x000fe400078e0010 */
[----:B------:R-:W-:Y:S01]  /*3b90*/  IMAD.MOV.U32 R50, RZ, RZ, R17 ;  /* 0x000000ffff327224 */ /* 0x000fe200078e0011 */
[----:B------:R-:W-:Y:S01]  /*3ba0*/  STL [R1+0x32c], RZ ;  /* 0x00032cff01007387 */ /* 0x000fe20000100800 */
[----:B------:R-:W-:-:S02]  /*3bb0*/  IMAD.MOV.U32 R49, RZ, RZ, R18 ;  /* 0x000000ffff317224 */ /* 0x000fc400078e0012 */
[----:B------:R-:W-:Y:S01]  /*3bc0*/  IMAD.MOV.U32 R48, RZ, RZ, R19 ;  /* 0x000000ffff307224 */ /* 0x000fe200078e0013 */
        /* <DEDUP_REMOVED lines=70> */
[----:B------:R-:W-:Y:S04]  /*4030*/  STL.64 [R1], R24 ;  /* 0x0000001801007387 */ /* 0x000fe80000100a00 */
[----:B------:R-:W-:Y:S04]  /*4040*/  STL.64 [R1+0x8], R26 ;  /* 0x0000081a01007387 */ /* 0x000fe80000100a00 */
[----:B------:R-:W-:Y:S04]  /*4050*/  STL.64 [R1+0x10], R28 ;  /* 0x0000101c01007387 */ /* 0x000fe80000100a00 */
[----:B------:R0:W-:Y:S04]  /*4060*/  STL.64 [R1+0x18], R30 ;  /* 0x0000181e01007387 */ /* 0x0001e80000100a00 */
[----:B------:R-:W-:Y:S04]  /*4070*/  STL.64 [R1+0x6b0], R214 ;  /* 0x0006b0d601007387 */ /* 0x000fe80000100a00 */
[----:B------:R-:W-:Y:S04]  /*4080*/  STL.64 [R1+0x6a8], R212 ;  /* 0x0006a8d401007387 */ /* 0x000fe80000100a00 */
[----:B------:R-:W-:Y:S04]  /*4090*/  STL.64 [R1+0x6a0], R210 ;  /* 0x0006a0d201007387 */ /* 0x000fe80000100a00 */
[----:B------:R-:W-:Y:S04]  /*40a0*/  STL.64 [R1+0x698], R208 ;  /* 0x000698d001007387 */ /* 0x000fe80000100a00 */
        /* <DEDUP_REMOVED lines=9> */
[----:B------:R-:W-:Y:S01]  /*4140*/  QGMMA.64x16x32.F32.E4M3.E4M3 R112, gdesc[UR8], RZ, !UPT, gsb0 ;  /* 0x00200000087079f3 */ /* 0x000fe2000c0008ff */
[----:B------:R-:W-:Y:S02]  /*4150*/  UIADD3 UR8, UR7, 0x400, URZ ;  /* 0x0000040007087890 */ /* 0x000fe4000fffe03f */
[----:B------:R-:W-:Y:S04]  /*4160*/  STL [R1+0x224], RZ ;  /* 0x000224ff01007387 */ /* 0x000fe80000100800 */
[----:B------:R-:W-:Y:S04]  /*4170*/  STL [R1+0x220], RZ ;  /* 0x000220ff01007387 */ /* 0x000fe80000100800 */
[----:B------:R-:W-:Y:S04]  /*4180*/  STL [R1+0x21c], RZ ;  /* 0x00021cff01007387 */ /* 0x000fe80000100800 */
[----:B------:R-:W-:Y:S04]  /*4190*/  STL [R1+0x218], RZ ;  /* 0x000218ff01007387 */ /* 0x000fe80000100800 */
[----:B------:R-:W-:Y:S04]  /*41a0*/  STL [R1+0x214], RZ ;  /* 0x000214ff01007387 */ /* 0x000fe80000100800 */
[----:B------:R-:W-:Y:S01]  /*41b0*/  STL [R1+0x210], RZ ;  /* 0x000210ff01007387 */ /* 0x000fe20000100800 */
[----:B------:R-:W-:-:S02]  /*41c0*/  WARPGROUP.DEPBAR.LE gsb0, 0x0 ;  /* 0x00008000000079c5 */ /* 0x000fc40000010000 */
[----:B------:R-:W-:-:S06]  /*41d0*/  WARPGROUP.ARRIVE ;  /* 0x00000000000079c5 */ /* 0x000fcc0000000000 */
[----:B------:R-:W-:Y:S03]  /*41e0*/  QGMMA.64x16x32.F32.E4M3.E4M3 R88, gdesc[UR20], RZ, !UPT, gsb0 ;  /* 0x00200000145879f3 */ /* 0x000fe6000c0008ff */
[----:B------:R-:W-:Y:S02]  /*41f0*/  WARPGROUP.DEPBAR.LE gsb0, 0x0 ;  /* 0x00008000000079c5 */ /* 0x000fe40000010000 */
[----:B------:R-:W-:-:S06]  /*4200*/  WARPGROUP.ARRIVE ;  /* 0x00000000000079c5 */ /* 0x000fcc0000000000 */
[----:B------:R-:W-:Y:S03]  /*4210*/  QGMMA.64x16x32.F32.E4M3.E4M3 R64, gdesc[UR16], RZ, !UPT, gsb0 ;  /* 0x00200000104079f3 */ /* 0x000fe6000c0008ff */
[----:B------:R-:W-:Y:S02]  /*4220*/  WARPGROUP.DEPBAR.LE gsb0, 0x0 ;  /* 0x00008000000079c5 */ /* 0x000fe40000010000 */
[----:B------:R-:W-:-:S06]  /*4230*/  WARPGROUP.ARRIVE ;  /* 0x00000000000079c5 */ /* 0x000fcc0000000000 */
[----:B------:R-:W-:Y:S01]  /*4240*/  QGMMA.64x16x32.F32.E4M3.E4M3 R40, gdesc[UR12], RZ, !UPT, gsb0 ;  /* 0x002000000c2879f3 */ /* 0x000fe2000c0008ff */
[----:B------:R-:W-:Y:S01]  /*4250*/  UMOV UR12, UR8 ;  /* 0x00000008000c7c82 */ /* 0x000fe20008000000 */
[----:B------:R-:W-:Y:S01]  /*4260*/  UMOV UR13, 0x40000040 ;  /* 0x40000040000d7882 */ /* 0x000fe20000000000 */
[----:B------:R-:W-:Y:S01]  /*4270*/  UMOV UR16, UR12 ;  /* 0x0000000c00107c82 */ /* 0x000fe20008000000 */
        /* <DEDUP_REMOVED lines=31> */
[----:B------:R-:W-:Y:S02]  /*4470*/  UIADD3 UR8, UR7, 0x800, URZ ;  /* 0x0000080007087890 */ /* 0x000fe4000fffe03f */
        /* <DEDUP_REMOVED lines=19> */
[----:B------:R-:W-:Y:S02]  /*45b0*/  IMAD.MOV.U32 R76, RZ, RZ, R13 ;  /* 0x000000ffff4c7224 */ /* 0x000fe400078e000d */
[----:B------:R-:W-:Y:S02]  /*45c0*/  IMAD.MOV.U32 R235, RZ, RZ, R14 ;  /* 0x000000ffffeb7224 */ /* 0x000fe400078e000e */
[----:B------:R-:W-:Y:S02]  /*45d0*/  IMAD.MOV.U32 R234, RZ, RZ, R15 ;  /* 0x000000ffffea7224 */ /* 0x000fe400078e000f */
[----:B------:R-:W-:-:S02]  /*45e0*/  IMAD.MOV.U32 R233, RZ, RZ, R16 ;  /* 0x000000ffffe97224 */ /* 0x000fc400078e0010 */
[----:B------:R-:W-:Y:S02]  /*45f0*/  IMAD.MOV.U32 R232, RZ, RZ, R17 ;  /* 0x000000ffffe87224 */ /* 0x000fe400078e0011 */
[----:B-1----:R-:W-:Y:S02]  /*4600*/  IMAD.MOV.U32 R3, RZ, RZ, R18 ;  /* 0x000000ffff037224 */ /* 0x002fe400078e0012 */
[----:B----4-:R-:W-:Y:S02]  /*4610*/  IMAD.MOV.U32 R2, RZ, RZ, R19 ;  /* 0x000000ffff027224 */ /* 0x010fe400078e0013 */
[----:B--2---:R-:W-:Y:S02]  /*4620*/  IMAD.MOV.U32 R0, RZ, RZ, R12 ;  /* 0x000000ffff007224 */ /* 0x004fe400078e000c */
        /* <DEDUP_REMOVED lines=26> */
[----:B------:R-:W-:Y:S01]  /*47d0*/  QGMMA.64x16x32.F32.E4M3.E4M3 R96, gdesc[UR44], RZ, !UPT, gsb0 ;  /* 0x002000002c6079f3 */ /* 0x000fe2000c0008ff */
[----:B------:R-:W-:Y:S02]  /*47e0*/  UIADD3 UR46, UR6, 0x2, URZ ;  /* 0x00000002062e7890 */ /* 0x000fe4000fffe03f */
[----:B------:R-:W-:Y:S02]  /*47f0*/  WARPGROUP.DEPBAR.LE gsb0, 0x0 ;  /* 0x00008000000079c5 */ /* 0x000fe40000010000 */
[----:B0-----:R-:W-:Y:S02]  /*4800*/  IMAD.MOV.U32 R31, RZ, RZ, R97 ;  /* 0x000000ffff1f7224 */ /* 0x001fe400078e0061 */
[----:B------:R-:W-:Y:S02]  /*4810*/  IMAD.MOV.U32 R30, RZ, RZ, R98 ;  /* 0x000000ffff1e7224 */ /* 0x000fe400078e0062 */
[----:B------:R-:W-:Y:S02]  /*4820*/  IMAD.MOV.U32 R29, RZ, RZ, R99 ;  /* 0x000000ffff1d7224 */ /* 0x000fe400078e0063 */
[----:B------:R-:W-:-:S02]  /*4830*/  IMAD.MOV.U32 R28, RZ, RZ, R100 ;  /* 0x000000ffff1c7224 */ /* 0x000fc400078e0064 */
[----:B------:R-:W-:Y:S02]  /*4840*/  IMAD.MOV.U32 R27, RZ, RZ, R101 ;  /* 0x000000ffff1b7224 */ /* 0x000fe400078e0065 */
[----:B------:R-:W-:Y:S02]  /*4850*/  IMAD.MOV.U32 R26, RZ, RZ, R102 ;  /* 0x000000ffff1a7224 */ /* 0x000fe400078e0066 */
[----:B------:R-:W-:Y:S02]  /*4860*/  IMAD.MOV.U32 R25, RZ, RZ, R103 ;  /* 0x000000ffff197224 */ /* 0x000fe400078e0067 */
[----:B------:R-:W-:Y:S02]  /*4870*/  IMAD.MOV.U32 R24, RZ, RZ, R96 ;  /* 0x000000ffff187224 */ /* 0x000fe400078e0060 */
[----:B------:R-:W-:-:S06]  /*4880*/  WARPGROUP.ARRIVE ;  /* 0x00000000000079c5 */ /* 0x000fcc0000000000 */
[----:B------:R-:W-:Y:S03]  /*4890*/  QGMMA.64x16x32.F32.E4M3.E4M3 R96, gdesc[UR48], RZ, !UPT, gsb0 ;  /* 0x00200000306079f3 */ /* 0x000fe6000c0008ff */
[----:B------:R-:W-:Y:S02]  /*48a0*/  WARPGROUP.DEPBAR.LE gsb0, 0x0 ;  /* 0x00008000000079c5 */ /* 0x000fe40000010000 */
[----:B------:R-:W-:Y:S01]  /*48b0*/  WARPGROUP.ARRIVE ;  /* 0x00000000000079c5 */ /* 0x000fe20000000000 */
[----:B------:R-:W-:Y:S02]  /*48c0*/  IMAD.MOV.U32 R75, RZ, RZ, R98 ;  /* 0x000000ffff4b7224 */ /* 0x000fe400078e0062 */
[----:B------:R-:W-:Y:S02]  /*48d0*/  IMAD.MOV.U32 R74, RZ, RZ, R99 ;  /* 0x000000ffff4a7224 */ /* 0x000fe400078e0063 */
[----:B------:R-:W-:Y:S01]  /*48e0*/  IMAD.MOV.U32 R73, RZ, RZ, R96 ;  /* 0x000000ffff497224 */ /* 0x000fe200078e0060 */
[----:B------:R-:W-:Y:S01]  /*48f0*/  QGMMA.64x16x32.F32.E4M3.E4M3 R216, gdesc[UR40], RZ, !UPT, gsb0 ;  /* 0x0020000028d879f3 */ /* 0x000fe2000c0008ff */
[----:B------:R-:W-:-:S02]  /*4900*/  IMAD.MOV.U32 R72, RZ, RZ, R97 ;  /* 0x000000ffff487224 */ /* 0x000fc400078e0061 */
[----:B------:R-:W-:Y:S02]  /*4910*/  IMAD.MOV.U32 R23, RZ, RZ, R100 ;  /* 0x000000ffff177224 */ /* 0x000fe400078e0064 */
[----:B------:R-:W-:Y:S02]  /*4920*/  IMAD.MOV.U32 R22, RZ, RZ, R101 ;  /* 0x000000ffff167224 */ /* 0x000fe400078e0065 */
[----:B------:R-:W-:Y:S02]  /*4930*/  IMAD.MOV.U32 R21, RZ, RZ, R102 ;  /* 0x000000ffff157224 */ /* 0x000fe400078e0066 */
[----:B------:R-:W-:Y:S01]  /*4940*/  IMAD.MOV.U32 R20, RZ, RZ, R103 ;  /* 0x000000ffff147224 */ /* 0x000fe200078e0067 */
[----:B------:R-:W-:Y:S02]  /*4950*/  WARPGROUP.DEPBAR.LE gsb0, 0x0 ;  /* 0x00008000000079c5 */ /* 0x000fe40000010000 */
[----:B------:R-:W-:Y:S01]  /*4960*/  WARPGROUP.ARRIVE ;  /* 0x00000000000079c5 */ /* 0x000fe20000000000 */
[----:B------:R0:W-:Y:S04]  /*4970*/  STL.64 [R1+0x650], R222 ;  /* 0x000650de01007387 */ /* 0x0001e80000100a00 */
[----:B------:R1:W-:Y:S01]  /*4980*/  STL.64 [R1+0x648], R220 ;  /* 0x000648dc01007387 */ /* 0x0003e20000100a00 */
[----:B------:R-:W-:Y:S03]  /*4990*/  QGMMA.64x16x32.F32.E4M3.E4M3 R192, gdesc[UR36], RZ, !UPT, gsb0 ;  /* 0x0020000024c079f3 */ /* 0x000fe6000c0008ff */
[----:B------:R2:W-:Y:S04]  /*49a0*/  STL.64 [R1+0x640], R218 ;  /* 0x000640da01007387 */ /* 0x0005e80000100a00 */
[----:B------:R3:W-:Y:S01]  /*49b0*/  STL.64 [R1+0x638], R216 ;  /* 0x000638d801007387 */ /* 0x0007e20000100a00 */
[----:B0-----:R-:W-:-:S02]  /*49c0*/  IMAD.MOV.U32 R222, RZ, RZ, R75 ;  /* 0x000000ffffde7224 */ /* 0x001fc400078e004b */
[----:B------:R-:W-:Y:S01]  /*49d0*/  IMAD.MOV.U32 R223, RZ, RZ, R74 ;  /* 0x000000ffffdf7224 */ /* 0x000fe200078e004a */
[----:B------:R-:W-:Y:S01]  /*49e0*/  STL [R1+0x20c], RZ ;  /* 0x00020cff01007387 */ /* 0x000fe20000100800 */
[----:B-1----:R-:W-:Y:S02]  /*49f0*/  IMAD.MOV.U32 R220, RZ, RZ, R73 ;  /* 0x000000ffffdc7224 */ /* 0x002fe400078e0049 */
[----:B------:R-:W-:Y:S02]  /*4a00*/  IMAD.MOV.U32 R221, RZ, RZ, R72 ;  /* 0x000000ffffdd7224 */ /* 0x000fe400078e0048 */
[----:B--2---:R-:W-:Y:S02]  /*4a10*/  IMAD.MOV.U32 R218, RZ, RZ, R26 ;  /* 0x000000ffffda7224 */ /* 0x004fe400078e001a */
[----:B------:R-:W-:Y:S02]  /*4a20*/  IMAD.MOV.U32 R219, RZ, RZ, R25 ;  /* 0x000000ffffdb7224 */ /* 0x000fe400078e0019 */
[----:B---3--:R-:W-:-:S02]  /*4a30*/  IMAD.MOV.U32 R216, RZ, RZ, R28 ;  /* 0x000000ffffd87224 */ /* 0x008fc400078e001c */
[----:B------:R-:W-:Y:S01]  /*4a40*/  IMAD.MOV.U32 R217, RZ, RZ, R27 ;  /* 0x000000ffffd97224 */ /* 0x000fe200078e001b */
[----:B------:R-:W-:Y:S02]  /*4a50*/  WARPGROUP.DEPBAR.LE gsb0, 0x0 ;  /* 0x00008000000079c5 */ /* 0x000fe40000010000 */
[----:B------:R-:W-:Y:S01]  /*4a60*/  WARPGROUP.ARRIVE ;  /* 0x00000000000079c5 */ /* 0x000fe20000000000 */
[----:B------:R0:W-:Y:S04]  /*4a70*/  STL.64 [R1+0x670], R198 ;  /* 0x000670c601007387 */ /* 0x0001e80000100a00 */
[----:B------:R1:W-:Y:S01]  /*4a80*/  STL.64 [R1+0x668], R196 ;  /* 0x000668c401007387 */ /* 0x0003e20000100a00 */
[----:B------:R-:W-:Y:S03]  /*4a90*/  QGMMA.64x16x32.F32.E4M3.E4M3 R168, gdesc[UR32], RZ, !UPT, gsb0 ;  /* 0x0020000020a879f3 */ /* 0x000fe6000c0008ff */
[----:B------:R2:W-:Y:S04]  /*4aa0*/  STL.64 [R1+0x660], R194 ;  /* 0x000660c201007387 */ /* 0x0005e80000100a00 */
[----:B------:R-:W-:Y:S01]  /*4ab0*/  STL.64 [R1+0x658], R192 ;  /* 0x000658c001007387 */ /* 0x000fe20000100a00 */
[----:B0-----:R-:W-:-:S02]  /*4ac0*/  IMAD.MOV.U32 R198, RZ, RZ, R30 ;  /* 0x000000ffffc67224 */ /* 0x001fc400078e001e */
[----:B------:R-:W-:Y:S01]  /*4ad0*/  IMAD.MOV.U32 R199, RZ, RZ, R29 ;  /* 0x000000ffffc77224 */ /* 0x000fe200078e001d */
[----:B------:R-:W-:Y:S01]  /*4ae0*/  STL [R1+0x208], RZ ;  /* 0x000208ff01007387 */ /* 0x000fe20000100800 */
[----:B-1----:R-:W-:Y:S02]  /*4af0*/  IMAD.MOV.U32 R197, RZ, RZ, R31 ;  /* 0x000000ffffc57224 */ /* 0x002fe400078e001f */
[----:B------:R-:W-:Y:S02]  /*4b00*/  IMAD.MOV.U32 R196, RZ, RZ, R24 ;  /* 0x000000ffffc47224 */ /* 0x000fe400078e0018 */
[----:B--2---:R-:W-:Y:S01]  /*4b10*/  IMAD.MOV.U32 R195, RZ, RZ, R76 ;  /* 0x000000ffffc37224 */ /* 0x004fe200078e004c */
        /* <DEDUP_REMOVED lines=11> */
[----:B------:R-:W-:Y:S01]  /*4bd0*/  IMAD.MOV.U32 R173, RZ, RZ, R50 ;  /* 0x000000ffffad7224 */ /* 0x000fe200078e0032 */
[----:B------:R-:W-:Y:S01]  /*4be0*/  STL [R1+0x200], RZ ;  /* 0x000200ff01007387 */ /* 0x000fe20000100800 */
[----:B--2---:R-:W-:Y:S02]  /*4bf0*/  IMAD.MOV.U32 R170, RZ, RZ, R53 ;  /* 0x000000ffffaa7224 */ /* 0x004fe400078e0035 */
[----:B------:R-:W-:Y:S01]  /*4c00*/  IMAD.MOV.U32 R171, RZ, RZ, R52 ;  /* 0x000000ffffab7224 */ /* 0x000fe200078e0034 */
[----:B------:R-:W-:Y:S01]  /*4c10*/  STL [R1+0x1fc], RZ ;  /* 0x0001fcff01007387 */ /* 0x000fe20000100800 */
[----:B---3--:R-:W-:-:S02]  /*4c20*/  IMAD.MOV.U32 R168, RZ, RZ, R55 ;  /* 0x000000ffffa87224 */ /* 0x008fc400078e0037 */
[----:B------:R-:W-:Y:S01]  /*4c30*/  IMAD.MOV.U32 R169, RZ, RZ, R54 ;  /* 0x000000ffffa97224 */ /* 0x000fe200078e0036 */
        /* <DEDUP_REMOVED lines=14> */
[----:B------:R-:W-:Y:S04]  /*4d20*/  STL [R1+0x630], R55 ;  /* 0x0006303701007387 */ /* 0x000fe80000100800 */
[----:B------:R-:W-:Y:S04]  /*4d30*/  STL [R1+0x1f8], RZ ;  /* 0x0001f8ff01007387 */ /* 0x000fe80000100800 */
[----:B------:R-:W2:Y:S04]  /*4d40*/  LDL.LU.64 R208, [R1] ;  /* 0x0000000001d07983 */ /* 0x000ea80000300a00 */
[----:B------:R-:W2:Y:S04]  /*4d50*/  LDL.LU.64 R210, [R1+0x8] ;  /* 0x0000080001d27983 */ /* 0x000ea80000300a00 */
[----:B------:R-:W2:Y:S04]  /*4d60*/  LDL.LU.64 R212, [R1+0x10] ;  /* 0x0000100001d47983 */ /* 0x000ea80000300a00 */
[----:B------:R-:W2:Y:S01]  /*4d70*/  LDL.LU.64 R214, [R1+0x18] ;  /* 0x0000180001d67983 */ /* 0x000ea20000300a00 */
[----:B------:R-:W-:Y:S01]  /*4d80*/  WARPGROUP.ARRIVE ;  /* 0x00000000000079c5 */ /* 0x000fe20000000000 */
[----:B------:R-:W-:Y:S01]  /*4d90*/  UMOV UR44, UR8 ;  /* 0x00000008002c7c82 */ /* 0x000fe20008000000 */
[----:B------:R-:W-:Y:S01]  /*4da0*/  UMOV UR45, 0x40000040 ;  /* 0x40000040002d7882 */ /* 0x000fe20000000000 */
[----:B------:R-:W-:Y:S01]  /*4db0*/  UMOV UR47, 0x40000040 ;  /* 0x40000040002f7882 */ /* 0x000fe20000000000 */
[----:B------:R-:W-:Y:S01]  /*4dc0*/  UIADD3 UR50, UR6, 0x82, URZ ;  /* 0x0000008206327890 */ /* 0x000fe2000fffe03f */
[----:B------:R-:W-:Y:S01]  /*4dd0*/  IMAD.MOV.U32 R193, RZ, RZ, R232 ;  /* 0x000000ffffc17224 */ /* 0x000fe200078e00e8 */
[----:B------:R-:W-:Y:S01]  /*4de0*/  QGMMA.64x16x32.F32.E4M3.E4M3 R24, gdesc[UR12], RZ, !UPT, gsb0 ;  /* 0x002000000c1879f3 */ /* 0x000fe2000c0008ff */
[----:B------:R-:W-:Y:S01]  /*4df0*/  UMOV UR48, UR44 ;  /* 0x0000002c00307c82 */ /* 0x000fe20008000000 */
[----:B------:R-:W-:Y:S01]  /*4e00*/  UMOV UR49, UR45 ;  /* 0x0000002d00317c82 */ /* 0x000fe20008000000 */
[----:B------:R-:W-:Y:S01]  /*4e10*/  UMOV UR51, 0x40000040 ;  /* 0x4000004000337882 */ /* 0x000fe20000000000 */
[----:B------:R-:W-:Y:S01]  /*4e20*/  UIADD3 UR42, UR6, 0x102, URZ ;  /* 0x00000102062a7890 */ /* 0x000fe2000fffe03f */
[----:B------:R-:W-:Y:S01]  /*4e30*/  IMAD.MOV.U32 R194, RZ, RZ, R3 ;  /* 0x000000ffffc27224 */ /* 0x000fe200078e0003 */
[----:B------:R-:W-:Y:S01]  /*4e40*/  UMOV UR40, UR44 ;  /* 0x0000002c00287c82 */ /* 0x000fe20008000000 */
[----:B------:R-:W-:Y:S01]  /*4e50*/  UMOV UR41, UR45 ;  /* 0x0000002d00297c82 */ /* 0x000fe20008000000 */
[----:B------:R-:W-:Y:S01]  /*4e60*/  UMOV UR43, 0x40000040 ;  /* 0x40000040002b7882 */ /* 0x000fe20000000000 */
[----:B------:R-:W-:Y:S01]  /*4e70*/  IMAD.MOV.U32 R192, RZ, RZ, R233 ;  /* 0x000000ffffc07224 */ /* 0x000fe200078e00e9 */
[----:B------:R-:W-:Y:S01]  /*4e80*/  UIADD3 UR38, UR6, 0x182, URZ ;  /* 0x0000018206267890 */ /* 0x000fe2000fffe03f */
[----:B------:R-:W-:-:S02]  /*4e90*/  WARPGROUP.DEPBAR.LE gsb0, 0x0 ;  /* 0x00008000000079c5 */ /* 0x000fc40000010000 */
[----:B------:R-:W-:-:S06]  /*4ea0*/  WARPGROUP.ARRIVE ;  /* 0x00000000000079c5 */ /* 0x000fcc0000000000 */
[----:B------:R-:W-:Y:S03]  /*4eb0*/  QGMMA.64x16x32.F32.E4M3.E4M3 R4, gdesc[UR44], R4, gsb0 ;  /* 0x002000002c0479f3 */ /* 0x000fe60008000804 */
[----:B------:R-:W-:Y:S02]  /*4ec0*/  WARPGROUP.DEPBAR.LE gsb0, 0x0 ;  /* 0x00008000000079c5 */ /* 0x000fe40000010000 */
[----:B------:R-:W-:-:S06]  /*4ed0*/  WARPGROUP.ARRIVE ;  /* 0x00000000000079c5 */ /* 0x000fcc0000000000 */
[----:B------:R-:W-:Y:S03]  /*4ee0*/  QGMMA.64x16x32.F32.E4M3.E4M3 R168, gdesc[UR48], R168, gsb0 ;  /* 0x0020000030a879f3 */ /* 0x000fe600080008a8 */
[----:B------:R-:W-:Y:S02]  /*4ef0*/  WARPGROUP.DEPBAR.LE gsb0, 0x0 ;  /* 0x00008000000079c5 */ /* 0x000fe40000010000 */
[----:B------:R-:W-:Y:S04]  /*4f00*/  STL.64 [R1+0x60], R168 ;  /* 0x000060a801007387 */ /* 0x000fe80000100a00 */
[----:B------:R-:W-:Y:S04]  /*4f10*/  STL.64 [R1+0x68], R170 ;  /* 0x000068aa01007387 */ /* 0x000fe80000100a00 */
[----:B------:R0:W-:Y:S04]  /*4f20*/  STL.64 [R1+0x70], R172 ;  /* 0x000070ac01007387 */ /* 0x0001e80000100a00 */
[----:B------:R1:W-:Y:S01]  /*4f30*/  STL.64 [R1+0x78], R174 ;  /* 0x000078ae01007387 */ /* 0x0003e20000100a00 */
[----:B0-----:R-:W-:-:S02]  /*4f40*/  IMAD.MOV.U32 R173, RZ, RZ, R195 ;  /* 0x000000ffffad7224 */ /* 0x001fc400078e00c3 */
[----:B------:R-:W-:Y:S02]  /*4f50*/  IMAD.MOV.U32 R195, RZ, RZ, R2 ;  /* 0x000000ffffc37224 */ /* 0x000fe400078e0002 */
[----:B------:R-:W-:Y:S02]  /*4f60*/  IMAD.MOV.U32 R172, RZ, RZ, R0 ;  /* 0x000000ffffac7224 */ /* 0x000fe400078e0000 */
[----:B-1----:R-:W-:Y:S02]  /*4f70*/  IMAD.MOV.U32 R175, RZ, RZ, R234 ;  /* 0x000000ffffaf7224 */ /* 0x002fe400078e00ea */
[----:B------:R-:W-:Y:S01]  /*4f80*/  IMAD.MOV.U32 R174, RZ, RZ, R235 ;  /* 0x000000ffffae7224 */ /* 0x000fe200078e00eb */
[----:B--2---:R-:W-:-:S06]  /*4f90*/  WARPGROUP.ARRIVE ;  /* 0x00000000000079c5 */ /* 0x004fcc0000000000 */
[----:B------:R-:W-:Y:S03]  /*4fa0*/  QGMMA.64x16x32.F32.E4M3.E4M3 R208, gdesc[UR40], R208, gsb0 ;  /* 0x0020000028d079f3 */ /* 0x000fe600080008d0 */
[----:B------:R-:W-:Y:S02]  /*4fb0*/  WARPGROUP.DEPBAR.LE gsb0, 0x0 ;  /* 0x00008000000079c5 */ /* 0x000fe40000010000 */
[----:B------:R-:W-:Y:S02]  /*4fc0*/  IMAD.MOV.U32 R2, RZ, RZ, R214 ;  /* 0x000000ffff027224 */ /* 0x000fe400078e00d6 */
[----:B------:R-:W-:Y:S02]  /*4fd0*/  IMAD.MOV.U32 R0, RZ, RZ, R215 ;  /* 0x000000ffff007224 */ /* 0x000fe400078e00d7 */
[----:B------:R-:W-:Y:S01]  /*4fe0*/  IMAD.MOV.U32 R232, RZ, RZ, R212 ;  /* 0x000000ffffe87224 */ /* 0x000fe200078e00d4 */
[----:B------:R-:W2:Y:S01]  /*4ff0*/  LDL.LU.64 R214, [R1+0x6b0] ;  /* 0x0006b00001d67983 */ /* 0x000ea20000300a00 */
[----:B------:R-:W-:-:S02]  /*5000*/  IMAD.MOV.U32 R3, RZ, RZ, R213 ;  /* 0x000000ffff037224 */ /* 0x000fc400078e00d5 */
[----:B------:R-:W-:Y:S01]  /*5010*/  IMAD.MOV.U32 R234, RZ, RZ, R210 ;  /* 0x000000ffffea7224 */ /* 0x000fe200078e00d2 */
[----:B------:R-:W2:Y:S01]  /*5020*/  LDL.LU.64 R212, [R1+0x6a8] ;  /* 0x0006a80001d47983 */ /* 0x000ea20000300a00 */
[----:B------:R-:W-:Y:S02]  /*5030*/  IMAD.MOV.U32 R233, RZ, RZ, R211 ;  /* 0x000000ffffe97224 */ /* 0x000fe400078e00d3 */
[----:B------:R-:W-:Y:S01]  /*5040*/  IMAD.MOV.U32 R55, RZ, RZ, R208 ;  /* 0x000000ffff377224 */ /* 0x000fe200078e00d0 */
[----:B------:R-:W2:Y:S01]  /*5050*/  LDL.LU.64 R210, [R1+0x6a0] ;  /* 0x0006a00001d27983 */ /* 0x000ea20000300a00 */
[----:B------:R-:W-:-:S03]  /*5060*/  IMAD.MOV.U32 R235, RZ, RZ, R209 ;  /* 0x000000ffffeb7224 */ /* 0x000fc600078e00d1 */
[----:B------:R-:W2:Y:S01]  /*5070*/  LDL.LU.64 R208, [R1+0x698] ;  /* 0x0006980001d07983 */ /* 0x000ea20000300a00 */
[----:B------:R-:W-:Y:S01]  /*5080*/  UMOV UR36, UR44 ;  /* 0x0000002c00247c82 */ /* 0x000fe20008000000 */
[----:B------:R-:W-:Y:S01]  /*5090*/  UMOV UR37, UR45 ;  /* 0x0000002d00257c82 */ /* 0x000fe20008000000 */
[----:B------:R-:W-:Y:S01]  /*50a0*/  UMOV UR39, 0x40000040 ;  /* 0x4000004000277882 */ /* 0x000fe20000000000 */
[----:B------:R-:W-:Y:S01]  /*50b0*/  UIADD3 UR34, UR6, 0x202, URZ ;  /* 0x0000020206227890 */ /* 0x000fe2000fffe03f */
        /* <DEDUP_REMOVED lines=15> */
[----:B--2---:R-:W-:-:S06]  /*51b0*/  WARPGROUP.ARRIVE ;  /* 0x00000000000079c5 */ /* 0x004fcc0000000000 */
[----:B------:R-:W-:Y:S03]  /*51c0*/  QGMMA.64x16x32.F32.E4M3.E4M3 R208, gdesc[UR36], R208, gsb0 ;  /* 0x0020000024d079f3 */ /* 0x000fe600080008d0 */
[----:B------:R-:W-:Y:S02]  /*51d0*/  WARPGROUP.DEPBAR.LE gsb0, 0x0 ;  /* 0x00008000000079c5 */ /* 0x000fe40000010000 */
[----:B------:R-:W-:-:S06]  /*51e0*/  WARPGROUP.ARRIVE ;  /* 0x00000000000079c5 */ /* 0x000fcc0000000000 */
        /* <DEDUP_REMOVED lines=9> */
[----:B------:R-:W-:Y:S01]  /*5280*/  QGMMA.64x16x32.F32.E4M3.E4M3 R112, gdesc[UR8], R112, gsb0 ;  /* 0x00200000087079f3 */ /* 0x000fe20008000870 */
[----:B------:R-:W-:Y:S01]  /*5290*/  UIADD3 UR22, UR6, 0x402, URZ ;  /* 0x0000040206167890 */ /* 0x000fe2000fffe03f */
[----:B------:R-:W-:Y:S01]  /*52a0*/  UMOV UR20, UR44 ;  /* 0x0000002c00147c82 */ /* 0x000fe20008000000 */
[----:B------:R-:W-:Y:S01]  /*52b0*/  UMOV UR21, UR45 ;  /* 0x0000002d00157c82 */ /* 0x000fe20008000000 */
[----:B------:R-:W-:Y:S01]  /*52c0*/  UMOV UR23, 0x40000040 ;  /* 0x4000004000177882 */ /* 0x000fe20000000000 */
        /* <DEDUP_REMOVED lines=18> */
[----:B------:R-:W-:-:S06]  /*53f0*/  UMOV UR13, 0x40000040 ;  /* 0x40000040000d7882 */ /* 0x000fcc0000000000 */
[----:B------:R-:W-:Y:S01]  /*5400*/  UMOV UR12, UR8 ;  /* 0x00000008000c7c82 */ /* 0x000fe20008000000 */
[----:B------:R-:W-:Y:S02]  /*5410*/  WARPGROUP.DEPBAR.LE gsb0, 0x0 ;  /* 0x00008000000079c5 */ /* 0x000fe40000010000 */
[----:B------:R-:W-:-:S06]  /*5420*/  WARPGROUP.ARRIVE ;  /* 0x00000000000079c5 */ /* 0x000fcc0000000000 */
[----:B------:R-:W-:Y:S01]  /*5430*/  QGMMA.64x16x32.F32.E4M3.E4M3 R32, gdesc[UR12], R32, gsb0 ;  /* 0x002000000c2079f3 */ /* 0x000fe20008000820 */
[----:B------:R-:W-:Y:S01]  /*5440*/  UMOV UR16, UR12 ;  /* 0x0000000c00107c82 */ /* 0x000fe20008000000 */
        /* <DEDUP_REMOVED lines=39> */
[----:B------:R-:W-:Y:S02]  /*56c0*/  IMAD.MOV.U32 R168, RZ, RZ, R172 ;  /* 0x000000ffffa87224 */ /* 0x000fe400078e00ac */
[----:B------:R-:W-:Y:S02]  /*56d0*/  IMAD.MOV.U32 R169, RZ, RZ, R173 ;  /* 0x000000ffffa97224 */ /* 0x000fe400078e00ad */
[----:B------:R-:W-:Y:S02]  /*56e0*/  IMAD.MOV.U32 R170, RZ, RZ, R174 ;  /* 0x000000ffffaa7224 */ /* 0x000fe400078e00ae */
[----:B------:R-:W-:Y:S02]  /*56f0*/  IMAD.MOV.U32 R171, RZ, RZ, R175 ;  /* 0x000000ffffab7224 */ /* 0x000fe400078e00af */
[----:B------:R-:W-:Y:S02]  /*5700*/  IMAD.MOV.U32 R172, RZ, RZ, R192 ;  /* 0x000000ffffac7224 */ /* 0x000fe400078e00c0 */
[----:B------:R-:W-:-:S02]  /*5710*/  IMAD.MOV.U32 R173, RZ, RZ, R193 ;  /* 0x000000ffffad7224 */ /* 0x000fc400078e00c1 */
[----:B------:R-:W-:Y:S02]  /*5720*/  IMAD.MOV.U32 R174, RZ, RZ, R194 ;  /* 0x000000ffffae7224 */ /* 0x000fe400078e00c2 */
[----:B------:R-:W-:Y:S01]  /*5730*/  IMAD.MOV.U32 R175, RZ, RZ, R195 ;  /* 0x000000ffffaf7224 */ /* 0x000fe200078e00c3 */
[----:B------:R-:W-:Y:S01]  /*5740*/  UMOV UR48, UR12 ;  /* 0x0000000c00307c82 */ /* 0x000fe20008000000 */
[----:B------:R-:W-:Y:S01]  /*5750*/  UMOV UR49, UR13 ;  /* 0x0000000d00317c82 */ /* 0x000fe20008000000 */
[----:B------:R-:W-:-:S03]  /*5760*/  WARPGROUP.DEPBAR.LE gsb0, 0x0 ;  /* 0x00008000000079c5 */ /* 0x000fc60000010000 */
        /* <DEDUP_REMOVED lines=15> */
[----:B------:R-:W-:Y:S01]  /*5860*/  UIADD3 UR8, UR7, 0x802, URZ ;  /* 0x0000080207087890 */ /* 0x000fe2000fffe03f */
[----:B------:R-:W-:-:S06]  /*5870*/  UMOV UR45, 0x40000040 ;  /* 0x40000040002d7882 */ /* 0x000fcc0000000000 */
        /* <DEDUP_REMOVED lines=14> */
[----:B------:R-:W-:Y:S04]  /*5960*/  STL [R1+0x1f4], RZ ;  /* 0x0001f4ff01007387 */ /* 0x000fe80000100800 */
[----:B------:R-:W-:Y:S01]  /*5970*/  STL [R1+0x1f0], RZ ;  /* 0x0001f0ff01007387 */ /* 0x000fe20000100800 */
[----:B------:R-:W-:-:S02]  /*5980*/  WARPGROUP.DEPBAR.LE gsb0, 0x0 ;  /* 0x00008000000079c5 */ /* 0x000fc40000010000 */
[----:B------:R-:W-:-:S06]  /*5990*/  WARPGROUP.ARRIVE ;  /* 0x00000000000079c5 */ /* 0x000fcc0000000000 */
[----:B------:R-:W-:Y:S01]  /*59a0*/  QGMMA.64x16x32.F32.E4M3.E4M3 R216, gdesc[UR48], R216, gsb0 ;  /* 0x0020000030d879f3 */ /* 0x000fe200080008d8 */
[----:B------:R-:W-:Y:S04]  /*59b0*/  STL [R1+0x1ec], RZ ;  /* 0x0001ecff01007387 */ /* 0x000fe80000100800 */
[----:B------:R-:W-:Y:S04]  /*59c0*/  STL [R1+0x1e8], RZ ;  /* 0x0001e8ff01007387 */ /* 0x000fe80000100800 */
[----:B------:R-:W-:Y:S04]  /*59d0*/  STL [R1+0x1e4], RZ ;  /* 0x0001e4ff01007387 */ /* 0x000fe80000100800 */
[----:B------:R-:W-:Y:S04]  /*59e0*/  STL [R1+0x1e0], RZ ;  /* 0x0001e0ff01007387 */ /* 0x000fe80000100800 */
[----:B------:R-:W-:Y:S04]  /*59f0*/  STL [R1+0x1dc], RZ ;  /* 0x0001dcff01007387 */ /* 0x000fe80000100800 */
[----:B------:R-:W-:Y:S04]  /*5a00*/  STL [R1+0x1d8], RZ ;  /* 0x0001d8ff01007387 */ /* 0x000fe80000100800 */
[----:B------:R-:W-:Y:S04]  /*5a10*/  STL [R1+0x1d4], RZ ;  /* 0x0001d4ff01007387 */ /* 0x000fe80000100800 */
[----:B------:R-:W-:Y:S04]  /*5a20*/  STL.64 [R1+0x40], R168 ;  /* 0x000040a801007387 */ /* 0x000fe80000100a00 */
[----:B------:R-:W-:Y:S04]  /*5a30*/  STL.64 [R1+0x48], R170 ;  /* 0x000048aa01007387 */ /* 0x000fe80000100a00 */
[----:B------:R-:W-:Y:S04]  /*5a40*/  STL.64 [R1+0x50], R172 ;  /* 0x000050ac01007387 */ /* 0x000fe80000100a00 */
[----:B------:R0:W-:Y:S04]  /*5a50*/  STL.64 [R1+0x58], R174 ;  /* 0x000058ae01007387 */ /* 0x0001e80000100a00 */
[----:B0-----:R-:W2:Y:S04]  /*5a60*/  LDL.LU.64 R174, [R1+0x690] ;  /* 0x0006900001ae7983 */ /* 0x001ea80000300a00 */
[----:B------:R-:W2:Y:S04]  /*5a70*/  LDL.LU.64 R172, [R1+0x688] ;  /* 0x0006880001ac7983 */ /* 0x000ea80000300a00 */
[----:B------:R-:W2:Y:S04]  /*5a80*/  LDL.LU.64 R170, [R1+0x680] ;  /* 0x0006800001aa7983 */ /* 0x000ea80000300a00 */
[----:B------:R-:W2:Y:S04]  /*5a90*/  LDL.LU.64 R168, [R1+0x678] ;  /* 0x0006780001a87983 */ /* 0x000ea80000300a00 */
[----:B------:R-:W-:Y:S04]  /*5aa0*/  STL [R1+0x1d0], RZ ;  /* 0x0001d0ff01007387 */ /* 0x000fe80000100800 */
[----:B------:R-:W-:Y:S04]  /*5ab0*/  STL.64 [R1+0x628], R18 ;  /* 0x0006281201007387 */ /* 0x000fe80000100a00 */
[----:B------:R-:W-:Y:S04]  /*5ac0*/  STL.64 [R1+0x620], R16 ;  /* 0x0006201001007387 */ /* 0x000fe80000100a00 */
[----:B------:R-:W-:Y:S04]  /*5ad0*/  STL [R1+0x1cc], RZ ;  /* 0x0001ccff01007387 */ /* 0x000fe80000100800 */
[----:B------:R-:W-:Y:S04]  /*5ae0*/  STL.64 [R1+0x80], R192 ;  /* 0x000080c001007387 */ /* 0x000fe80000100a00 */
[----:B------:R-:W-:Y:S04]  /*5af0*/  STL.64 [R1+0x88], R194 ;  /* 0x000088c201007387 */ /* 0x000fe80000100a00 */
[----:B------:R-:W-:Y:S04]  /*5b00*/  STL.64 [R1+0x90], R196 ;  /* 0x000090c401007387 */ /* 0x000fe80000100a00 */
[----:B------:R0:W-:Y:S01]  /*5b10*/  STL.64 [R1+0x98], R198 ;  /* 0x000098c601007387 */ /* 0x0001e20000100a00 */
[----:B------:R-:W-:-:S03]  /*5b20*/  WARPGROUP.DEPBAR.LE gsb0, 0x0 ;  /* 0x00008000000079c5 */ /* 0x000fc60000010000 */
[----:B0-----:R-:W3:Y:S04]  /*5b30*/  LDL.LU.64 R198, [R1+0x670] ;  /* 0x0006700001c67983 */ /* 0x001ee80000300a00 */
[----:B------:R-:W3:Y:S04]  /*5b40*/  LDL.LU.64 R196, [R1+0x668] ;  /* 0x0006680001c47983 */ /* 0x000ee80000300a00 */
[----:B------:R-:W3:Y:S04]  /*5b50*/  LDL.LU.64 R194, [R1+0x660] ;  /* 0x0006600001c27983 */ /* 0x000ee80000300a00 */
[----:B------:R-:W3:Y:S04]  /*5b60*/  LDL.LU.64 R192, [R1+0x658] ;  /* 0x0006580001c07983 */ /* 0x000ee80000300a00 */
[----:B------:R-:W-:Y:S04]  /*5b70*/  STL [R1+0x1c8], RZ ;  /* 0x0001c8ff01007387 */ /* 0x000fe80000100800 */
[----:B------:R-:W-:Y:S04]  /*5b80*/  STL.64 [R1+0x20], R216 ;  /* 0x000020d801007387 */ /* 0x000fe80000100a00 */
[----:B------:R-:W-:Y:S04]  /*5b90*/  STL.64 [R1+0x28], R218 ;  /* 0x000028da01007387 */ /* 0x000fe80000100a00 */
[----:B------:R-:W-:Y:S04]  /*5ba0*/  STL.64 [R1+0x30], R220 ;  /* 0x000030dc01007387 */ /* 0x000fe80000100a00 */
[----:B------:R0:W-:Y:S04]  /*5bb0*/  STL.64 [R1+0x38], R222 ;  /* 0x000038de01007387 */ /* 0x0001e80000100a00 */
[----:B0-----:R-:W4:Y:S04]  /*5bc0*/  LDL.LU.64 R222, [R1+0x650] ;  /* 0x0006500001de7983 */ /* 0x001f280000300a00 */
[----:B------:R-:W4:Y:S04]  /*5bd0*/  LDL.LU.64 R220, [R1+0x648] ;  /* 0x0006480001dc7983 */ /* 0x000f280000300a00 */
[----:B------:R-:W4:Y:S04]  /*5be0*/  LDL.LU.64 R218, [R1+0x640] ;  /* 0x0006400001da7983 */ /* 0x000f280000300a00 */
[----:B------:R-:W4:Y:S01]  /*5bf0*/  LDL.LU.64 R216, [R1+0x638] ;  /* 0x0006380001d87983 */ /* 0x000f220000300a00 */
        /* <DEDUP_REMOVED lines=10> */
[----:B------:R-:W-:Y:S01]  /*5ca0*/  STL [R1+0x1c4], RZ ;  /* 0x0001c4ff01007387 */ /* 0x000fe20000100800 */
[----:B----4-:R-:W-:-:S06]  /*5cb0*/  WARPGROUP.ARRIVE ;  /* 0x00000000000079c5 */ /* 0x010fcc0000000000 */
[----:B------:R-:W-:Y:S03]  /*5cc0*/  QGMMA.64x16x32.F32.E4M3.E4M3 R216, gdesc[UR40], R216, gsb0 ;  /* 0x0020000028d879f3 */ /* 0x000fe600080008d8 */
[----:B------:R-:W-:Y:S02]  /*5cd0*/  WARPGROUP.DEPBAR.LE gsb0, 0x0 ;  /* 0x00008000000079c5 */ /* 0x000fe40000010000 */
[----:B---3--:R-:W-:-:S06]  /*5ce0*/  WARPGROUP.ARRIVE ;  /* 0x00000000000079c5 */ /* 0x008fcc0000000000 */
[----:B------:R-:W-:Y:S03]  /*5cf0*/  QGMMA.64x16x32.F32.E4M3.E4M3 R192, gdesc[UR36], R192, gsb0 ;  /* 0x0020000024c079f3 */ /* 0x000fe600080008c0 */
[----:B------:R-:W-:Y:S02]  /*5d00*/  WARPGROUP.DEPBAR.LE gsb0, 0x0 ;  /* 0x00008000000079c5 */ /* 0x000fe40000010000 */
[----:B--2---:R-:W-:-:S06]  /*5d10*/  WARPGROUP.ARRIVE ;  /* 0x00000000000079c5 */ /* 0x004fcc0000000000 */
[----:B------:R-:W-:Y:S03]  /*5d20*/  QGMMA.64x16x32.F32.E4M3.E4M3 R168, gdesc[UR32], R168, gsb0 ;  /* 0x0020000020a879f3 */ /* 0x000fe600080008a8 */
[----:B------:R-:W-:Y:S02]  /*5d30*/  WARPGROUP.DEPBAR.LE gsb0, 0x0 ;  /* 0x00008000000079c5 */ /* 0x000fe40000010000 */
[----:B------:R-:W-:-:S06]  /*5d40*/  WARPGROUP.ARRIVE ;  /* 0x00000000000079c5 */ /* 0x000fcc0000000000 */
[----:B------:R-:W-:Y:S01]  /*5d50*/  QGMMA.64x16x32.F32.E4M3.E4M3 R144, gdesc[UR28], R144, gsb0 ;  /* 0x002000001c9079f3 */ /* 0x000fe20008000890 */
[----:B------:R-:W-:Y:S04]  /*5d60*/  STL.64 [R1+0x5f8], R222 ;  /* 0x0005f8de01007387 */ /* 0x000fe80000100a00 */
[----:B------:R-:W-:Y:S04]  /*5d70*/  STL.64 [R1+0x5f0], R220 ;  /* 0x0005f0dc01007387 */ /* 0x000fe80000100a00 */
[----:B------:R-:W-:Y:S01]  /*5d80*/  STL.64 [R1+0x5e8], R218 ;  /* 0x0005e8da01007387 */ /* 0x000fe20000100a00 */
[----:B------:R-:W-:-:S02]  /*5d90*/  WARPGROUP.DEPBAR.LE gsb0, 0x0 ;  /* 0x00008000000079c5 */ /* 0x000fc40000010000 */
[----:B------:R-:W-:-:S06]  /*5da0*/  WARPGROUP.ARRIVE ;  /* 0x00000000000079c5 */ /* 0x000fcc0000000000 */
[----:B------:R-:W-:Y:S01]  /*5db0*/  QGMMA.64x16x32.F32.E4M3.E4M3 R120, gdesc[UR24], R120, gsb0 ;  /* 0x00200000187879f3 */ /* 0x000fe20008000878 */
[----:B------:R0:W-:Y:S04]  /*5dc0*/  STL.64 [R1+0x5e0], R216 ;  /* 0x0005e0d801007387 */ /* 0x0001e80000100a00 */
[----:B------:R-:W-:Y:S04]  /*5dd0*/  STL [R1+0x1c0], RZ ;  /* 0x0001c0ff01007387 */ /* 0x000fe80000100800 */
[----:B------:R-:W-:Y:S04]  /*5de0*/  STL.64 [R1+0x618], R198 ;  /* 0x000618c601007387 */ /* 0x000fe80000100a00 */
[----:B------:R-:W-:Y:S04]  /*5df0*/  STL.64 [R1+0x610], R196 ;  /* 0x000610c401007387 */ /* 0x000fe80000100a00 */
[----:B------:R-:W-:Y:S04]  /*5e00*/  STL.64 [R1+0x608], R194 ;  /* 0x000608c201007387 */ /* 0x000fe80000100a00 */
[----:B------:R-:W-:Y:S04]  /*5e10*/  STL.64 [R1+0x600], R192 ;  /* 0x000600c001007387 */ /* 0x000fe80000100a00 */
[----:B------:R-:W-:Y:S04]  /*5e20*/  STL [R1+0x1bc], RZ ;  /* 0x0001bcff01007387 */ /* 0x000fe80000100800 */
[----:B------:R-:W-:Y:S04]  /*5e30*/  STL [R1+0x1b8], RZ ;  /* 0x0001b8ff01007387 */ /* 0x000fe80000100800 */
[----:B------:R-:W-:Y:S04]  /*5e40*/  STL [R1+0x5cc], R144 ;  /* 0x0005cc9001007387 */ /* 0x000fe80000100800 */
[----:B------:R-:W-:Y:S04]  /*5e50*/  STL [R1+0x5c8], R145 ;  /* 0x0005c89101007387 */ /* 0x000fe80000100800 */
[----:B------:R-:W-:Y:S04]  /*5e60*/  STL [R1+0x5c4], R146 ;  /* 0x0005c49201007387 */ /* 0x000fe80000100800 */
[----:B------:R-:W-:Y:S04]  /*5e70*/  STL [R1+0x5c0], R147 ;  /* 0x0005c09301007387 */ /* 0x000fe80000100800 */
[----:B------:R-:W-:Y:S04]  /*5e80*/  STL [R1+0x5bc], R148 ;  /* 0x0005bc9401007387 */ /* 0x000fe80000100800 */
[----:B------:R-:W-:Y:S01]  /*5e90*/  STL [R1+0x5b8], R149 ;  /* 0x0005b89501007387 */ /* 0x000fe20000100800 */
[----:B------:R-:W-:-:S03]  /*5ea0*/  WARPGROUP.DEPBAR.LE gsb0, 0x0 ;  /* 0x00008000000079c5 */ /* 0x000fc60000010000 */
[----:B------:R-:W-:Y:S04]  /*5eb0*/  STL [R1+0x5b4], R150 ;  /* 0x0005b49601007387 */ /* 0x000fe80000100800 */
[----:B------:R-:W-:Y:S04]  /*5ec0*/  STL [R1+0x5b0], R151 ;  /* 0x0005b09701007387 */ /* 0x000fe80000100800 */
[----:B------:R-:W-:Y:S04]  /*5ed0*/  STL [R1+0x1b4], RZ ;  /* 0x0001b4ff01007387 */ /* 0x000fe80000100800 */
[----:B------:R1:W-:Y:S04]  /*5ee0*/  STL [R1+0x5dc], R121 ;  /* 0x0005dc7901007387 */ /* 0x0003e80000100800 */
[----:B------:R2:W-:Y:S04]  /*5ef0*/  STL [R1+0x5d8], R122 ;  /* 0x0005d87a01007387 */ /* 0x0005e80000100800 */
[----:B------:R3:W-:Y:S04]  /*5f00*/  STL [R1+0x5d4], R123 ;  /* 0x0005d47b01007387 */ /* 0x0007e80000100800 */
[----:B------:R4:W-:Y:S04]  /*5f10*/  STL [R1+0x5d0], R124 ;  /* 0x0005d07c01007387 */ /* 0x0009e80000100800 */
[----:B------:R-:W-:Y:S04]  /*5f20*/  STL [R1+0x5ac], R125 ;  /* 0x0005ac7d01007387 */ /* 0x000fe80000100800 */
[----:B------:R-:W-:Y:S04]  /*5f30*/  STL [R1+0x5a8], R126 ;  /* 0x0005a87e01007387 */ /* 0x000fe80000100800 */
[----:B------:R-:W-:Y:S04]  /*5f40*/  STL [R1+0x5a4], R127 ;  /* 0x0005a47f01007387 */ /* 0x000fe80000100800 */
[----:B------:R-:W-:Y:S01]  /*5f50*/  STL [R1+0x1b0], RZ ;  /* 0x0001b0ff01007387 */ /* 0x000fe20000100800 */
[----:B0-----:R-:W-:-:S03]  /*5f60*/  IMAD.MOV.U32 R216, RZ, RZ, R55 ;  /* 0x000000ffffd87224 */ /* 0x001fc600078e0037 */
[----:B------:R-:W2:Y:S04]  /*5f70*/  LDL.LU.64 R16, [R1+0x60] ;  /* 0x0000600001107983 */ /* 0x000ea80000300a00 */
[----:B------:R-:W2:Y:S04]  /*5f80*/  LDL.LU.64 R18, [R1+0x68] ;  /* 0x0000680001127983 */ /* 0x000ea80000300a00 */
[----:B------:R-:W2:Y:S04]  /*5f90*/  LDL.LU.64 R20, [R1+0x70] ;  /* 0x0000700001147983 */ /* 0x000ea80000300a00 */
[----:B------:R-:W2:Y:S04]  /*5fa0*/  LDL.LU.64 R22, [R1+0x78] ;  /* 0x0000780001167983 */ /* 0x000ea80000300a00 */
[----:B------:R-:W3:Y:S01]  /*5fb0*/  LDL.LU R55, [R1+0x630] ;  /* 0x0006300001377983 */ /* 0x000ee20000300800 */
[----:B------:R-:W-:Y:S01]  /*5fc0*/  WARPGROUP.ARRIVE ;  /* 0x00000000000079c5 */ /* 0x000fe20000000000 */
[----:B------:R-:W-:Y:S01]  /*5fd0*/  UMOV UR8, UR44 ;  /* 0x0000002c00087c82 */ /* 0x000fe20008000000 */
[----:B------:R-:W-:-:S04]  /*5fe0*/  UMOV UR9, UR45 ;  /* 0x0000002d00097c82 */ /* 0x000fc80008000000 */
        /* <DEDUP_REMOVED lines=9> */
[----:B------:R-:W-:Y:S01]  /*6080*/  UMOV UR12, UR44 ;  /* 0x0000002c000c7c82 */ /* 0x000fe20008000000 */
[----:B------:R-:W-:Y:S01]  /*6090*/  UMOV UR13, UR45 ;  /* 0x0000002d000d7c82 */ /* 0x000fe20008000000 */
[----:B------:R-:W-:Y:S02]  /*60a0*/  UIADD3 UR8, UR7, 0x4, URZ ;  /* 0x0000000407087890 */ /* 0x000fe4000fffe03f */
[----:B------:R-:W-:Y:S01]  /*60b0*/  UIADD3 UR46, UR6, 0x4, URZ ;  /* 0x00000004062e7890 */ /* 0x000fe2000fffe03f */
[----:B------:R-:W-:Y:S01]  /*60c0*/  UMOV UR45, 0x40000040 ;  /* 0x40000040002d7882 */ /* 0x000fe20000000000 */
[----:B------:R-:W-:-:S03]  /*60d0*/  UMOV UR47, 0x40000040 ;  /* 0x40000040002f7882 */ /* 0x000fc60000000000 */
[----:B------:R-:W-:Y:S01]  /*60e0*/  UMOV UR44, UR8 ;  /* 0x00000008002c7c82 */ /* 0x000fe20008000000 */
[----:B---3--:R-:W-:-:S06]  /*60f0*/  WARPGROUP.ARRIVE ;  /* 0x00000000000079c5 */ /* 0x008fcc0000000000 */
        /* <DEDUP_REMOVED lines=12> */
[----:B--2---:R-:W-:-:S06]  /*61c0*/  WARPGROUP.ARRIVE ;  /* 0x00000000000079c5 */ /* 0x004fcc0000000000 */
[----:B------:R-:W-:Y:S01]  /*61d0*/  QGMMA.64x16x32.F32.E4M3.E4M3 R16, gdesc[UR48], R16, gsb0 ;  /* 0x00200000301079f3 */ /* 0x000fe20008000810 */
[----:B------:R-:W-:Y:S02]  /*61e0*/  IMAD.MOV.U32 R217, RZ, RZ, R235 ;  /* 0x000000ffffd97224 */ /* 0x000fe400078e00eb */
[----:B------:R-:W-:Y:S02]  /*61f0*/  IMAD.MOV.U32 R218, RZ, RZ, R234 ;  /* 0x000000ffffda7224 */ /* 0x000fe400078e00ea */
[----:B------:R-:W-:Y:S02]  /*6200*/  IMAD.MOV.U32 R219, RZ, RZ, R233 ;  /* 0x000000ffffdb7224 */ /* 0x000fe400078e00e9 */
[----:B------:R-:W-:Y:S02]  /*6210*/  IMAD.MOV.U32 R220, RZ, RZ, R232 ;  /* 0x000000ffffdc7224 */ /* 0x000fe400078e00e8 */
[----:B------:R-:W-:Y:S02]  /*6220*/  IMAD.MOV.U32 R221, RZ, RZ, R3 ;  /* 0x000000ffffdd7224 */ /* 0x000fe400078e0003 */
[----:B------:R-:W-:-:S02]  /*6230*/  IMAD.MOV.U32 R222, RZ, RZ, R2 ;  /* 0x000000ffffde7224 */ /* 0x000fc400078e0002 */
[----:B------:R-:W-:Y:S01]  /*6240*/  IMAD.MOV.U32 R223, RZ, RZ, R0 ;  /* 0x000000ffffdf7224 */ /* 0x000fe200078e0000 */
        /* <DEDUP_REMOVED lines=81> */
[----:B------:R-:W-:Y:S04]  /*6760*/  STL [R1+0x1ac], RZ ;  /* 0x0001acff01007387 */ /* 0x000fe80000100800 */
[----:B------:R0:W-:Y:S01]  /*6770*/  STL.64 [R1], R216 ;  /* 0x000000d801007387 */ /* 0x0001e20000100a00 */
[----:B------:R-:W-:Y:S02]  /*6780*/  WARPGROUP.DEPBAR.LE gsb0, 0x0 ;  /* 0x00008000000079c5 */ /* 0x000fe40000010000 */
[----:B------:R-:W-:-:S06]  /*6790*/  WARPGROUP.ARRIVE ;  /* 0x00000000000079c5 */ /* 0x000fcc0000000000 */
[----:B------:R-:W-:Y:S01]  /*67a0*/  QGMMA.64x16x32.F32.E4M3.E4M3 R104, gdesc[UR8], R104, gsb0 ;  /* 0x00200000086879f3 */ /* 0x000fe20008000868 */
[----:B------:R2:W-:Y:S04]  /*67b0*/  STL.64 [R1+0x8], R218 ;  /* 0x000008da01007387 */ /* 0x0005e80000100a00 */
[----:B------:R3:W-:Y:S04]  /*67c0*/  STL.64 [R1+0x10], R220 ;  /* 0x000010dc01007387 */ /* 0x0007e80000100a00 */
[----:B------:R3:W-:Y:S04]  /*67d0*/  STL.64 [R1+0x18], R222 ;  /* 0x000018de01007387 */ /* 0x0007e80000100a00 */
[----:B------:R-:W-:Y:S01]  /*67e0*/  STL [R1+0x1a8], RZ ;  /* 0x0001a8ff01007387 */ /* 0x000fe20000100800 */
[----:B-1----:R-:W-:-:S03]  /*67f0*/  IMAD.MOV.U32 R121, RZ, RZ, R16 ;  /* 0x000000ffff797224 */ /* 0x002fc600078e0010 */
[----:B------:R-:W-:Y:S01]  /*6800*/  STL [R1+0x1a4], RZ ;  /* 0x0001a4ff01007387 */ /* 0x000fe20000100800 */
[----:B------:R-:W-:-:S03]  /*6810*/  IMAD.MOV.U32 R122, RZ, RZ, R17 ;  /* 0x000000ffff7a7224 */ /* 0x000fc600078e0011 */
[----:B------:R-:W-:Y:S01]  /*6820*/  STL [R1+0x1a0], RZ ;  /* 0x0001a0ff01007387 */ /* 0x000fe20000100800 */
[----:B------:R-:W-:-:S03]  /*6830*/  IMAD.MOV.U32 R123, RZ, RZ, R18 ;  /* 0x000000ffff7b7224 */ /* 0x000fc600078e0012 */
[----:B------:R-:W-:Y:S01]  /*6840*/  STL [R1+0x19c], RZ ;  /* 0x00019cff01007387 */ /* 0x000fe20000100800 */
[----:B----4-:R-:W-:-:S03]  /*6850*/  IMAD.MOV.U32 R124, RZ, RZ, R19 ;  /* 0x000000ffff7c7224 */ /* 0x010fc600078e0013 */
[----:B------:R-:W-:Y:S01]  /*6860*/  STL [R1+0x198], RZ ;  /* 0x000198ff01007387 */ /* 0x000fe20000100800 */
[----:B------:R-:W-:Y:S02]  /*6870*/  IMAD.MOV.U32 R144, RZ, RZ, R20 ;  /* 0x000000ffff907224 */ /* 0x000fe400078e0014 */
[----:B------:R-:W-:Y:S01]  /*6880*/  IMAD.MOV.U32 R145, RZ, RZ, R21 ;  /* 0x000000ffff917224 */ /* 0x000fe200078e0015 */
[----:B------:R-:W4:Y:S01]  /*6890*/  LDL.LU.64 R16, [R1+0x40] ;  /* 0x0000400001107983 */ /* 0x000f220000300a00 */
[----:B------:R-:W-:Y:S02]  /*68a0*/  IMAD.MOV.U32 R146, RZ, RZ, R22 ;  /* 0x000000ffff927224 */ /* 0x000fe400078e0016 */
[----:B------:R-:W-:Y:S01]  /*68b0*/  IMAD.MOV.U32 R147, RZ, RZ, R23 ;  /* 0x000000ffff937224 */ /* 0x000fe200078e0017 */
[----:B------:R-:W4:Y:S04]  /*68c0*/  LDL.LU.64 R18, [R1+0x48] ;  /* 0x0000480001127983 */ /* 0x000f280000300a00 */
[----:B------:R-:W4:Y:S04]  /*68d0*/  LDL.LU.64 R20, [R1+0x50] ;  /* 0x0000500001147983 */ /* 0x000f280000300a00 */
[----:B------:R-:W4:Y:S01]  /*68e0*/  LDL.LU.64 R22, [R1+0x58] ;  /* 0x0000580001167983 */ /* 0x000f220000300a00 */
[----:B------:R-:W-:Y:S01]  /*68f0*/  UMOV UR24, UR12 ;  /* 0x0000000c00187c82 */ /* 0x000fe20008000000 */
[----:B------:R-:W-:Y:S01]  /*6900*/  UMOV UR25, UR13 ;  /* 0x0000000d00197c82 */ /* 0x000fe20008000000 */
[----:B------:R-:W-:-:S02]  /*6910*/  WARPGROUP.DEPBAR.LE gsb0, 0x0 ;  /* 0x00008000000079c5 */ /* 0x000fc40000010000 */
        /* <DEDUP_REMOVED lines=24> */
[----:B------:R-:W-:Y:S04]  /*6aa0*/  STL [R1+0x5a0], R130 ;  /* 0x0005a08201007387 */ /* 0x000fe80000100800 */
[----:B------:R-:W-:Y:S01]  /*6ab0*/  STL [R1+0x59c], R131 ;  /* 0x00059c8301007387 */ /* 0x000fe20000100800 */
[----:B------:R-:W-:Y:S02]  /*6ac0*/  WARPGROUP.DEPBAR.LE gsb0, 0x0 ;  /* 0x00008000000079c5 */ /* 0x000fe40000010000 */
[----:B----4-:R-:W-:-:S06]  /*6ad0*/  WARPGROUP.ARRIVE ;  /* 0x00000000000079c5 */ /* 0x010fcc0000000000 */
[----:B------:R-:W-:Y:S01]  /*6ae0*/  QGMMA.64x16x32.F32.E4M3.E4M3 R16, gdesc[UR48], R16, gsb0 ;  /* 0x00200000301079f3 */ /* 0x000fe20008000810 */
[----:B------:R-:W-:Y:S04]  /*6af0*/  STL [R1+0x598], R132 ;  /* 0x0005988401007387 */ /* 0x000fe80000100800 */
[----:B------:R-:W-:Y:S04]  /*6b00*/  STL [R1+0x594], R133 ;  /* 0x0005948501007387 */ /* 0x000fe80000100800 */
[----:B------:R1:W-:Y:S04]  /*6b10*/  STL [R1+0x590], R134 ;  /* 0x0005908601007387 */ /* 0x0003e80000100800 */
[----:B------:R4:W-:Y:S04]  /*6b20*/  STL [R1+0x58c], R135 ;  /* 0x00058c8701007387 */ /* 0x0009e80000100800 */
[----:B------:R-:W-:Y:S04]  /*6b30*/  STL [R1+0x194], RZ ;  /* 0x000194ff01007387 */ /* 0x000fe80000100800 */
[----:B------:R-:W-:Y:S04]  /*6b40*/  STL [R1+0x190], RZ ;  /* 0x000190ff01007387 */ /* 0x000fe80000100800 */
[----:B------:R-:W-:Y:S04]  /*6b50*/  STL [R1+0x18c], RZ ;  /* 0x00018cff01007387 */ /* 0x000fe80000100800 */
[----:B------:R-:W4:Y:S04]  /*6b60*/  LDL.LU.64 R192, [R1+0x80] ;  /* 0x0000800001c07983 */ /* 0x000f280000300a00 */
[----:B------:R-:W4:Y:S04]  /*6b70*/  LDL.LU.64 R194, [R1+0x88] ;  /* 0x0000880001c27983 */ /* 0x000f280000300a00 */
[----:B------:R-:W4:Y:S04]  /*6b80*/  LDL.LU.64 R196, [R1+0x90] ;  /* 0x0000900001c47983 */ /* 0x000f280000300a00 */
[----:B------:R-:W4:Y:S01]  /*6b90*/  LDL.LU.64 R198, [R1+0x98] ;  /* 0x0000980001c67983 */ /* 0x000f220000300a00 */
[----:B------:R-:W-:-:S03]  /*6ba0*/  IMAD.MOV.U32 R148, RZ, RZ, R4 ;  /* 0x000000ffff947224 */ /* 0x000fc600078e0004 */
[----:B------:R-:W-:Y:S01]  /*6bb0*/  STL [R1+0x188], RZ ;  /* 0x000188ff01007387 */ /* 0x000fe20000100800 */
[----:B------:R-:W-:-:S03]  /*6bc0*/  IMAD.MOV.U32 R149, RZ, RZ, R5 ;  /* 0x000000ffff957224 */ /* 0x000fc600078e0005 */
[----:B0-----:R-:W4:Y:S01]  /*6bd0*/  LDL.LU.64 R216, [R1+0x20] ;  /* 0x0000200001d87983 */ /* 0x001f220000300a00 */
[----:B------:R-:W-:-:S03]  /*6be0*/  IMAD.MOV.U32 R150, RZ, RZ, R6 ;  /* 0x000000ffff967224 */ /* 0x000fc600078e0006 */
[----:B--2---:R-:W2:Y:S01]  /*6bf0*/  LDL.LU.64 R218, [R1+0x28] ;  /* 0x0000280001da7983 */ /* 0x004ea20000300a00 */
[----:B------:R-:W-:Y:S01]  /*6c00*/  IMAD.MOV.U32 R151, RZ, RZ, R7 ;  /* 0x000000ffff977224 */ /* 0x000fe200078e0007 */
[----:B------:R-:W-:Y:S02]  /*6c10*/  WARPGROUP.DEPBAR.LE gsb0, 0x0 ;  /* 0x00008000000079c5 */ /* 0x000fe40000010000 */
[----:B---3--:R-:W2:Y:S01]  /*6c20*/  LDL.LU.64 R220, [R1+0x30] ;  /* 0x0000300001dc7983 */ /* 0x008ea20000300a00 */
[----:B------:R-:W-:Y:S02]  /*6c30*/  IMAD.MOV.U32 R5, RZ, RZ, R18 ;  /* 0x000000ffff057224 */ /* 0x000fe400078e0012 */
[----:B------:R-:W-:Y:S01]  /*6c40*/  IMAD.MOV.U32 R4, RZ, RZ, R19 ;  /* 0x000000ffff047224 */ /* 0x000fe200078e0013 */
[----:B------:R-:W2:Y:S01]  /*6c50*/  LDL.LU.64 R222, [R1+0x38] ;  /* 0x0000380001de7983 */ /* 0x000ea20000300a00 */
[----:B------:R-:W-:Y:S02]  /*6c60*/  IMAD.MOV.U32 R7, RZ, RZ, R16 ;  /* 0x000000ffff077224 */ /* 0x000fe400078e0010 */
[----:B------:R-:W-:Y:S01]  /*6c70*/  IMAD.MOV.U32 R6, RZ, RZ, R17 ;  /* 0x000000ffff067224 */ /* 0x000fe200078e0011 */
[----:B------:R-:W3:Y:S04]  /*6c80*/  LDL.LU.64 R18, [R1+0x628] ;  /* 0x0006280001127983 */ /* 0x000ee80000300a00 */
[----:B------:R-:W3:Y:S01]  /*6c90*/  LDL.LU.64 R16, [R1+0x620] ;  /* 0x0006200001107983 */ /* 0x000ee20000300a00 */
[----:B------:R-:W-:Y:S01]  /*6ca0*/  UMOV UR44, UR12 ;  /* 0x0000000c002c7c82 */ /* 0x000fe20008000000 */
[----:B------:R-:W-:Y:S01]  /*6cb0*/  UMOV UR45, UR13 ;  /* 0x0000000d002d7c82 */ /* 0x000fe20008000000 */
[----:B------:R-:W-:Y:S01]  /*6cc0*/  UIADD3 UR8, UR7, 0x804, URZ ;  /* 0x0000080407087890 */ /* 0x000fe2000fffe03f */
[----:B------:R-:W-:Y:S01]  /*6cd0*/  IMAD.MOV.U32 R125, RZ, RZ, R8 ;  /* 0x000000ffff7d7224 */ /* 0x000fe200078e0008 */
[----:B------:R-:W-:Y:S01]  /*6ce0*/  STL [R1+0x184], RZ ;  /* 0x000184ff01007387 */ /* 0x000fe20000100800 */
[----:B------:R-:W-:-:S03]  /*6cf0*/  IMAD.MOV.U32 R126, RZ, RZ, R9 ;  /* 0x000000ffff7e7224 */ /* 0x000fc600078e0009 */
[----:B------:R-:W-:Y:S01]  /*6d00*/  STL [R1+0x180], RZ ;  /* 0x000180ff01007387 */ /* 0x000fe20000100800 */
[----:B------:R-:W-:Y:S02]  /*6d10*/  IMAD.MOV.U32 R127, RZ, RZ, R10 ;  /* 0x000000ffff7f7224 */ /* 0x000fe400078e000a */
[----:B------:R-:W-:Y:S02]  /*6d20*/  IMAD.MOV.U32 R10, RZ, RZ, R11 ;  /* 0x000000ffff0a7224 */ /* 0x000fe400078e000b */
[----:B------:R-:W-:Y:S02]  /*6d30*/  IMAD.MOV.U32 R0, RZ, RZ, R22 ;  /* 0x000000ffff007224 */ /* 0x000fe400078e0016 */
[----:B------:R-:W-:Y:S02]  /*6d40*/  IMAD.MOV.U32 R235, RZ, RZ, R23 ;  /* 0x000000ffffeb7224 */ /* 0x000fe400078e0017 */
[----:B------:R-:W-:Y:S02]  /*6d50*/  IMAD.MOV.U32 R3, RZ, RZ, R20 ;  /* 0x000000ffff037224 */ /* 0x000fe400078e0014 */
[----:B------:R-:W-:Y:S01]  /*6d60*/  IMAD.MOV.U32 R2, RZ, RZ, R21 ;  /* 0x000000ffff027224 */ /* 0x000fe200078e0015 */
[----:B---3--:R-:W-:-:S06]  /*6d70*/  WARPGROUP.ARRIVE ;  /* 0x00000000000079c5 */ /* 0x008fcc0000000000 */
[----:B------:R-:W-:Y:S01]  /*6d80*/  QGMMA.64x16x32.F32.E4M3.E4M3 R12, gdesc[UR44], R12, gsb0 ;  /* 0x002000002c0c79f3 */ /* 0x000fe2000800080c */
[----:B------:R-:W-:Y:S01]  /*6d90*/  UMOV UR44, UR8 ;  /* 0x00000008002c7c82 */ /* 0x000fe20008000000 */
[----:B------:R-:W-:Y:S01]  /*6da0*/  UMOV UR45, 0x40000040 ;  /* 0x40000040002d7882 */ /* 0x000fe20000000000 */
[----:B------:R-:W-:Y:S02]  /*6db0*/  WARPGROUP.DEPBAR.LE gsb0, 0x0 ;  /* 0x00008000000079c5 */ /* 0x000fe40000010000 */
[----:B----4-:R-:W-:-:S06]  /*6dc0*/  WARPGROUP.ARRIVE ;  /* 0x00000000000079c5 */ /* 0x010fcc0000000000 */
[----:B------:R-:W-:Y:S01]  /*6dd0*/  QGMMA.64x16x32.F32.E4M3.E4M3 R192, gdesc[UR44], R192, gsb0 ;  /* 0x002000002cc079f3 */ /* 0x000fe200080008c0 */
[----:B------:R-:W-:Y:S01]  /*6de0*/  UMOV UR48, UR44 ;  /* 0x0000002c00307c82 */ /* 0x000fe20008000000 */
[----:B------:R-:W-:Y:S01]  /*6df0*/  UMOV UR49, UR45 ;  /* 0x0000002d00317c82 */ /* 0x000fe20008000000 */
[----:B------:R-:W-:Y:S02]  /*6e00*/  WARPGROUP.DEPBAR.LE gsb0, 0x0 ;  /* 0x00008000000079c5 */ /* 0x000fe40000010000 */
[----:B--2---:R-:W-:-:S06]  /*6e10*/  WARPGROUP.ARRIVE ;  /* 0x00000000000079c5 */ /* 0x004fcc0000000000 */
[----:B------:R-:W-:Y:S01]  /*6e20*/  QGMMA.64x16x32.F32.E4M3.E4M3 R216, gdesc[UR48], R216, gsb0 ;  /* 0x0020000030d879f3 */ /* 0x000fe200080008d8 */
[----:B------:R-:W-:Y:S02]  /*6e30*/  IMAD.MOV.U32 R9, RZ, RZ, R198 ;  /* 0x000000ffff097224 */ /* 0x000fe400078e00c6 */
[----:B------:R-:W-:Y:S02]  /*6e40*/  IMAD.MOV.U32 R8, RZ, RZ, R199 ;  /* 0x000000ffff087224 */ /* 0x000fe400078e00c7 */
[----:B-1----:R-:W-:Y:S01]  /*6e50*/  IMAD.MOV.U32 R134, RZ, RZ, R196 ;  /* 0x000000ffff867224 */ /* 0x002fe200078e00c4 */
[----:B------:R-:W2:Y:S01]  /*6e60*/  LDL.LU.64 R198, [R1+0x618] ;  /* 0x0006180001c67983 */ /* 0x000ea20000300a00 */
        /* <DEDUP_REMOVED lines=9> */
[----:B------:R-:W-:Y:S02]  /*6f00*/  IMAD.MOV.U32 R233, RZ, RZ, R13 ;  /* 0x000000ffffe97224 */ /* 0x000fe400078e000d */
[----:B------:R-:W-:Y:S01]  /*6f10*/  IMAD.MOV.U32 R232, RZ, RZ, R14 ;  /* 0x000000ffffe87224 */ /* 0x000fe200078e000e */
[----:B------:R-:W-:Y:S01]  /*6f20*/  STL [R1+0x17c], RZ ;  /* 0x00017cff01007387 */ /* 0x000fe20000100800 */
[----:B------:R-:W-:-:S02]  /*6f30*/  IMAD.MOV.U32 R23, RZ, RZ, R15 ;  /* 0x000000ffff177224 */ /* 0x000fc400078e000f */
[----:B------:R-:W-:Y:S02]  /*6f40*/  IMAD.MOV.U32 R22, RZ, RZ, R16 ;  /* 0x000000ffff167224 */ /* 0x000fe400078e0010 */
[----:B------:R-:W-:Y:S02]  /*6f50*/  IMAD.MOV.U32 R21, RZ, RZ, R17 ;  /* 0x000000ffff157224 */ /* 0x000fe400078e0011 */
[----:B------:R-:W-:Y:S01]  /*6f60*/  IMAD.MOV.U32 R20, RZ, RZ, R18 ;  /* 0x000000ffff147224 */ /* 0x000fe200078e0012 */
[----:B------:R-:W-:Y:S02]  /*6f70*/  WARPGROUP.DEPBAR.LE gsb0, 0x0 ;  /* 0x00008000000079c5 */ /* 0x000fe40000010000 */
[----:B------:R-:W-:Y:S02]  /*6f80*/  IMAD.MOV.U32 R12, RZ, RZ, R222 ;  /* 0x000000ffff0c7224 */ /* 0x000fe400078e00de */
[----:B------:R-:W-:Y:S02]  /*6f90*/  IMAD.MOV.U32 R11, RZ, RZ, R223 ;  /* 0x000000ffff0b7224 */ /* 0x000fe400078e00df */
[----:B------:R-:W-:Y:S01]  /*6fa0*/  IMAD.MOV.U32 R14, RZ, RZ, R220 ;  /* 0x000000ffff0e7224 */ /* 0x000fe200078e00dc */
[----:B------:R-:W3:Y:S01]  /*6fb0*/  LDL.LU.64 R222, [R1+0x5f8] ;  /* 0x0005f80001de7983 */ /* 0x000ee20000300a00 */
[----:B------:R-:W-:-:S02]  /*6fc0*/  IMAD.MOV.U32 R13, RZ, RZ, R221 ;  /* 0x000000ffff0d7224 */ /* 0x000fc400078e00dd */
[----:B------:R-:W-:Y:S01]  /*6fd0*/  IMAD.MOV.U32 R16, RZ, RZ, R218 ;  /* 0x000000ffff107224 */ /* 0x000fe200078e00da */
[----:B------:R-:W3:Y:S01]  /*6fe0*/  LDL.LU.64 R220, [R1+0x5f0] ;  /* 0x0005f00001dc7983 */ /* 0x000ee20000300a00 */
[----:B------:R-:W-:Y:S02]  /*6ff0*/  IMAD.MOV.U32 R15, RZ, RZ, R219 ;  /* 0x000000ffff0f7224 */ /* 0x000fe400078e00db */
[----:B------:R-:W-:Y:S01]  /*7000*/  IMAD.MOV.U32 R18, RZ, RZ, R216 ;  /* 0x000000ffff127224 */ /* 0x000fe200078e00d8 */
[----:B------:R-:W3:Y:S01]  /*7010*/  LDL.LU.64 R218, [R1+0x5e8] ;  /* 0x0005e80001da7983 */ /* 0x000ee20000300a00 */
[----:B------:R-:W-:-:S03]  /*7020*/  IMAD.MOV.U32 R17, RZ, RZ, R217 ;  /* 0x000000ffff117224 */ /* 0x000fc600078e00d9 */
[----:B------:R-:W3:Y:S01]  /*7030*/  LDL.LU.64 R216, [R1+0x5e0] ;  /* 0x0005e00001d87983 */ /* 0x000ee20000300a00 */
[----:B------:R-:W-:Y:S01]  /*7040*/  UMOV UR40, UR44 ;  /* 0x0000002c00287c82 */ /* 0x000fe20008000000 */
[----:B------:R-:W-:Y:S01]  /*7050*/  UMOV UR41, UR45 ;  /* 0x0000002d00297c82 */ /* 0x000fe20008000000 */
[----:B------:R-:W-:Y:S01]  /*7060*/  UMOV UR36, UR44 ;  /* 0x0000002c00247c82 */ /* 0x000fe20008000000 */
[----:B------:R-:W-:Y:S01]  /*7070*/  UMOV UR37, UR45 ;  /* 0x0000002d00257c82 */ /* 0x000fe20008000000 */
[----:B------:R-:W-:Y:S01]  /*7080*/  UMOV UR32, UR44 ;  /* 0x0000002c00207c82 */ /* 0x000fe20008000000 */
[----:B------:R-:W-:Y:S01]  /*7090*/  UMOV UR33, UR45 ;  /* 0x0000002d00217c82 */ /* 0x000fe20008000000 */
[----:B------:R-:W-:Y:S01]  /*70a0*/  STL [R1+0x178], RZ ;  /* 0x000178ff01007387 */ /* 0x000fe20000100800 */
[----:B---3--:R-:W-:-:S06]  /*70b0*/  WARPGROUP.ARRIVE ;  /* 0x00000000000079c5 */ /* 0x008fcc0000000000 */
[----:B------:R-:W-:Y:S03]  /*70c0*/  QGMMA.64x16x32.F32.E4M3.E4M3 R216, gdesc[UR40], R216, gsb0 ;  /* 0x0020000028d879f3 */ /* 0x000fe600080008d8 */
[----:B------:R-:W-:Y:S02]  /*70d0*/  WARPGROUP.DEPBAR.LE gsb0, 0x0 ;  /* 0x00008000000079c5 */ /* 0x000fe40000010000 */
[----:B--2---:R-:W-:-:S06]  /*70e0*/  WARPGROUP.ARRIVE ;  /* 0x00000000000079c5 */ /* 0x004fcc0000000000 */
[----:B------:R-:W-:Y:S01]  /*70f0*/  QGMMA.64x16x32.F32.E4M3.E4M3 R192, gdesc[UR36], R192, gsb0 ;  /* 0x0020000024c079f3 */ /* 0x000fe200080008c0 */
[----:B------:R-:W-:Y:S02]  /*7100*/  STL.64 [R1+0x500], R222 ;  /* 0x000500de01007387 */ /* 0x000fe40000100a00 */
[----:B------:R-:W-:Y:S02]  /*7110*/  WARPGROUP.DEPBAR.LE gsb0, 0x0 ;  /* 0x00008000000079c5 */ /* 0x000fe40000010000 */
[----:B------:R-:W-:-:S06]  /*7120*/  WARPGROUP.ARRIVE ;  /* 0x00000000000079c5 */ /* 0x000fcc0000000000 */
[----:B------:R-:W-:Y:S01]  /*7130*/  QGMMA.64x16x32.F32.E4M3.E4M3 R168, gdesc[UR32], R168, gsb0 ;  /* 0x0020000020a879f3 */ /* 0x000fe200080008a8 */
[----:B------:R-:W-:Y:S04]  /*7140*/  STL.64 [R1+0x4f8], R220 ;  /* 0x0004f8dc01007387 */ /* 0x000fe80000100a00 */
[----:B------:R-:W-:Y:S04]  /*7150*/  STL.64 [R1+0x4f0], R218 ;  /* 0x0004f0da01007387 */ /* 0x000fe80000100a00 */
[----:B------:R-:W-:Y:S04]  /*7160*/  STL.64 [R1+0x4e8], R216 ;  /* 0x0004e8d801007387 */ /* 0x000fe80000100a00 */
[----:B------:R-:W-:Y:S04]  /*7170*/  STL [R1+0x174], RZ ;  /* 0x000174ff01007387 */ /* 0x000fe80000100800 */
[----:B------:R-:W-:Y:S04]  /*7180*/  STL.64 [R1+0x520], R198 ;  /* 0x000520c601007387 */ /* 0x000fe80000100a00 */
[----:B------:R0:W-:Y:S04]  /*7190*/  STL.64 [R1+0x518], R196 ;  /* 0x000518c401007387 */ /* 0x0001e80000100a00 */
[----:B------:R1:W-:Y:S04]  /*71a0*/  STL.64 [R1+0x510], R194 ;  /* 0x000510c201007387 */ /* 0x0003e80000100a00 */
[----:B------:R2:W-:Y:S04]  /*71b0*/  STL.64 [R1+0x508], R192 ;  /* 0x000508c001007387 */ /* 0x0005e80000100a00 */
[----:B------:R-:W-:Y:S01]  /*71c0*/  STL [R1+0x170], RZ ;  /* 0x000170ff01007387 */ /* 0x000fe20000100800 */
[----:B0-----:R-:W-:-:S02]  /*71d0*/  IMAD.MOV.U32 R196, RZ, RZ, R144 ;  /* 0x000000ffffc47224 */ /* 0x001fc400078e0090 */
[----:B-1----:R-:W-:Y:S02]  /*71e0*/  IMAD.MOV.U32 R194, RZ, RZ, R123 ;  /* 0x000000ffffc27224 */ /* 0x002fe400078e007b */
[----:B--2---:R-:W-:Y:S02]  /*71f0*/  IMAD.MOV.U32 R192, RZ, RZ, R121 ;  /* 0x000000ffffc07224 */ /* 0x004fe400078e0079 */
[----:B------:R-:W-:Y:S02]  /*7200*/  IMAD.MOV.U32 R193, RZ, RZ, R122 ;  /* 0x000000ffffc17224 */ /* 0x000fe400078e007a */
[----:B------:R-:W-:Y:S01]  /*7210*/  IMAD.MOV.U32 R195, RZ, RZ, R124 ;  /* 0x000000ffffc37224 */ /* 0x000fe200078e007c */
[----:B------:R-:W-:Y:S02]  /*7220*/  WARPGROUP.DEPBAR.LE gsb0, 0x0 ;  /* 0x00008000000079c5 */ /* 0x000fe40000010000 */
[----:B------:R-:W-:Y:S04]  /*7230*/  STL.64 [R1+0x540], R174 ;  /* 0x000540ae01007387 */ /* 0x000fe80000100a00 */
[----:B------:R-:W-:Y:S04]  /*7240*/  STL.64 [R1+0x538], R172 ;  /* 0x000538ac01007387 */ /* 0x000fe80000100a00 */
[----:B------:R-:W-:Y:S04]  /*7250*/  STL.64 [R1+0x530], R170 ;  /* 0x000530aa01007387 */ /* 0x000fe80000100a00 */
[----:B------:R0:W-:Y:S04]  /*7260*/  STL.64 [R1+0x528], R168 ;  /* 0x000528a801007387 */ /* 0x0001e80000100a00 */
[----:B------:R-:W-:Y:S04]  /*7270*/  STL [R1+0x16c], RZ ;  /* 0x00016cff01007387 */ /* 0x000fe80000100800 */
[----:B------:R-:W2:Y:S01]  /*7280*/  LDL.LU R121, [R1+0x5dc] ;  /* 0x0005dc0001797983 */ /* 0x000ea20000300800 */
[----:B------:R-:W-:-:S03]  /*7290*/  IMAD.MOV.U32 R197, RZ, RZ, R145 ;  /* 0x000000ffffc57224 */ /* 0x000fc600078e0091 */
[----:B------:R-:W2:Y:S01]  /*72a0*/  LDL.LU R122, [R1+0x5d8] ;  /* 0x0005d800017a7983 */ /* 0x000ea20000300800 */
[----:B------:R-:W-:-:S03]  /*72b0*/  IMAD.MOV.U32 R198, RZ, RZ, R146 ;  /* 0x000000ffffc67224 */ /* 0x000fc600078e0092 */
[----:B------:R-:W2:Y:S01]  /*72c0*/  LDL.LU R123, [R1+0x5d4] ;  /* 0x0005d400017b7983 */ /* 0x000ea20000300800 */
[----:B------:R-:W-:-:S03]  /*72d0*/  IMAD.MOV.U32 R199, RZ, RZ, R147 ;  /* 0x000000ffffc77224 */ /* 0x000fc600078e0093 */
[----:B------:R-:W2:Y:S01]  /*72e0*/  LDL.LU R124, [R1+0x5d0] ;  /* 0x0005d000017c7983 */ /* 0x000ea20000300800 */
[----:B0-----:R-:W-:-:S03]  /*72f0*/  IMAD.MOV.U32 R168, RZ, RZ, R148 ;  /* 0x000000ffffa87224 */ /* 0x001fc600078e0094 */
[----:B------:R-:W3:Y:S01]  /*7300*/  LDL.LU R144, [R1+0x5cc] ;  /* 0x0005cc0001907983 */ /* 0x000ee20000300800 */
[----:B------:R-:W-:-:S03]  /*7310*/  IMAD.MOV.U32 R169, RZ, RZ, R149 ;  /* 0x000000ffffa97224 */ /* 0x000fc600078e0095 */
[----:B------:R-:W3:Y:S01]  /*7320*/  LDL.LU R145, [R1+0x5c8] ;  /* 0x0005c80001917983 */ /* 0x000ee20000300800 */
[----:B------:R-:W-:-:S03]  /*7330*/  IMAD.MOV.U32 R170, RZ, RZ, R150 ;  /* 0x000000ffffaa7224 */ /* 0x000fc600078e0096 */
[----:B------:R-:W3:Y:S01]  /*7340*/  LDL.LU R146, [R1+0x5c4] ;  /* 0x0005c40001927983 */ /* 0x000ee20000300800 */
[----:B------:R-:W-:-:S03]  /*7350*/  IMAD.MOV.U32 R171, RZ, RZ, R151 ;  /* 0x000000ffffab7224 */ /* 0x000fc600078e0097 */
[----:B------:R-:W3:Y:S04]  /*7360*/  LDL.LU R147, [R1+0x5c0] ;  /* 0x0005c00001937983 */ /* 0x000ee80000300800 */
[----:B------:R-:W3:Y:S04]  /*7370*/  LDL.LU R148, [R1+0x5bc] ;  /* 0x0005bc0001947983 */ /* 0x000ee80000300800 */
[----:B------:R-:W3:Y:S04]  /*7380*/  LDL.LU R149, [R1+0x5b8] ;  /* 0x0005b80001957983 */ /* 0x000ee80000300800 */
[----:B------:R-:W3:Y:S04]  /*7390*/  LDL.LU R150, [R1+0x5b4] ;  /* 0x0005b40001967983 */ /* 0x000ee80000300800 */
[----:B------:R-:W3:Y:S01]  /*73a0*/  LDL.LU R151, [R1+0x5b0] ;  /* 0x0005b00001977983 */ /* 0x000ee20000300800 */
[----:B------:R-:W-:-:S02]  /*73b0*/  IMAD.MOV.U32 R172, RZ, RZ, R125 ;  /* 0x000000ffffac7224 */ /* 0x000fc400078e007d */
[----:B------:R-:W-:Y:S01]  /*73c0*/  IMAD.MOV.U32 R173, RZ, RZ, R126 ;  /* 0x000000ffffad7224 */ /* 0x000fe200078e007e */
[----:B------:R-:W2:Y:S01]  /*73d0*/  LDL.LU R125, [R1+0x5ac] ;  /* 0x0005ac00017d7983 */ /* 0x000ea20000300800 */
[----:B------:R-:W-:-:S03]  /*73e0*/  IMAD.MOV.U32 R174, RZ, RZ, R127 ;  /* 0x000000ffffae7224 */ /* 0x000fc600078e007f */
[----:B------:R-:W2:Y:S04]  /*73f0*/  LDL.LU R126, [R1+0x5a8] ;  /* 0x0005a800017e7983 */ /* 0x000ea80000300800 */
[----:B------:R-:W2:Y:S01]  /*7400*/  LDL.LU R127, [R1+0x5a4] ;  /* 0x0005a400017f7983 */ /* 0x000ea20000300800 */
[----:B------:R-:W-:Y:S01]  /*7410*/  UMOV UR28, UR44 ;  /* 0x0000002c001c7c82 */ /* 0x000fe20008000000 */
[----:B------:R-:W-:Y:S01]  /*7420*/  UMOV UR29, UR45 ;  /* 0x0000002d001d7c82 */ /* 0x000fe20008000000 */
[----:B------:R-:W-:Y:S01]  /*7430*/  UMOV UR24, UR44 ;  /* 0x0000002c00187c82 */ /* 0x000fe20008000000 */
[----:B------:R-:W-:Y:S01]  /*7440*/  UMOV UR25, UR45 ;  /* 0x0000002d00197c82 */ /* 0x000fe20008000000 */
[----:B------:R-:W-:Y:S01]  /*7450*/  UMOV UR8, UR44 ;  /* 0x0000002c00087c82 */ /* 0x000fe20008000000 */
[----:B------:R-:W-:Y:S01]  /*7460*/  UMOV UR9, UR45 ;  /* 0x0000002d00097c82 */ /* 0x000fe20008000000 */
[----:B------:R-:W4:Y:S04]  /*7470*/  LDL.LU.64 R216, [R1] ;  /* 0x0000000001d87983 */ /* 0x000f280000300a00 */
[----:B------:R-:W4:Y:S04]  /*7480*/  LDL.LU.64 R218, [R1+0x8] ;  /* 0x0000080001da7983 */ /* 0x000f280000300a00 */
[----:B------:R-:W4:Y:S04]  /*7490*/  LDL.LU.64 R220, [R1+0x10] ;  /* 0x0000100001dc7983 */ /* 0x000f280000300a00 */
[----:B------:R-:W4:Y:S01]  /*74a0*/  LDL.LU.64 R222, [R1+0x18] ;  /* 0x0000180001de7983 */ /* 0x000f220000300a00 */
[----:B------:R-:W-:Y:S01]  /*74b0*/  UMOV UR20, UR44 ;  /* 0x0000002c00147c82 */ /* 0x000fe20008000000 */
[----:B------:R-:W-:Y:S01]  /*74c0*/  UMOV UR21, UR45 ;  /* 0x0000002d00157c82 */ /* 0x000fe20008000000 */
[----:B------:R-:W-:Y:S01]  /*74d0*/  UMOV UR16, UR44 ;  /* 0x0000002c00107c82 */ /* 0x000fe20008000000 */
[----:B------:R-:W-:Y:S01]  /*74e0*/  UMOV UR17, UR45 ;  /* 0x0000002d00117c82 */ /* 0x000fe20008000000 */
[----:B---3--:R-:W-:-:S06]  /*74f0*/  WARPGROUP.ARRIVE ;  /* 0x00000000000079c5 */ /* 0x008fcc0000000000 */
[----:B------:R-:W-:Y:S03]  /*7500*/  QGMMA.64x16x32.F32.E4M3.E4M3 R144, gdesc[UR28], R144, gsb0 ;  /* 0x002000001c9079f3 */ /* 0x000fe60008000890 */
[----:B------:R-:W-:Y:S02]  /*7510*/  WARPGROUP.DEPBAR.LE gsb0, 0x0 ;  /* 0x00008000000079c5 */ /* 0x000fe40000010000 */
        /* <DEDUP_REMOVED lines=16> */
[----:B------:R-:W-:Y:S01]  /*7620*/  IMAD.MOV.U32 R175, RZ, RZ, R10 ;  /* 0x000000ffffaf7224 */ /* 0x000fe200078e000a */
[----:B------:R-:W-:Y:S02]  /*7630*/  UIADD3 UR8, UR7, 0x6, URZ ;  /* 0x0000000607087890 */ /* 0x000fe4000fffe03f */
[----:B------:R-:W-:Y:S01]  /*7640*/  UIADD3 UR46, UR6, 0x6, URZ ;  /* 0x00000006062e7890 */ /* 0x000fe2000fffe03f */
[----:B------:R-:W-:Y:S01]  /*7650*/  UMOV UR45, 0x40000040 ;  /* 0x40000040002d7882 */ /* 0x000fe20000000000 */
[----:B------:R-:W-:-:S03]  /*7660*/  UMOV UR47, 0x40000040 ;  /* 0x40000040002f7882 */ /* 0x000fc60000000000 */
[----:B------:R-:W-:Y:S01]  /*7670*/  UMOV UR44, UR8 ;  /* 0x00000008002c7c82 */ /* 0x000fe20008000000 */
        /* <DEDUP_REMOVED lines=15> */
[----:B----4-:R-:W-:-:S06]  /*7770*/  WARPGROUP.ARRIVE ;  /* 0x00000000000079c5 */ /* 0x010fcc0000000000 */
        /* <DEDUP_REMOVED lines=47> */
[----:B------:R-:W-:Y:S04]  /*7a70*/  STL.64 [R1+0x560], R150 ;  /* 0x0005609601007387 */ /* 0x000fe80000100a00 */
[----:B------:R-:W-:Y:S04]  /*7a80*/  STL.64 [R1+0x558], R148 ;  /* 0x0005589401007387 */ /* 0x000fe80000100a00 */
[----:B------:R-:W-:Y:S04]  /*7a90*/  STL.64 [R1+0x550], R146 ;  /* 0x0005509201007387 */ /* 0x000fe80000100a00 */
[----:B------:R-:W-:Y:S04]  /*7aa0*/  STL.64 [R1+0x548], R144 ;  /* 0x0005489001007387 */ /* 0x000fe80000100a00 */
[----:B------:R-:W-:Y:S01]  /*7ab0*/  STL [R1+0x168], RZ ;  /* 0x000168ff01007387 */ /* 0x000fe20000100800 */
[----:B------:R-:W-:-:S02]  /*7ac0*/  WARPGROUP.DEPBAR.LE gsb0, 0x0 ;  /* 0x00008000000079c5 */ /* 0x000fc40000010000 */
[----:B------:R-:W-:-:S06]  /*7ad0*/  WARPGROUP.ARRIVE ;  /* 0x00000000000079c5 */ /* 0x000fcc0000000000 */
[----:B------:R-:W-:Y:S01]  /*7ae0*/  QGMMA.64x16x32.F32.E4M3.E4M3 R64, gdesc[UR16], R64, gsb0 ;  /* 0x00200000104079f3 */ /* 0x000fe20008000840 */
[----:B------:R-:W-:Y:S04]  /*7af0*/  STL [R1+0x164], RZ ;  /* 0x000164ff01007387 */ /* 0x000fe80000100800 */
[----:B------:R-:W-:Y:S04]  /*7b00*/  STL [R1+0x160], RZ ;  /* 0x000160ff01007387 */ /* 0x000fe80000100800 */
[----:B------:R-:W-:Y:S04]  /*7b10*/  STL.64 [R1+0xc0], R168 ;  /* 0x0000c0a801007387 */ /* 0x000fe80000100a00 */
[----:B------:R-:W-:Y:S04]  /*7b20*/  STL.64 [R1+0xc8], R170 ;  /* 0x0000c8aa01007387 */ /* 0x000fe80000100a00 */
[----:B------:R-:W-:Y:S04]  /*7b30*/  STL.64 [R1+0xd0], R172 ;  /* 0x0000d0ac01007387 */ /* 0x000fe80000100a00 */
[----:B------:R-:W-:Y:S04]  /*7b40*/  STL.64 [R1+0xd8], R174 ;  /* 0x0000d8ae01007387 */ /* 0x000fe80000100a00 */
[----:B------:R0:W-:Y:S04]  /*7b50*/  STL.64 [R1+0x60], R192 ;  /* 0x000060c001007387 */ /* 0x0001e80000100a00 */
[----:B------:R1:W-:Y:S04]  /*7b60*/  STL.64 [R1+0x68], R194 ;  /* 0x000068c201007387 */ /* 0x0003e80000100a00 */
[----:B------:R2:W-:Y:S04]  /*7b70*/  STL.64 [R1+0x70], R196 ;  /* 0x000070c401007387 */ /* 0x0005e80000100a00 */
[----:B------:R3:W-:Y:S04]  /*7b80*/  STL.64 [R1+0x78], R198 ;  /* 0x000078c601007387 */ /* 0x0007e80000100a00 */
[----:B------:R4:W-:Y:S04]  /*7b90*/  STL.64 [R1], R216 ;  /* 0x000000d801007387 */ /* 0x0009e80000100a00 */
[----:B------:R4:W-:Y:S04]  /*7ba0*/  STL.64 [R1+0x8], R218 ;  /* 0x000008da01007387 */ /* 0x0009e80000100a00 */
[----:B------:R4:W-:Y:S04]  /*7bb0*/  STL.64 [R1+0x10], R220 ;  /* 0x000010dc01007387 */ /* 0x0009e80000100a00 */
[----:B------:R4:W-:Y:S04]  /*7bc0*/  STL.64 [R1+0x18], R222 ;  /* 0x000018de01007387 */ /* 0x0009e80000100a00 */
[----:B------:R-:W-:Y:S01]  /*7bd0*/  STL [R1+0x15c], RZ ;  /* 0x00015cff01007387 */ /* 0x000fe20000100800 */
[----:B0-----:R-:W-:-:S03]  /*7be0*/  IMAD.MOV.U32 R192, RZ, RZ, R130 ;  /* 0x000000ffffc07224 */ /* 0x001fc600078e0082 */
[----:B------:R-:W-:Y:S01]  /*7bf0*/  STL [R1+0x158], RZ ;  /* 0x000158ff01007387 */ /* 0x000fe20000100800 */
[----:B------:R-:W-:-:S03]  /*7c00*/  IMAD.MOV.U32 R193, RZ, RZ, R131 ;  /* 0x000000ffffc17224 */ /* 0x000fc600078e0083 */
[----:B------:R-:W-:Y:S01]  /*7c10*/  STL [R1+0x154], RZ ;  /* 0x000154ff01007387 */ /* 0x000fe20000100800 */
[----:B-1----:R-:W-:-:S03]  /*7c20*/  IMAD.MOV.U32 R194, RZ, RZ, R132 ;  /* 0x000000ffffc27224 */ /* 0x002fc600078e0084 */
[----:B------:R-:W-:Y:S01]  /*7c30*/  STL [R1+0x150], RZ ;  /* 0x000150ff01007387 */ /* 0x000fe20000100800 */
[----:B------:R-:W-:-:S03]  /*7c40*/  IMAD.MOV.U32 R195, RZ, RZ, R133 ;  /* 0x000000ffffc37224 */ /* 0x000fc600078e0085 */
[----:B------:R-:W-:Y:S01]  /*7c50*/  STL [R1+0x14c], RZ ;  /* 0x00014cff01007387 */ /* 0x000fe20000100800 */
[----:B--2---:R-:W-:-:S03]  /*7c60*/  IMAD.MOV.U32 R196, RZ, RZ, R134 ;  /* 0x000000ffffc47224 */ /* 0x004fc600078e0086 */
[----:B------:R-:W2:Y:S01]  /*7c70*/  LDL.LU R130, [R1+0x5a0] ;  /* 0x0005a00001827983 */ /* 0x000ea20000300800 */
[----:B------:R-:W-:-:S03]  /*7c80*/  IMAD.MOV.U32 R197, RZ, RZ, R135 ;  /* 0x000000ffffc57224 */ /* 0x000fc600078e0087 */
[----:B------:R-:W2:Y:S04]  /*7c90*/  LDL.LU R131, [R1+0x59c] ;  /* 0x00059c0001837983 */ /* 0x000ea80000300800 */
[----:B------:R-:W2:Y:S04]  /*7ca0*/  LDL.LU R132, [R1+0x598] ;  /* 0x0005980001847983 */ /* 0x000ea80000300800 */
[----:B------:R-:W2:Y:S01]  /*7cb0*/  LDL.LU R133, [R1+0x594] ;  /* 0x0005940001857983 */ /* 0x000ea20000300800 */
[----:B------:R-:W-:-:S03]  /*7cc0*/  UIADD3 UR14, UR6, 0x506, URZ ;  /* 0x00000506060e7890 */ /* 0x000fc6000fffe03f */
[----:B------:R-:W2:Y:S04]  /*7cd0*/  LDL.LU R134, [R1+0x590] ;  /* 0x0005900001867983 */ /* 0x000ea80000300800 */
[----:B------:R-:W2:Y:S01]  /*7ce0*/  LDL.LU R135, [R1+0x58c] ;  /* 0x00058c0001877983 */ /* 0x000ea20000300800 */
[----:B------:R-:W-:Y:S02]  /*7cf0*/  WARPGROUP.DEPBAR.LE gsb0, 0x0 ;  /* 0x00008000000079c5 */ /* 0x000fe40000010000 */
[----:B------:R-:W-:Y:S01]  /*7d00*/  WARPGROUP.ARRIVE ;  /* 0x00000000000079c5 */ /* 0x000fe20000000000 */
[----:B------:R-:W-:Y:S01]  /*7d10*/  UMOV UR12, UR44 ;  /* 0x0000002c000c7c82 */ /* 0x000fe20008000000 */
[----:B------:R-:W-:Y:S01]  /*7d20*/  UMOV UR13, UR45 ;  /* 0x0000002d000d7c82 */ /* 0x000fe20008000000 */
[----:B------:R-:W-:-:S03]  /*7d30*/  UMOV UR15, 0x40000040 ;  /* 0x40000040000f7882 */ /* 0x000fc60000000000 */
[----:B------:R-:W-:Y:S01]  /*7d40*/  QGMMA.64x16x32.F32.E4M3.E4M3 R40, gdesc[UR12], R40, gsb0 ;  /* 0x002000000c2879f3 */ /* 0x000fe20008000828 */
[----:B------:R-:W-:Y:S01]  /*7d50*/  UIADD3 UR6, UR7, 0x406, URZ ;  /* 0x0000040607067890 */ /* 0x000fe2000fffe03f */
[----:B------:R-:W-:-:S06]  /*7d60*/  UMOV UR13, 0x40000040 ;  /* 0x40000040000d7882 */ /* 0x000fcc0000000000 */
[----:B------:R-:W-:Y:S01]  /*7d70*/  UMOV UR12, UR6 ;  /* 0x00000006000c7c82 */ /* 0x000fe20008000000 */
[----:B------:R-:W-:Y:S02]  /*7d80*/  WARPGROUP.DEPBAR.LE gsb0, 0x0 ;  /* 0x00008000000079c5 */ /* 0x000fe40000010000 */
[----:B------:R-:W-:Y:S01]  /*7d90*/  WARPGROUP.ARRIVE ;  /* 0x00000000000079c5 */ /* 0x000fe20000000000 */
[----:B------:R-:W-:Y:S01]  /*7da0*/  UMOV UR17, UR13 ;  /* 0x0000000d00117c82 */ /* 0x000fe20008000000 */
[----:B------:R-:W-:Y:S01]  /*7db0*/  UMOV UR21, UR13 ;  /* 0x0000000d00157c82 */ /* 0x000fe20008000000 */
[----:B------:R-:W-:Y:S01]  /*7dc0*/  UMOV UR9, UR13 ;  /* 0x0000000d00097c82 */ /* 0x000fe20008000000 */
[----:B------:R-:W-:Y:S01]  /*7dd0*/  UMOV UR33, UR13 ;  /* 0x0000000d00217c82 */ /* 0x000fe20008000000 */
[----:B------:R-:W-:Y:S01]  /*7de0*/  UMOV UR25, UR13 ;  /* 0x0000000d00197c82 */ /* 0x000fe20008000000 */
[----:B------:R-:W-:Y:S01]  /*7df0*/  QGMMA.64x16x32.F32.E4M3.E4M3 R32, gdesc[UR12], R32, gsb0 ;  /* 0x002000000c2079f3 */ /* 0x000fe20008000820 */
[----:B------:R-:W-:Y:S01]  /*7e00*/  UMOV UR16, UR12 ;  /* 0x0000000c00107c82 */ /* 0x000fe20008000000 */
[----:B------:R-:W-:Y:S01]  /*7e10*/  UMOV UR29, UR13 ;  /* 0x0000000d001d7c82 */ /* 0x000fe20008000000 */
[----:B------:R-:W-:Y:S01]  /*7e20*/  UMOV UR37, UR13 ;  /* 0x0000000d00257c82 */ /* 0x000fe20008000000 */
[----:B------:R-:W-:Y:S01]  /*7e30*/  UMOV UR41, UR13 ;  /* 0x0000000d00297c82 */ /* 0x000fe20008000000 */
[----:B------:R-:W-:-:S02]  /*7e40*/  IMAD.MOV.U32 R144, RZ, RZ, R7 ;  /* 0x000000ffff907224 */ /* 0x000fc400078e0007 */
[----:B------:R-:W-:Y:S02]  /*7e50*/  IMAD.MOV.U32 R145, RZ, RZ, R6 ;  /* 0x000000ffff917224 */ /* 0x000fe400078e0006 */
[----:B------:R-:W-:Y:S02]  /*7e60*/  IMAD.MOV.U32 R146, RZ, RZ, R5 ;  /* 0x000000ffff927224 */ /* 0x000fe400078e0005 */
[----:B------:R-:W-:Y:S02]  /*7e70*/  IMAD.MOV.U32 R147, RZ, RZ, R4 ;  /* 0x000000ffff937224 */ /* 0x000fe400078e0004 */
[----:B------:R-:W-:Y:S02]  /*7e80*/  IMAD.MOV.U32 R148, RZ, RZ, R3 ;  /* 0x000000ffff947224 */ /* 0x000fe400078e0003 */
[----:B------:R-:W-:Y:S02]  /*7e90*/  IMAD.MOV.U32 R149, RZ, RZ, R2 ;  /* 0x000000ffff957224 */ /* 0x000fe400078e0002 */
[----:B------:R-:W-:-:S02]  /*7ea0*/  IMAD.MOV.U32 R150, RZ, RZ, R0 ;  /* 0x000000ffff967224 */ /* 0x000fc400078e0000 */
[----:B------:R-:W-:Y:S01]  /*7eb0*/  IMAD.MOV.U32 R151, RZ, RZ, R235 ;  /* 0x000000ffff977224 */ /* 0x000fe200078e00eb */
[----:B------:R-:W-:Y:S01]  /*7ec0*/  UMOV UR49, UR13 ;  /* 0x0000000d00317c82 */ /* 0x000fe20008000000 */
[----:B------:R-:W-:Y:S02]  /*7ed0*/  IMAD.MOV.U32 R168, RZ, RZ, R234 ;  /* 0x000000ffffa87224 */ /* 0x000fe400078e00ea */
[----:B------:R-:W-:Y:S02]  /*7ee0*/  IMAD.MOV.U32 R169, RZ, RZ, R233 ;  /* 0x000000ffffa97224 */ /* 0x000fe400078e00e9 */
[----:B------:R-:W-:Y:S02]  /*7ef0*/  IMAD.MOV.U32 R170, RZ, RZ, R232 ;  /* 0x000000ffffaa7224 */ /* 0x000fe400078e00e8 */
[----:B------:R-:W-:Y:S02]  /*7f00*/  IMAD.MOV.U32 R171, RZ, RZ, R23 ;  /* 0x000000ffffab7224 */ /* 0x000fe400078e0017 */
[----:B------:R-:W-:-:S02]  /*7f10*/  IMAD.MOV.U32 R172, RZ, RZ, R22 ;  /* 0x000000ffffac7224 */ /* 0x000fc400078e0016 */
[----:B------:R-:W-:Y:S02]  /*7f20*/  IMAD.MOV.U32 R173, RZ, RZ, R21 ;  /* 0x000000ffffad7224 */ /* 0x000fe400078e0015 */
[----:B------:R-:W-:Y:S02]  /*7f30*/  IMAD.MOV.U32 R174, RZ, RZ, R20 ;  /* 0x000000ffffae7224 */ /* 0x000fe400078e0014 */
[----:B------:R-:W-:Y:S01]  /*7f40*/  IMAD.MOV.U32 R175, RZ, RZ, R19 ;  /* 0x000000ffffaf7224 */ /* 0x000fe200078e0013 */
[----:B------:R-:W-:Y:S01]  /*7f50*/  UMOV UR45, UR13 ;  /* 0x0000000d002d7c82 */ /* 0x000fe20008000000 */
[----:B---3--:R-:W-:Y:S01]  /*7f60*/  IMAD.MOV.U32 R198, RZ, RZ, R9 ;  /* 0x000000ffffc67224 */ /* 0x008fe200078e0009 */
        /* <DEDUP_REMOVED lines=9> */
[----:B------:R-:W-:Y:S01]  /*8000*/  IMAD.MOV.U32 R199, RZ, RZ, R8 ;  /* 0x000000ffffc77224 */ /* 0x000fe200078e0008 */
[----:B------:R-:W-:Y:S01]  /*8010*/  UIADD3 UR7, UR7, 0x806, URZ ;  /* 0x0000080607077890 */ /* 0x000fe2000fffe03f */
[----:B------:R-:W-:Y:S01]  /*8020*/  IMAD.MOV.U32 R10, RZ, RZ, R223 ;  /* 0x000000ffff0a7224 */ /* 0x000fe200078e00df */
[----:B------:R0:W5:Y:S01]  /*8030*/  LDL.LU R9, [R1+0x588] ;  /* 0x0005880001097983 */ /* 0x0001620000300800 */
[----:B----4-:R-:W-:Y:S01]  /*8040*/  IMAD.MOV.U32 R216, RZ, RZ, R18 ;  /* 0x000000ffffd87224 */ /* 0x010fe200078e0012 */
[----:B------:R-:W-:-:S02]  /*8050*/  WARPGROUP.DEPBAR.LE gsb0, 0x0 ;  /* 0x00008000000079c5 */ /* 0x000fc40000010000 */
[----:B------:R-:W-:Y:S01]  /*8060*/  WARPGROUP.ARRIVE ;  /* 0x00000000000079c5 */ /* 0x000fe20000000000 */
[----:B------:R-:W-:Y:S01]  /*8070*/  IMAD.MOV.U32 R217, RZ, RZ, R17 ;  /* 0x000000ffffd97224 */ /* 0x000fe200078e0011 */
[----:B------:R0:W5:Y:S01]  /*8080*/  LDL.LU R8, [R1+0x584] ;  /* 0x0005840001087983 */ /* 0x0001620000300800 */
[----:B------:R-:W-:Y:S01]  /*8090*/  IMAD.MOV.U32 R218, RZ, RZ, R16 ;  /* 0x000000ffffda7224 */ /* 0x000fe200078e0010 */
[----:B------:R-:W-:Y:S02]  /*80a0*/  ULDC UR6, c[0x0][0x50c] ;  /* 0x0001430000067ab9 */ /* 0x000fe40000000800 */
[----:B------:R-:W-:Y:S01]  /*80b0*/  QGMMA.64x16x32.F32.E4M3.E4M3 R56, gdesc[UR16], R56, gsb0 ;  /* 0x00200000103879f3 */ /* 0x000fe20008000838 */
[----:B------:R-:W-:Y:S01]  /*80c0*/  IMAD.MOV.U32 R219, RZ, RZ, R15 ;  /* 0x000000ffffdb7224 */ /* 0x000fe200078e000f */
[----:B------:R0:W5:Y:S01]  /*80d0*/  LDL.LU R7, [R1+0x580] ;  /* 0x0005800001077983 */ /* 0x0001620000300800 */
[----:B------:R-:W-:Y:S02]  /*80e0*/  IMAD.MOV.U32 R220, RZ, RZ, R14 ;  /* 0x000000ffffdc7224 */ /* 0x000fe400078e000e */
[----:B------:R-:W-:Y:S01]  /*80f0*/  IMAD.MOV.U32 R221, RZ, RZ, R13 ;  /* 0x000000ffffdd7224 */ /* 0x000fe200078e000d */
[----:B------:R0:W5:Y:S01]  /*8100*/  LDL.LU R6, [R1+0x57c] ;  /* 0x00057c0001067983 */ /* 0x0001620000300800 */
[----:B------:R-:W-:-:S02]  /*8110*/  IMAD.MOV.U32 R222, RZ, RZ, R12 ;  /* 0x000000ffffde7224 */ /* 0x000fc400078e000c */
[----:B------:R-:W-:Y:S01]  /*8120*/  IMAD.MOV.U32 R223, RZ, RZ, R11 ;  /* 0x000000ffffdf7224 */ /* 0x000fe200078e000b */
[----:B------:R0:W5:Y:S04]  /*8130*/  LDL.LU R5, [R1+0x578] ;  /* 0x0005780001057983 */ /* 0x0001680000300800 */
[----:B------:R0:W5:Y:S04]  /*8140*/  LDL.LU R4, [R1+0x574] ;  /* 0x0005740001047983 */ /* 0x0001680000300800 */
[----:B------:R0:W5:Y:S04]  /*8150*/  LDL.LU R3, [R1+0x570] ;  /* 0x0005700001037983 */ /* 0x0001680000300800 */
[----:B------:R0:W5:Y:S04]  /*8160*/  LDL.LU R2, [R1+0x56c] ;  /* 0x00056c0001027983 */ /* 0x0001680000300800 */
[----:B------:R0:W5:Y:S01]  /*8170*/  LDL.LU R0, [R1+0x568] ;  /* 0x0005680001007983 */ /* 0x0001620000300800 */
[----:B------:R-:W-:-:S02]  /*8180*/  WARPGROUP.DEPBAR.LE gsb0, 0x0 ;  /* 0x00008000000079c5 */ /* 0x000fc40000010000 */
[----:B------:R-:W-:-:S06]  /*8190*/  WARPGROUP.ARRIVE ;  /* 0x00000000000079c5 */ /* 0x000fcc0000000000 */
[----:B------:R-:W-:Y:S03]  /*81a0*/  QGMMA.64x16x32.F32.E4M3.E4M3 R80, gdesc[UR20], R80, gsb0 ;  /* 0x00200000145079f3 */ /* 0x000fe60008000850 */
[----:B------:R-:W-:Y:S02]  /*81b0*/  WARPGROUP.DEPBAR.LE gsb0, 0x0 ;  /* 0x00008000000079c5 */ /* 0x000fe40000010000 */
[----:B------:R-:W-:-:S06]  /*81c0*/  WARPGROUP.ARRIVE ;  /* 0x00000000000079c5 */ /* 0x000fcc0000000000 */
        /* <DEDUP_REMOVED lines=23> */
[----:B------:R-:W-:Y:S01]  /*8340*/  UMOV UR45, 0x40000040 ;  /* 0x40000040002d7882 */ /* 0x000fe20000000000 */
[----:B------:R-:W-:Y:S02]  /*8350*/  WARPGROUP.DEPBAR.LE gsb0, 0x0 ;  /* 0x00008000000079c5 */ /* 0x000fe40000010000 */
[----:B------:R-:W-:-:S06]  /*8360*/  WARPGROUP.ARRIVE ;  /* 0x00000000000079c5 */ /* 0x000fcc0000000000 */
[----:B------:R-:W-:Y:S01]  /*8370*/  QGMMA.64x16x32.F32.E4M3.E4M3 R192, gdesc[UR44], R192, gsb0 ;  /* 0x002000002cc079f3 */ /* 0x000fe200080008c0 */
[----:B------:R-:W-:Y:S01]  /*8380*/  UMOV UR48, UR44 ;  /* 0x0000002c00307c82 */ /* 0x000fe20008000000 */
[----:B------:R-:W-:Y:S01]  /*8390*/  UMOV UR49, UR45 ;  /* 0x0000002d00317c82 */ /* 0x000fe20008000000 */
[----:B------:R-:W-:Y:S04]  /*83a0*/  STL [R1+0x148], RZ ;  /* 0x000148ff01007387 */ /* 0x000fe80000100800 */
[----:B------:R-:W-:Y:S04]  /*83b0*/  STL [R1+0x144], RZ ;  /* 0x000144ff01007387 */ /* 0x000fe80000100800 */
[----:B------:R-:W-:Y:S04]  /*83c0*/  STL [R1+0x140], RZ ;  /* 0x000140ff01007387 */ /* 0x000fe80000100800 */
[----:B------:R-:W-:Y:S04]  /*83d0*/  STL [R1+0x13c], RZ ;  /* 0x00013cff01007387 */ /* 0x000fe80000100800 */
[----:B------:R-:W-:Y:S01]  /*83e0*/  STL.64 [R1+0x40], R144 ;  /* 0x0000409001007387 */ /* 0x000fe20000100a00 */
[----:B------:R-:W-:-:S02]  /*83f0*/  WARPGROUP.DEPBAR.LE gsb0, 0x0 ;  /* 0x00008000000079c5 */ /* 0x000fc40000010000 */
[----:B------:R-:W-:-:S06]  /*8400*/  WARPGROUP.ARRIVE ;  /* 0x00000000000079c5 */ /* 0x000fcc0000000000 */
[----:B------:R-:W-:Y:S01]  /*8410*/  QGMMA.64x16x32.F32.E4M3.E4M3 R216, gdesc[UR48], R216, gsb0 ;  /* 0x0020000030d879f3 */ /* 0x000fe200080008d8 */
[----:B------:R-:W-:Y:S04]  /*8420*/  STL.64 [R1+0x48], R146 ;  /* 0x0000489201007387 */ /* 0x000fe80000100a00 */
[----:B------:R-:W-:Y:S04]  /*8430*/  STL.64 [R1+0x50], R148 ;  /* 0x0000509401007387 */ /* 0x000fe80000100a00 */
[----:B------:R1:W-:Y:S04]  /*8440*/  STL.64 [R1+0x58], R150 ;  /* 0x0000589601007387 */ /* 0x0003e80000100a00 */
[----:B-1----:R-:W2:Y:S04]  /*8450*/  LDL.LU.64 R150, [R1+0x560] ;  /* 0x0005600001967983 */ /* 0x002ea80000300a00 */
[----:B------:R-:W2:Y:S04]  /*8460*/  LDL.LU.64 R148, [R1+0x558] ;  /* 0x0005580001947983 */ /* 0x000ea80000300a00 */
[----:B------:R-:W2:Y:S04]  /*8470*/  LDL.LU.64 R146, [R1+0x550] ;  /* 0x0005500001927983 */ /* 0x000ea80000300a00 */
[----:B------:R-:W2:Y:S04]  /*8480*/  LDL.LU.64 R144, [R1+0x548] ;  /* 0x0005480001907983 */ /* 0x000ea80000300a00 */
[----:B------:R-:W-:Y:S04]  /*8490*/  STL [R1+0x138], RZ ;  /* 0x000138ff01007387 */ /* 0x000fe80000100800 */
[----:B------:R-:W-:Y:S04]  /*84a0*/  STL.64 [R1+0xa0], R168 ;  /* 0x0000a0a801007387 */ /* 0x000fe80000100a00 */
[----:B------:R-:W-:Y:S04]  /*84b0*/  STL.64 [R1+0xa8], R170 ;  /* 0x0000a8aa01007387 */ /* 0x000fe80000100a00 */
[----:B------:R-:W-:Y:S04]  /*84c0*/  STL.64 [R1+0xb0], R172 ;  /* 0x0000b0ac01007387 */ /* 0x000fe80000100a00 */
[----:B------:R1:W-:Y:S04]  /*84d0*/  STL.64 [R1+0xb8], R174 ;  /* 0x0000b8ae01007387 */ /* 0x0003e80000100a00 */
[----:B-1----:R-:W3:Y:S04]  /*84e0*/  LDL.LU.64 R174, [R1+0x540] ;  /* 0x0005400001ae7983 */ /* 0x002ee80000300a00 */
[----:B------:R-:W3:Y:S04]  /*84f0*/  LDL.LU.64 R172, [R1+0x538] ;  /* 0x0005380001ac7983 */ /* 0x000ee80000300a00 */
[----:B------:R-:W3:Y:S04]  /*8500*/  LDL.LU.64 R170, [R1+0x530] ;  /* 0x0005300001aa7983 */ /* 0x000ee80000300a00 */
[----:B------:R-:W3:Y:S04]  /*8510*/  LDL.LU.64 R168, [R1+0x528] ;  /* 0x0005280001a87983 */ /* 0x000ee80000300a00 */
[----:B------:R-:W-:Y:S04]  /*8520*/  STL [R1+0x134], RZ ;  /* 0x000134ff01007387 */ /* 0x000fe80000100800 */
[----:B------:R-:W-:Y:S04]  /*8530*/  STL.64 [R1+0x80], R192 ;  /* 0x000080c001007387 */ /* 0x000fe80000100a00 */
[----:B------:R-:W-:Y:S04]  /*8540*/  STL.64 [R1+0x88], R194 ;  /* 0x000088c201007387 */ /* 0x000fe80000100a00 */
[----:B------:R-:W-:Y:S04]  /*8550*/  STL.64 [R1+0x90], R196 ;  /* 0x000090c401007387 */ /* 0x000fe80000100a00 */
[----:B------:R1:W-:Y:S01]  /*8560*/  STL.64 [R1+0x98], R198 ;  /* 0x000098c601007387 */ /* 0x0003e20000100a00 */
[----:B------:R-:W-:-:S03]  /*8570*/  WARPGROUP.DEPBAR.LE gsb0, 0x0 ;  /* 0x00008000000079c5 */ /* 0x000fc60000010000 */
[----:B-1----:R-:W4:Y:S04]  /*8580*/  LDL.LU.64 R198, [R1+0x520] ;  /* 0x0005200001c67983 */ /* 0x002f280000300a00 */
[----:B------:R-:W4:Y:S04]  /*8590*/  LDL.LU.64 R196, [R1+0x518] ;  /* 0x0005180001c47983 */ /* 0x000f280000300a00 */
[----:B------:R-:W4:Y:S04]  /*85a0*/  LDL.LU.64 R194, [R1+0x510] ;  /* 0x0005100001c27983 */ /* 0x000f280000300a00 */
[----:B------:R-:W4:Y:S04]  /*85b0*/  LDL.LU.64 R192, [R1+0x508] ;  /* 0x0005080001c07983 */ /* 0x000f280000300a00 */
[----:B------:R-:W-:Y:S04]  /*85c0*/  STL [R1+0x130], RZ ;  /* 0x000130ff01007387 */ /* 0x000fe80000100800 */
[----:B------:R-:W-:Y:S04]  /*85d0*/  STL.64 [R1+0x20], R216 ;  /* 0x000020d801007387 */ /* 0x000fe80000100a00 */
[----:B------:R-:W-:Y:S04]  /*85e0*/  STL.64 [R1+0x28], R218 ;  /* 0x000028da01007387 */ /* 0x000fe80000100a00 */
[----:B------:R-:W-:Y:S04]  /*85f0*/  STL.64 [R1+0x30], R220 ;  /* 0x000030dc01007387 */ /* 0x000fe80000100a00 */
[----:B------:R1:W-:Y:S04]  /*8600*/  STL.64 [R1+0x38], R222 ;  /* 0x000038de01007387 */ /* 0x0003e80000100a00 */
[----:B-1----:R-:W2:Y:S04]  /*8610*/  LDL.LU.64 R222, [R1+0x500] ;  /* 0x0005000001de7983 */ /* 0x002ea80000300a00 */
[----:B------:R-:W2:Y:S04]  /*8620*/  LDL.LU.64 R220, [R1+0x4f8] ;  /* 0x0004f80001dc7983 */ /* 0x000ea80000300a00 */
[----:B------:R-:W2:Y:S04]  /*8630*/  LDL.LU.64 R218, [R1+0x4f0] ;  /* 0x0004f00001da7983 */ /* 0x000ea80000300a00 */
[----:B------:R-:W2:Y:S01]  /*8640*/  LDL.LU.64 R216, [R1+0x4e8] ;  /* 0x0004e80001d87983 */ /* 0x000ea20000300a00 */
        /* <DEDUP_REMOVED lines=10> */
[----:B--2---:R-:W-:-:S06]  /*86f0*/  WARPGROUP.ARRIVE ;  /* 0x00000000000079c5 */ /* 0x004fcc0000000000 */
[----:B------:R-:W-:Y:S03]  /*8700*/  QGMMA.64x16x32.F32.E4M3.E4M3 R216, gdesc[UR40], R216, gsb0 ;  /* 0x0020000028d879f3 */ /* 0x000fe600080008d8 */
[----:B------:R-:W-:Y:S02]  /*8710*/  WARPGROUP.DEPBAR.LE gsb0, 0x0 ;  /* 0x00008000000079c5 */ /* 0x000fe40000010000 */
[----:B----4-:R-:W-:-:S06]  /*8720*/  WARPGROUP.ARRIVE ;  /* 0x00000000000079c5 */ /* 0x010fcc0000000000 */
[----:B------:R-:W-:Y:S03]  /*8730*/  QGMMA.64x16x32.F32.E4M3.E4M3 R192, gdesc[UR36], R192, gsb0 ;  /* 0x0020000024c079f3 */ /* 0x000fe600080008c0 */
[----:B------:R-:W-:Y:S02]  /*8740*/  WARPGROUP.DEPBAR.LE gsb0, 0x0 ;  /* 0x00008000000079c5 */ /* 0x000fe40000010000 */
        /* <DEDUP_REMOVED lines=25> */
[----:B------:R0:W-:Y:S04]  /*88e0*/  STL [R1+0x12c], RZ ;  /* 0x00012cff01007387 */ /* 0x0001e80000100800 */
[----:B------:R0:W-:Y:S04]  /*88f0*/  STL [R1+0x128], RZ ;  /* 0x000128ff01007387 */ /* 0x0001e80000100800 */
[----:B------:R0:W-:Y:S04]  /*8900*/  STL [R1+0x124], RZ ;  /* 0x000124ff01007387 */ /* 0x0001e80000100800 */
[----:B------:R0:W-:Y:S04]  /*8910*/  STL [R1+0x120], RZ ;  /* 0x000120ff01007387 */ /* 0x0001e80000100800 */
[----:B------:R0:W-:Y:S04]  /*8920*/  STL [R1+0x11c], RZ ;  /* 0x00011cff01007387 */ /* 0x0001e80000100800 */
[----:B------:R0:W-:Y:S01]  /*8930*/  STL [R1+0x118], RZ ;  /* 0x000118ff01007387 */ /* 0x0001e20000100800 */
[----:B------:R-:W-:-:S02]  /*8940*/  WARPGROUP.DEPBAR.LE gsb0, 0x0 ;  /* 0x00008000000079c5 */ /* 0x000fc40000010000 */
[----:B------:R-:W-:-:S06]  /*8950*/  WARPGROUP.ARRIVE ;  /* 0x00000000000079c5 */ /* 0x000fcc0000000000 */
[----:B------:R-:W-:Y:S01]  /*8960*/  QGMMA.64x16x32.F32.E4M3.E4M3 R24, gdesc[UR12], R24, gsb0 ;  /* 0x002000000c1879f3 */ /* 0x000fe20008000818 */
[----:B------:R0:W-:Y:S04]  /*8970*/  STL [R1+0x114], RZ ;  /* 0x000114ff01007387 */ /* 0x0001e80000100800 */
[----:B------:R0:W-:Y:S04]  /*8980*/  STL [R1+0x110], RZ ;  /* 0x000110ff01007387 */ /* 0x0001e80000100800 */
[----:B------:R0:W-:Y:S04]  /*8990*/  STL [R1+0x10c], RZ ;  /* 0x00010cff01007387 */ /* 0x0001e80000100800 */
[----:B------:R0:W-:Y:S04]  /*89a0*/  STL [R1+0x108], RZ ;  /* 0x000108ff01007387 */ /* 0x0001e80000100800 */
[----:B------:R0:W-:Y:S01]  /*89b0*/  STL [R1+0x104], RZ ;  /* 0x000104ff01007387 */ /* 0x0001e20000100800 */
[----:B------:R-:W-:-:S03]  /*89c0*/  UISETP.NE.AND UP0, UPT, UR6, 0x4, UPT ;  /* 0x000000040600788c */ /* 0x000fc6000bf05270 */
[----:B------:R0:W-:Y:S04]  /*89d0*/  STL [R1+0x100], RZ ;  /* 0x000100ff01007387 */ /* 0x0001e80000100800 */
[----:B------:R0:W-:Y:S04]  /*89e0*/  STL [R1+0xfc], RZ ;  /* 0x0000fcff01007387 */ /* 0x0001e80000100800 */
[----:B------:R0:W-:Y:S04]  /*89f0*/  STL [R1+0xf8], RZ ;  /* 0x0000f8ff01007387 */ /* 0x0001e80000100800 */
[----:B------:R0:W-:Y:S01]  /*8a00*/  STL [R1+0xf4], RZ ;  /* 0x0000f4ff01007387 */ /* 0x0001e20000100800 */
[----:B------:R-:W-:-:S03]  /*8a10*/  USEL UR6, URZ, 0x1, UP0 ;  /* 0x000000013f067887 */ /* 0x000fc60008000000 */
[----:B------:R0:W-:Y:S04]  /*8a20*/  STL [R1+0xf0], RZ ;  /* 0x0000f0ff01007387 */ /* 0x0001e80000100800 */
[----:B------:R0:W-:Y:S04]  /*8a30*/  STL [R1+0xec], RZ ;  /* 0x0000ecff01007387 */ /* 0x0001e80000100800 */
[----:B------:R0:W-:Y:S04]  /*8a40*/  STL [R1+0xe8], RZ ;  /* 0x0000e8ff01007387 */ /* 0x0001e80000100800 */
[----:B------:R0:W-:Y:S04]  /*8a50*/  STL [R1+0xe4], RZ ;  /* 0x0000e4ff01007387 */ /* 0x0001e80000100800 */
[----:B------:R0:W-:Y:S01]  /*8a60*/  STL [R1+0xe0], RZ ;  /* 0x0000e0ff01007387 */ /* 0x0001e20000100800 */
[----:B------:R-:W-:Y:S01]  /*8a70*/  ISETP.NE.AND P0, PT, RZ, UR6, PT ;  /* 0x00000006ff007c0c */ /* 0x000fe2000bf05270 */
[----:B------:R-:W-:-:S02]  /*8a80*/  WARPGROUP.DEPBAR.LE gsb0, 0x0 ;  /* 0x00008000000079c5 */ /* 0x000fc40000010000 */
        /* <DEDUP_REMOVED lines=8> */
[----:B------:R-:W-:Y:S01]  /*8b10*/  CS2R R12, SRZ ;  /* 0x00000000000c7805 */ /* 0x000fe2000001ff00 */
[----:B------:R-:W-:Y:S01]  /*8b20*/  IMAD.MOV.U32 R11, RZ, RZ, RZ ;  /* 0x000000ffff0b7224 */ /* 0x000fe200078e00ff */
[----:B0-----:R-:W-:Y:S06]  /*8b30*/  @!P0 BRA `(.L_x_22) ;  /* 0x0000002400cc8947 */ /* 0x001fec0003800000 */
[----:B------:R0:W-:Y:S04]  /*8b40*/  STL [R1+0x560], R42 ;  /* 0x0005602a01007387 */ /* 0x0001e80000100800 */
[----:B------:R-:W2:Y:S04]  /*8b50*/  LDL R11, [R1+0xc0] ;  /* 0x0000c000010b7983 */ /* 0x000ea80000100800 */
[----:B------:R-:W3:Y:S04]  /*8b60*/  LDL R12, [R1+0xc4] ;  /* 0x0000c400010c7983 */ /* 0x000ee80000100800 */
[----:B0-----:R-:W4:Y:S04]  /*8b70*/  LDL R42, [R1+0x60] ;  /* 0x00006000012a7983 */ /* 0x001f280000100800 */
[----:B------:R-:W3:Y:S04]  /*8b80*/  LDL R13, [R1+0xc8] ;  /* 0x0000c800010d7983 */ /* 0x000ee80000100800 */
        /* <DEDUP_REMOVED lines=14> */
[----:B------:R0:W-:Y:S04]  /*8c70*/  STL [R1+0x55c], R43 ;  /* 0x00055c2b01007387 */ /* 0x0001e80000100800 */
[----:B0-----:R-:W2:Y:S04]  /*8c80*/  LDL R43, [R1+0x9c] ;  /* 0x00009c00012b7983 */ /* 0x001ea80000100800 */
[----:B------:R0:W-:Y:S04]  /*8c90*/  STL [R1+0x558], R44 ;  /* 0x0005582c01007387 */ /* 0x0001e80000100800 */
[----:B0-----:R-:W4:Y:S04]  /*8ca0*/  LDL R44, [R1+0x98] ;  /* 0x00009800012c7983 */ /* 0x001f280000100800 */
[----:B------:R0:W-:Y:S04]  /*8cb0*/  STL [R1+0x554], R45 ;  /* 0x0005542d01007387 */ /* 0x0001e80000100800 */
[----:B0-----:R-:W3:Y:S04]  /*8cc0*/  LDL R45, [R1+0x94] ;  /* 0x00009400012d7983 */ /* 0x001ee80000100800 */
[----:B------:R0:W-:Y:S04]  /*8cd0*/  STL [R1+0x550], R46 ;  /* 0x0005502e01007387 */ /* 0x0001e80000100800 */
[----:B0-----:R-:W2:Y:S04]  /*8ce0*/  LDL R46, [R1+0x90] ;  /* 0x00009000012e7983 */ /* 0x001ea80000100800 */
[----:B------:R0:W-:Y:S04]  /*8cf0*/  STL [R1+0x54c], R47 ;  /* 0x00054c2f01007387 */ /* 0x0001e80000100800 */
[----:B0-----:R-:W4:Y:S04]  /*8d00*/  LDL R47, [R1+0x8c] ;  /* 0x00008c00012f7983 */ /* 0x001f280000100800 */
[----:B------:R0:W-:Y:S04]  /*8d10*/  STL [R1+0x548], R32 ;  /* 0x0005482001007387 */ /* 0x0001e80000100800 */
[----:B0-----:R-:W4:Y:S04]  /*8d20*/  LDL R32, [R1+0x88] ;  /* 0x0000880001207983 */ /* 0x001f280000100800 */
[----:B------:R0:W-:Y:S04]  /*8d30*/  STL [R1+0x544], R33 ;  /* 0x0005442101007387 */ /* 0x0001e80000100800 */
[----:B0-----:R-:W4:Y:S04]  /*8d40*/  LDL R33, [R1+0x84] ;  /* 0x0000840001217983 */ /* 0x001f280000100800 */
[----:B------:R-:W-:Y:S04]  /*8d50*/  STL [R1+0x540], R34 ;  /* 0x0005402201007387 */ /* 0x000fe80000100800 */
        /* <DEDUP_REMOVED lines=13> */
[----:B-----5:R-:W-:Y:S04]  /*8e30*/  STL [R1+0x508], R9 ;  /* 0x0005080901007387 */ /* 0x020fe80000100800 */
[----:B------:R-:W-:Y:S04]  /*8e40*/  STL [R1+0x504], R8 ;  /* 0x0005040801007387 */ /* 0x000fe80000100800 */
[----:B------:R-:W-:Y:S04]  /*8e50*/  STL [R1+0x500], R7 ;  /* 0x0005000701007387 */ /* 0x000fe80000100800 */
[----:B------:R-:W-:Y:S04]  /*8e60*/  STL [R1+0x4fc], R6 ;  /* 0x0004fc0601007387 */ /* 0x000fe80000100800 */
[----:B------:R-:W-:Y:S04]  /*8e70*/  STL [R1+0x4f8], R5 ;  /* 0x0004f80501007387 */ /* 0x000fe80000100800 */
[----:B------:R-:W-:Y:S04]  /*8e80*/  STL [R1+0x4f4], R4 ;  /* 0x0004f40401007387 */ /* 0x000fe80000100800 */
[----:B------:R3:W-:Y:S04]  /*8e90*/  STL [R1+0x4f0], R3 ;  /* 0x0004f00301007387 */ /* 0x0007e80000100800 */
[----:B------:R-:W-:Y:S04]  /*8ea0*/  STL [R1+0x4ec], R2 ;  /* 0x0004ec0201007387 */ /* 0x000fe80000100800 */
[----:B------:R2:W-:Y:S01]  /*8eb0*/  STL [R1+0x4e8], R0 ;  /* 0x0004e80001007387 */ /* 0x0005e20000100800 */
[----:B---3--:R-:W-:-:S01]  /*8ec0*/  FADD R3, RZ, R45 ;  /* 0x0000002dff037221 */ /* 0x008fc20000000000 */
[----:B--2---:R-:W-:Y:S01]  /*8ed0*/  FADD R0, RZ, R46 ;  /* 0x0000002eff007221 */ /* 0x004fe20000000000 */
[----:B----4-:R-:W-:-:S05]  /*8ee0*/  FADD R2, RZ, R47 ;  /* 0x0000002fff027221 */ /* 0x010fca0000000000 */
[----:B------:R0:W-:Y:S04]  /*8ef0*/  STL [R1+0xe0], R2 ;  /* 0x0000e00201007387 */ /* 0x0001e80000100800 */
[----:B------:R1:W-:Y:S01]  /*8f00*/  STL [R1+0xe4], R0 ;  /* 0x0000e40001007387 */ /* 0x0003e20000100800 */
[----:B0-----:R-:W-:-:S03]  /*8f10*/  FADD R2, RZ, R44 ;  /* 0x0000002cff027221 */ /* 0x001fc60000000000 */
[----:B------:R0:W-:Y:S01]  /*8f20*/  STL [R1+0xe8], R3 ;  /* 0x0000e80301007387 */ /* 0x0001e20000100800 */
[----:B-1----:R-:W-:-:S03]  /*8f30*/  FADD R0, RZ, R43 ;  /* 0x0000002bff007221 */ /* 0x002fc60000000000 */
[----:B------:R1:W-:Y:S04]  /*8f40*/  STL [R1+0xec], R2 ;  /* 0x0000ec0201007387 */ /* 0x0003e80000100800 */
[----:B------:R-:W2:Y:S04]  /*8f50*/  LDL R43, [R1+0x64] ;  /* 0x00006400012b7983 */ /* 0x000ea80000100800 */
[----:B------:R3:W-:Y:S04]  /*8f60*/  STL [R1+0xf0], R0 ;  /* 0x0000f00001007387 */ /* 0x0007e80000100800 */
[----:B------:R-:W4:Y:S04]  /*8f70*/  LDL R44, [R1+0x68] ;  /* 0x00006800012c7983 */ /* 0x000f280000100800 */
[----:B------:R-:W4:Y:S01]  /*8f80*/  LDL R45, [R1+0x6c] ;  /* 0x00006c00012d7983 */ /* 0x000f220000100800 */
[----:B------:R-:W-:-:S03]  /*8f90*/  FADD R237, RZ, R32 ;  /* 0x00000020ffed7221 */ /* 0x000fc60000000000 */
[----:B------:R-:W4:Y:S01]  /*8fa0*/  LDL R46, [R1+0x70] ;  /* 0x00007000012e7983 */ /* 0x000f220000100800 */
[----:B------:R-:W-:-:S03]  /*8fb0*/  FADD R236, RZ, R33 ;  /* 0x00000021ffec7221 */ /* 0x000fc60000000000 */
[----:B------:R-:W4:Y:S04]  /*8fc0*/  LDL R47, [R1+0x74] ;  /* 0x00007400012f7983 */ /* 0x000f280000100800 */
        /* <DEDUP_REMOVED lines=18> */
[----:B------:R-:W4:Y:S04]  /*90f0*/  LDL R7, [R1] ;  /* 0x0000000001077983 */ /* 0x000f280000100800 */
[----:B------:R-:W4:Y:S04]  /*9100*/  LDL R6, [R1+0x4] ;  /* 0x0000040001067983 */ /* 0x000f280000100800 */
[----:B------:R-:W4:Y:S04]  /*9110*/  LDL R5, [R1+0x8] ;  /* 0x0000080001057983 */ /* 0x000f280000100800 */
[----:B------:R-:W4:Y:S04]  /*9120*/  LDL R4, [R1+0xc] ;  /* 0x00000c0001047983 */ /* 0x000f280000100800 */
[----:B0-----:R-:W4:Y:S04]  /*9130*/  LDL R3, [R1+0x10] ;  /* 0x0000100001037983 */ /* 0x001f280000100800 */
[----:B-1----:R-:W4:Y:S04]  /*9140*/  LDL R2, [R1+0x14] ;  /* 0x0000140001027983 */ /* 0x002f280000100800 */
[----:B---3--:R-:W3:Y:S01]  /*9150*/  LDL R0, [R1+0x18] ;  /* 0x0000180001007983 */ /* 0x008ee20000100800 */
[----:B------:R-:W-:-:S05]  /*9160*/  FADD R42, RZ, R42 ;  /* 0x0000002aff2a7221 */ /* 0x000fca0000000000 */
[----:B------:R0:W-:Y:S04]  /*9170*/  STL [R1+0xf4], R42 ;  /* 0x0000f42a01007387 */ /* 0x0001e80000100800 */
[----:B0-----:R-:W3:Y:S01]  /*9180*/  LDL.LU R42, [R1+0x560] ;  /* 0x00056000012a7983 */ /* 0x001ee20000300800 */
[----:B------:R-:W-:-:S01]  /*9190*/  FADD R10, RZ, R10 ;  /* 0x0000000aff0a7221 */ /* 0x000fc20000000000 */
[----:B--2---:R-:W-:-:S05]  /*91a0*/  FADD R43, RZ, R43 ;  /* 0x0000002bff2b7221 */ /* 0x004fca0000000000 */
[----:B------:R0:W-:Y:S01]  /*91b0*/  STL [R1+0xf8], R43 ;  /* 0x0000f82b01007387 */ /* 0x0001e20000100800 */
[----:B----4-:R-:W-:-:S01]  /*91c0*/  FADD R44, RZ, R44 ;  /* 0x0000002cff2c7221 */ /* 0x010fc20000000000 */
[----:B------:R-:W-:Y:S02]  /*91d0*/  FADD R45, RZ, R45 ;  /* 0x0000002dff2d7221 */ /* 0x000fe40000000000 */
[----:B0-----:R-:W2:Y:S01]  /*91e0*/  LDL.LU R43, [R1+0x55c] ;  /* 0x00055c00012b7983 */ /* 0x001ea20000300800 */
[----:B------:R-:W-:-:S03]  /*91f0*/  FADD R46, RZ, R46 ;  /* 0x0000002eff2e7221 */ /* 0x000fc60000000000 */
[----:B------:R0:W-:Y:S01]  /*9200*/  STL [R1+0xfc], R44 ;  /* 0x0000fc2c01007387 */ /* 0x0001e20000100800 */
[----:B------:R-:W-:-:S01]  /*9210*/  FADD R47, RZ, R47 ;  /* 0x0000002fff2f7221 */ /* 0x000fc20000000000 */
[----:B------:R-:W-:Y:S02]  /*9220*/  FADD R32, RZ, R32 ;  /* 0x00000020ff207221 */ /* 0x000fe40000000000 */
[----:B0-----:R-:W4:Y:S01]  /*9230*/  LDL.LU R44, [R1+0x558] ;  /* 0x00055800012c7983 */ /* 0x001f220000300800 */
[----:B------:R-:W-:-:S03]  /*9240*/  FADD R33, RZ, R33 ;  /* 0x00000021ff217221 */ /* 0x000fc60000000000 */
[----:B------:R0:W-:Y:S01]  /*9250*/  STL [R1+0x100], R45 ;  /* 0x0001002d01007387 */ /* 0x0001e20000100800 */
[----:B------:R-:W-:-:S01]  /*9260*/  FADD R34, RZ, R34 ;  /* 0x00000022ff227221 */ /* 0x000fc20000000000 */
[----:B------:R-:W-:Y:S02]  /*9270*/  FADD R35, RZ, R35 ;  /* 0x00000023ff237221 */ /* 0x000fe40000000000 */
[----:B0-----:R-:W4:Y:S04]  /*9280*/  LDL.LU R45, [R1+0x554] ;  /* 0x00055400012d7983 */ /* 0x001f280000300800 */
[----:B------:R0:W-:Y:S01]  /*9290*/  STL [R1+0x104], R46 ;  /* 0x0001042e01007387 */ /* 0x0001e20000100800 */
[----:B------:R-:W-:-:S01]  /*92a0*/  FADD R36, RZ, R36 ;  /* 0x00000024ff247221 */ /* 0x000fc20000000000 */
[----:B------:R-:W-:-:S02]  /*92b0*/  FADD R37, RZ, R37 ;  /* 0x00000025ff257221 */ /* 0x000fc40000000000 */
[----:B0-----:R-:W4:Y:S04]  /*92c0*/  LDL.LU R46, [R1+0x550] ;  /* 0x00055000012e7983 */ /* 0x001f280000300800 */
[----:B------:R0:W-:Y:S01]  /*92d0*/  STL [R1+0x108], R47 ;  /* 0x0001082f01007387 */ /* 0x0001e20000100800 */
[----:B------:R-:W-:-:S03]  /*92e0*/  FADD R38, RZ, R38 ;  /* 0x00000026ff267221 */ /* 0x000fc60000000000 */
        /* <DEDUP_REMOVED lines=51> */
[----:B0-----:R0:W5:Y:S04]  /*9620*/  LDL.LU R9, [R1+0x508] ;  /* 0x0005080001097983 */ /* 0x0011680000300800 */
[----:B------:R1:W-:Y:S01]  /*9630*/  STL [R1+0x150], R8 ;  /* 0x0001500801007387 */ /* 0x0003e20000100800 */
[----:B---3--:R-:W-:-:S03]  /*9640*/  FADD R0, RZ, R0 ;  /* 0x00000000ff007221 */ /* 0x008fc60000000000 */
[----:B-1----:R0:W5:Y:S04]  /*9650*/  LDL.LU R8, [R1+0x504] ;  /* 0x0005040001087983 */ /* 0x0021680000300800 */
[----:B------:R1:W-:Y:S04]  /*9660*/  STL [R1+0x154], R7 ;  /* 0x0001540701007387 */ /* 0x0003e80000100800 */
        /* <DEDUP_REMOVED lines=13> */
[----:B------:R1:W-:Y:S02]  /*9740*/  STL [R1+0x170], R10 ;  /* 0x0001700a01007387 */ /* 0x0003e40000100800 */
[----:B-1----:R-:W-:-:S05]  /*9750*/  FADD R10, RZ, R224 ;  /* 0x000000e0ff0a7221 */ /* 0x002fca0000000000 */
        /* <DEDUP_REMOVED lines=373> */
[----:B--2---:R-:W-:-:S05]  /*aeb0*/  FADD R10, RZ, R43 ;  /* 0x0000002bff0a7221 */ /* 0x004fca0000000000 */
[----:B------:R4:W-:Y:S02]  /*aec0*/  STL [R1+0x460], R10 ;  /* 0x0004600a01007387 */ /* 0x0009e40000100800 */
[----:B----4-:R-:W-:-:S05]  /*aed0*/  FADD R10, RZ, R44 ;  /* 0x0000002cff0a7221 */ /* 0x010fca0000000000 */
        /* <DEDUP_REMOVED lines=38> */
[----:B------:R0:W-:Y:S01]  /*b140*/  STL [R1+0x4b0], R10 ;  /* 0x0004b00a01007387 */ /* 0x0001e20000100800 */
[----:B------:R-:W-:-:S01]  /*b150*/  FADD R11, RZ, R11 ;  /* 0x0000000bff0b7221 */ /* 0x000fc20000000000 */
[----:B------:R-:W-:Y:S01]  /*b160*/  FADD R12, RZ, R12 ;  /* 0x0000000cff0c7221 */ /* 0x000fe20000000000 */
        /* <DEDUP_REMOVED lines=15> */
[----:B0-----:R-:W-:-:S06]  /*b260*/  UMOV UR59, URZ ;  /* 0x0000003f003b7c82 */ /* 0x001fcc0008000000 */
.L_x_22:
[----:B-----5:R0:W-:Y:S04]  /*b270*/  STL [R1+0x4e8], R0 ;  /* 0x0004e80001007387 */ /* 0x0201e80000100800 */
[----:B------:R-:W2:Y:S04]  /*b280*/  LDL R10, [R1+0x4d8] ;  /* 0x0004d800010a7983 */ /* 0x000ea80000100800 */
[----:B0-----:R-:W3:Y:S02]  /*b290*/  LDL R0, [R1+0x4b4] ;  /* 0x0004b40001007983 */ /* 0x001ee40000100800 */
[----:B---3--:R-:W-:-:S02]  /*b2a0*/  R2UR UR8, R0 ;  /* 0x00000000000872ca */ /* 0x008fc400000e0000 */
[----:B------:R0:W5:Y:S01]  /*b2b0*/  LDL.LU R0, [R1+0x4e8] ;  /* 0x0004e80001007983 */ /* 0x0001620000300800 */
[----:B--2---:R-:W-:-:S10]  /*b2c0*/  R2UR UR7, R10 ;  /* 0x000000000a0772ca */ /* 0x004fd400000e0000 */
[----:B------:R-:W-:-:S04]  /*b2d0*/  UIADD3 UR54, UR8, 0x1, URZ ;  /* 0x0000000108367890 */ /* 0x000fc8000fffe03f */
[----:B------:R-:W-:-:S04]  /*b2e0*/  UISETP.NE.AND UP0, UPT, UR54, 0x3, UPT ;  /* 0x000000033600788c */ /* 0x000fc8000bf05270 */
[----:B------:R-:W-:Y:S02]  /*b2f0*/  USEL UR55, URZ, 0x1, UP0 ;  /* 0x000000013f377887 */ /* 0x000fe40008000000 */
[----:B------:R-:W-:Y:S02]  /*b300*/  USEL UR54, UR54, URZ, UP0 ;  /* 0x0000003f36367287 */ /* 0x000fe40008000000 */
[----:B------:R-:W-:Y:S01]  /*b310*/  ULOP3.LUT UR55, UR7, UR55, URZ, 0x3c, !UPT ;  /* 0x0000003707377292 */ /* 0x000fe2000f8e3c3f */
[----:B0-----:R-:W-:-:S11]  /*b320*/  UMOV UR8, 0x1 ;  /* 0x0000000100087882 */ /* 0x001fd60000000000 */
.L_x_17:
[----:B------:R-:W2:Y:S02]  /*b330*/  LDL R10, [R1+0x4dc] ;  /* 0x0004dc00010a7983 */ /* 0x000ea40000100800 */
[----:B--2---:R-:W-:-:S13]  /*b340*/  R2UR UR9, R10 ;  /* 0x000000000a0972ca */ /* 0x004fda00000e0000 */
[----:B------:R-:W-:-:S04]  /*b350*/  UISETP.LT.AND UP0, UPT, UR9, 0x1, UPT ;  /* 0x000000010900788c */ /* 0x000fc8000bf01270 */
[----:B------:R-:W-:-:S04]  /*b360*/  USEL UR7, UR9, 0x1, UP0 ;  /* 0x0000000109077887 */ /* 0x000fc80008000000 */
[----:B------:R-:W-:-:S04]  /*b370*/  UIADD3 UR57, UR9, -UR7, URZ ;  /* 0x8000000709397290 */ /* 0x000fc8000fffe03f */
[----:B------:R-:W-:-:S06]  /*b380*/  UISETP.GE.AND UP0, UPT, UR57, 0x1, UPT ;  /* 0x000000013900788c */ /* 0x000fcc000bf06270 */
[----:B------:R-:W-:-:S13]  /*b390*/  PLOP3.LUT P0, PT, PT, PT, UP0, 0x80, 0x0 ;  /* 0x000000000000781c */ /* 0x000fda0003f0f008 */
[----:B------:R-:W-:Y:S05]  /*b3a0*/  @!P0 BRA `(.L_x_23) ;  /* 0x0000008800608947 */ /* 0x000fea0003800000 */
[----:B------:R-:W2:Y:S02]  /*b3b0*/  LDL R10, [R1+0x4b4] ;  /* 0x0004b400010a7983 */ /* 0x000ea40000100800 */
[----:B--2---:R-:W-:-:S15]  /*b3c0*/  R2UR UR56, R10 ;  /* 0x000000000a3872ca */ /* 0x004fde00000e0000 */
.L_x_31:
[----:B------:R-:W-:-:S06]  /*b3d0*/  UISETP.NE.AND UP0, UPT, UR61, 0x3, UPT ;  /* 0x000000033d00788c */ /* 0x000fcc000bf05270 */
[----:B------:R-:W-:-:S13]  /*b3e0*/  PLOP3.LUT P1, PT, PT, PT, UP0, 0x80, 0x0 ;  /* 0x000000000000781c */ /* 0x000fda0003f2f008 */
[----:B-----5:R-:W-:Y:S05]  /*b3f0*/  @!P1 BRA `(.L_x_24) ;  /* 0x0000000000049947 */ /* 0x020fea0003800000 */
[----:B------:R-:W-:Y:S01]  /*b400*/  BPT.TRAP 0x1 ;  /* 0x000000040000795c */ /* 0x000fe20000300000 */
.L_x_24:
[----:B------:R-:W0:Y:S01]  /*b410*/  S2UR UR7, SR_CgaCtaId ;  /* 0x00000000000779c3 */ /* 0x000e220000008800 */
[----:B------:R-:W-:Y:S01]  /*b420*/  UMOV UR58, 0x400 ;  /* 0x00000400003a7882 */ /* 0x000fe20000000000 */
[----:B------:R-:W-:-:S05]  /*b430*/  IMAD.U32 R10, RZ, RZ, UR55 ;  /* 0x00000037ff0a7e24 */ /* 0x000fca000f8e00ff */
[----:B------:R-:W-:Y:S01]  /*b440*/  SHF.L.U32 R10, R10, 0x1f, RZ ;  /* 0x0000001f0a0a7819 */ /* 0x000fe200000006ff */
[----:B0-----:R-:W-:-:S04]  /*b450*/  ULEA UR58, UR7, UR58, 0x18 ;  /* 0x0000003a073a7291 */ /* 0x001fc8000f8ec03f */
[----:B------:R-:W-:-:S09]  /*b460*/  ULEA UR7, UR54, UR58, 0x3 ;  /* 0x0000003a36077291 */ /* 0x000fd2000f8e183f */
[----:B------:R0:W1:Y:S01]  /*b470*/  SYNCS.PHASECHK.TRANS64.TRYWAIT P0, [UR7], R10 ;  /* 0x0000000aff0075a7 */ /* 0x0000620008000147 */
[----:B------:R-:W-:Y:S05]  /*b480*/  @!P1 BRA `(.L_x_25) ;  /* 0x0000000000049947 */ /* 0x000fea0003800000 */
[----:B------:R-:W-:Y:S01]  /*b490*/  BPT.TRAP 0x1 ;  /* 0x000000040000795c */ /* 0x000fe20000300000 */
.L_x_25:
[----:B-1----:R-:W-:Y:S05]  /*b4a0*/  @P0 BRA `(.L_x_26) ;  /* 0x0000000000080947 */ /* 0x002fea0003800000 */
[----:B------:R-:W1:Y:S02]  /*b4b0*/  SYNCS.PHASECHK.TRANS64.TRYWAIT P0, [UR7], R10 ;  /* 0x0000000aff0075a7 */ /* 0x000e640008000147 */
[----:B-1----:R-:W-:Y:S05]  /*b4c0*/  @!P0 BRA `(.L_x_27) ;  /* 0x000002b000188947 */ /* 0x002fea0003800000 */
.L_x_26:
[----:B------:R-:W-:Y:S04]  /*b4d0*/  STL.64 [R1+0x740], R54 ;  /* 0x0007403601007387 */ /* 0x000fe80000100a00 */
[----:B------:R-:W-:Y:S04]  /*b4e0*/  STL.64 [R1+0x738], R52 ;  /* 0x0007383401007387 */ /* 0x000fe80000100a00 */
[----:B------:R-:W-:Y:S04]  /*b4f0*/  STL.64 [R1+0x730], R50 ;  /* 0x0007303201007387 */ /* 0x000fe80000100a00 */
[----:B------:R1:W-:Y:S04]  /*b500*/  STL.64 [R1+0x728], R48 ;  /* 0x0007283001007387 */ /* 0x0003e80000100a00 */
[----:B-1----:R-:W2:Y:S04]  /*b510*/  LDL.LU.64 R48, [R1+0x60] ;  /* 0x0000600001307983 */ /* 0x002ea80000300a00 */
[----:B------:R-:W2:Y:S04]  /*b520*/  LDL.LU.64 R50, [R1+0x68] ;  /* 0x0000680001327983 */ /* 0x000ea80000300a00 */
[----:B------:R-:W2:Y:S04]  /*b530*/  LDL.LU.64 R52, [R1+0x70] ;  /* 0x0000700001347983 */ /* 0x000ea80000300a00 */
[----:B------:R-:W2:Y:S04]  /*b540*/  LDL.LU.64 R54, [R1+0x78] ;  /* 0x0000780001367983 */ /* 0x000ea80000300a00 */
[----:B------:R-:W-:Y:S04]  /*b550*/  STL.64 [R1+0x720], R30 ;  /* 0x0007201e01007387 */ /* 0x000fe80000100a00 */
[----:B------:R-:W-:Y:S04]  /*b560*/  STL.64 [R1+0x718], R28 ;  /* 0x0007181c01007387 */ /* 0x000fe80000100a00 */
[----:B------:R-:W-:Y:S04]  /*b570*/  STL.64 [R1+0x710], R26 ;  /* 0x0007101a01007387 */ /* 0x000fe80000100a00 */
[----:B------:R1:W-:Y:S04]  /*b580*/  STL.64 [R1+0x708], R24 ;  /* 0x0007081801007387 */ /* 0x0003e80000100a00 */
[----:B-1----:R-:W3:Y:S04]  /*b590*/  LDL.LU.64 R24, [R1] ;  /* 0x0000000001187983 */ /* 0x002ee80000300a00 */
[----:B------:R-:W3:Y:S04]  /*b5a0*/  LDL.LU.64 R26, [R1+0x8] ;  /* 0x00000800011a7983 */ /* 0x000ee80000300a00 */
[----:B------:R-:W3:Y:S04]  /*b5b0*/  LDL.LU.64 R28, [R1+0x10] ;  /* 0x00001000011c7983 */ /* 0x000ee80000300a00 */
[----:B------:R-:W3:Y:S04]  /*b5c0*/  LDL.LU.64 R30, [R1+0x18] ;  /* 0x00001800011e7983 */ /* 0x000ee80000300a00 */
        /* <DEDUP_REMOVED lines=11> */
[----:B------:R1:W-:Y:S04]  /*b680*/  STL [R1+0x5a0], R16 ;  /* 0x0005a01001007387 */ /* 0x0003e80000100800 */
[----:B-1----:R-:W4:Y:S04]  /*b690*/  LDL.LU.64 R16, [R1+0x40] ;  /* 0x0000400001107983 */ /* 0x002f280000300a00 */
[----:B------:R-:W4:Y:S04]  /*b6a0*/  LDL.LU.64 R18, [R1+0x48] ;  /* 0x0000480001127983 */ /* 0x000f280000300a00 */
[----:B------:R-:W4:Y:S04]  /*b6b0*/  LDL.LU.64 R20, [R1+0x50] ;  /* 0x0000500001147983 */ /* 0x000f280000300a00 */
[----:B------:R-:W4:Y:S04]  /*b6c0*/  LDL.LU.64 R22, [R1+0x58] ;  /* 0x0000580001167983 */ /* 0x000f280000300a00 */
[----:B------:R-:W-:Y:S04]  /*b6d0*/  STL [R1+0x59c], R15 ;  /* 0x00059c0f01007387 */ /* 0x000fe80000100800 */
[----:B------:R-:W-:Y:S04]  /*b6e0*/  STL [R1+0x598], R14 ;  /* 0x0005980e01007387 */ /* 0x000fe80000100800 */
[----:B------:R-:W-:Y:S04]  /*b6f0*/  STL [R1+0x594], R13 ;  /* 0x0005940d01007387 */ /* 0x000fe80000100800 */
[----:B------:R-:W-:Y:S04]  /*b700*/  STL [R1+0x590], R12 ;  /* 0x0005900c01007387 */ /* 0x000fe80000100800 */
[----:B------:R-:W-:Y:S04]  /*b710*/  STL [R1+0x58c], R11 ;  /* 0x00058c0b01007387 */ /* 0x000fe80000100800 */
[----:B------:R-:W-:Y:S04]  /*b720*/  STL [R1+0x588], R9 ;  /* 0x0005880901007387 */ /* 0x000fe80000100800 */
[----:B------:R1:W-:Y:S04]  /*b730*/  STL [R1+0x584], R8 ;  /* 0x0005840801007387 */ /* 0x0003e80000100800 */
[----:B-1----:R-:W2:Y:S04]  /*b740*/  LDL.LU.64 R8, [R1+0xc0] ;  /* 0x0000c00001087983 */ /* 0x002ea80000300a00 */
[----:B0-----:R-:W2:Y:S04]  /*b750*/  LDL.LU.64 R10, [R1+0xc8] ;  /* 0x0000c800010a7983 */ /* 0x001ea80000300a00 */
[----:B------:R-:W2:Y:S04]  /*b760*/  LDL.LU.64 R12, [R1+0xd0] ;  /* 0x0000d000010c7983 */ /* 0x000ea80000300a00 */
[----:B------:R-:W2:Y:S01]  /*b770*/  LDL.LU.64 R14, [R1+0xd8] ;  /* 0x0000d800010e7983 */ /* 0x000ea20000300a00 */
[----:B------:R-:W-:-:S02]  /*b780*/  UIADD3 UR9, UR58, 0x24100, URZ ;  /* 0x000241003a097890 */ /* 0x000fc4000fffe03f */
[----:B------:R-:W-:Y:S01]  /*b790*/  UISETP.NE.AND UP0, UPT, UR6, URZ, UPT ;  /* 0x0000003f0600728c */ /* 0x000fe2000bf05270 */
[----:B------:R-:W-:Y:S01]  /*b7a0*/  STL [R1+0x580], R7 ;  /* 0x0005800701007387 */ /* 0x000fe20000100800 */
[----:B------:R-:W-:Y:S02]  /*b7b0*/  USHF.R.U32.HI UR9, URZ, 0x4, UR9 ;  /* 0x000000043f097899 */ /* 0x000fe40008011609 */
[----:B------:R-:W-:Y:S01]  /*b7c0*/  USEL UR8, UR8, URZ, !UP0 ;  /* 0x0000003f08087287 */ /* 0x000fe2000c000000 */
[----:B------:R-:W-:Y:S01]  /*b7d0*/  STL [R1+0x57c], R6 ;  /* 0x00057c0601007387 */ /* 0x000fe20000100800 */
[----:B------:R-:W-:Y:S02]  /*b7e0*/  ULOP3.LUT UR9, UR9, 0x3fff, URZ, 0xc0, !UPT ;  /* 0x00003fff09097892 */ /* 0x000fe4000f8ec03f */
[----:B------:R-:W-:Y:S01]  /*b7f0*/  ULOP3.LUT UR7, UR60, 0x10000, URZ, 0xfc, !UPT ;  /* 0x000100003c077892 */ /* 0x000fe2000f8efc3f */
[----:B------:R-:W-:Y:S01]  /*b800*/  STL [R1+0x578], R5 ;  /* 0x0005780501007387 */ /* 0x000fe20000100800 */
[----:B------:R-:W-:-:S02]  /*b810*/  ULOP3.LUT UR6, UR9, 0x10000, URZ, 0xfc, !UPT ;  /* 0x0001000009067892 */ /* 0x000fc4000f8efc3f */
[----:B------:R-:W-:Y:S01]  /*b820*/  UISETP.NE.U32.AND UP0, UPT, UR8, URZ, UPT ;  /* 0x0000003f0800728c */ /* 0x000fe2000bf05070 */
[----:B------:R-:W-:Y:S01]  /*b830*/  STL [R1+0x574], R4 ;  /* 0x0005740401007387 */ /* 0x000fe20000100800 */
[----:B------:R-:W-:Y:S02]  /*b840*/  UIMAD UR7, UR54, 0xc00, UR7 ;  /* 0x00000c00360778a4 */ /* 0x000fe4000f8e0207 */
[----:B------:R-:W-:Y:S01]  /*b850*/  UIMAD UR6, UR54, 0x580, UR6 ;  /* 0x00000580360678a4 */ /* 0x000fe2000f8e0206 */
[----:B------:R-:W-:Y:S01]  /*b860*/  STL [R1+0x570], R3 ;  /* 0x0005700301007387 */ /* 0x000fe20000100800 */
[----:B------:R-:W-:Y:S01]  /*b870*/  UMOV UR45, 0x40000040 ;  /* 0x40000040002d7882 */ /* 0x000fe20000000000 */
[----:B------:R-:W-:Y:S01]  /*b880*/  UMOV UR47, 0x40000040 ;  /* 0x40000040002f7882 */ /* 0x000fe20000000000 */
[----:B------:R-:W-:Y:S01]  /*b890*/  UIADD3 UR50, UR6, 0x80, URZ ;  /* 0x0000008006327890 */ /* 0x000fe2000fffe03f */
[----:B------:R0:W-:Y:S01]  /*b8a0*/  STL [R1+0x56c], R2 ;  /* 0x00056c0201007387 */ /* 0x0001e20000100800 */
[----:B------:R-:W-:Y:S01]  /*b8b0*/  UMOV UR44, UR7 ;  /* 0x00000007002c7c82 */ /* 0x000fe20008000000 */
[----:B------:R-:W-:Y:S01]  /*b8c0*/  UMOV UR46, UR6 ;  /* 0x00000006002e7c82 */ /* 0x000fe20008000000 */
[----:B------:R-:W-:Y:S01]  /*b8d0*/  UMOV UR48, UR44 ;  /* 0x0000002c00307c82 */ /* 0x000fe20008000000 */
[----:B------:R-:W-:Y:S01]  /*b8e0*/  UMOV UR49, UR45 ;  /* 0x0000002d00317c82 */ /* 0x000fe20008000000 */
[----:B------:R-:W-:Y:S01]  /*b8f0*/  UMOV UR51, 0x40000040 ;  /* 0x4000004000337882 */ /* 0x000fe20000000000 */
[----:B------:R-:W-:Y:S01]  /*b900*/  UIADD3 UR42, UR6, 0x100, URZ ;  /* 0x00000100062a7890 */ /* 0x000fe2000fffe03f */
[----:B-----5:R1:W-:Y:S01]  /*b910*/  STL [R1+0x568], R0 ;  /* 0x0005680001007387 */ /* 0x0203e20000100800 */
        /* <DEDUP_REMOVED lines=11> */
[----:B--2---:R-:W-:Y:S01]  /*b9d0*/  WARPGROUP.ARRIVE ;  /* 0x00000000000079c5 */ /* 0x004fe20000000000 */
[----:B------:R-:W-:Y:S01]  /*b9e0*/  UIADD3 UR26, UR6, 0x280, URZ ;  /* 0x00000280061a7890 */ /* 0x000fe2000fffe03f */
[----:B------:R-:W-:Y:S01]  /*b9f0*/  UMOV UR24, UR44 ;  /* 0x0000002c00187c82 */ /* 0x000fe20008000000 */
[----:B------:R-:W-:Y:S01]  /*ba00*/  UMOV UR25, UR45 ;  /* 0x0000002d00197c82 */ /* 0x000fe20008000000 */
[----:B------:R-:W-:-:S02]  /*ba10*/  UMOV UR27, 0x40000040 ;  /* 0x40000040001b7882 */ /* 0x000fc40000000000 */
[----:B------:R-:W-:Y:S01]  /*ba20*/  QGMMA.64x16x32.F32.E4M3.E4M3 R8, gdesc[UR44], R8, UP0, gsb0 ;  /* 0x002000002c0879f3 */ /* 0x000fe2000b800808 */
        /* <DEDUP_REMOVED lines=11> */
[----:B------:R-:W-:-:S02]  /*bae0*/  WARPGROUP.DEPBAR.LE gsb0, 0x0 ;  /* 0x00008000000079c5 */ /* 0x000fc40000010000 */
[----:B------:R-:W-:-:S06]  /*baf0*/  WARPGROUP.ARRIVE ;  /* 0x00000000000079c5 */ /* 0x000fcc0000000000 */
[----:B------:R-:W-:Y:S03]  /*bb00*/  QGMMA.64x16x32.F32.E4M3.E4M3 R48, gdesc[UR48], R48, UP0, gsb0 ;  /* 0x00200000303079f3 */ /* 0x000fe6000b800830 */
[----:B------:R-:W-:Y:S02]  /*bb10*/  WARPGROUP.DEPBAR.LE gsb0, 0x0 ;  /* 0x00008000000079c5 */ /* 0x000fe40000010000 */
[----:B---3--:R-:W-:Y:S01]  /*bb20*/  WARPGROUP.ARRIVE ;  /* 0x00000000000079c5 */ /* 0x008fe20000000000 */
[----:B------:R-:W-:Y:S01]  /*bb30*/  UMOV UR19, 0x40000040 ;  /* 0x4000004000137882 */ /* 0x000fe20000000000 */
[----:B------:R-:W-:Y:S01]  /*bb40*/  UIADD3 UR14, UR6, 0x480, URZ ;  /* 0x00000480060e7890 */ /* 0x000fe2000fffe03f */
[----:B0-----:R-:W-:Y:S01]  /*bb50*/  IMAD.MOV.U32 R2, RZ, RZ, R54 ;  /* 0x000000ffff027224 */ /* 0x001fe200078e0036 */
[----:B------:R-:W-:Y:S01]  /*bb60*/  UMOV UR12, UR44 ;  /* 0x0000002c000c7c82 */ /* 0x000fe20008000000 */
[----:B------:R-:W-:Y:S01]  /*bb70*/  UMOV UR13, UR45 ;  /* 0x0000002d000d7c82 */ /* 0x000fe20008000000 */
[----:B------:R-:W-:Y:S01]  /*bb80*/  QGMMA.64x16x32.F32.E4M3.E4M3 R24, gdesc[UR40], R24, UP0, gsb0 ;  /* 0x00200000281879f3 */ /* 0x000fe2000b800818 */
[----:B------:R-:W-:Y:S01]  /*bb90*/  UMOV UR15, 0x40000040 ;  /* 0x40000040000f7882 */ /* 0x000fe20000000000 */
[----:B------:R-:W-:Y:S01]  /*bba0*/  UIADD3 UR10, UR6, 0x500, URZ ;  /* 0x00000500060a7890 */ /* 0x000fe2000fffe03f */
[----:B-1----:R-:W-:Y:S01]  /*bbb0*/  IMAD.MOV.U32 R0, RZ, RZ, R55 ;  /* 0x000000ffff007224 */ /* 0x002fe200078e0037 */
[----:B------:R-:W-:Y:S01]  /*bbc0*/  UMOV UR8, UR44 ;  /* 0x0000002c00087c82 */ /* 0x000fe20008000000 */
[----:B------:R-:W-:Y:S01]  /*bbd0*/  UMOV UR9, UR45 ;  /* 0x0000002d00097c82 */ /* 0x000fe20008000000 */
[----:B------:R-:W-:Y:S01]  /*bbe0*/  UMOV UR11, 0x40000040 ;  /* 0x40000040000b7882 */ /* 0x000fe20000000000 */
        /* <DEDUP_REMOVED lines=10> */
[----:B------:R-:W-:Y:S02]  /*bc90*/  WARPGROUP.DEPBAR.LE gsb0, 0x0 ;  /* 0x00008000000079c5 */ /* 0x000fe40000010000 */
[----:B------:R-:W-:-:S06]  /*bca0*/  WARPGROUP.ARRIVE ;  /* 0x00000000000079c5 */ /* 0x000fcc0000000000 */
[----:B------:R-:W-:Y:S03]  /*bcb0*/  QGMMA.64x16x32.F32.E4M3.E4M3 R208, gdesc[UR36], R208, UP0, gsb0 ;  /* 0x0020000024d079f3 */ /* 0x000fe6000b8008d0 */
        /* <DEDUP_REMOVED lines=20> */
[----:B------:R-:W-:Y:S01]  /*be00*/  QGMMA.64x16x32.F32.E4M3.E4M3 R40, gdesc[UR8], R40, UP0, gsb0 ;  /* 0x00200000082879f3 */ /* 0x000fe2000b800828 */
[----:B------:R-:W-:Y:S01]  /*be10*/  UIADD3 UR16, UR7, 0x400, URZ ;  /* 0x0000040007107890 */ /* 0x000fe2000fffe03f */
[----:B------:R-:W-:-:S06]  /*be20*/  UMOV UR9, 0x40000040 ;  /* 0x4000004000097882 */ /* 0x000fcc0000000000 */
[----:B------:R-:W-:Y:S01]  /*be30*/  UMOV UR8, UR16 ;  /* 0x0000001000087c82 */ /* 0x000fe20008000000 */
[----:B------:R-:W-:Y:S02]  /*be40*/  WARPGROUP.DEPBAR.LE gsb0, 0x0 ;  /* 0x00008000000079c5 */ /* 0x000fe40000010000 */
[----:B------:R-:W-:-:S06]  /*be50*/  WARPGROUP.ARRIVE ;  /* 0x00000000000079c5 */ /* 0x000fcc0000000000 */
[----:B------:R-:W-:Y:S01]  /*be60*/  QGMMA.64x16x32.F32.E4M3.E4M3 R32, gdesc[UR8], R32, UP0, gsb0 ;  /* 0x00200000082079f3 */ /* 0x000fe2000b800820 */
[----:B------:R-:W-:Y:S01]  /*be70*/  UMOV UR12, UR8 ;  /* 0x00000008000c7c82 */ /* 0x000fe20008000000 */
        /* <DEDUP_REMOVED lines=16> */
[----:B------:R0:W-:Y:S01]  /*bf80*/  STL.64 [R1], R24 ;  /* 0x0000001801007387 */ /* 0x0001e20000100a00 */
[----:B------:R-:W-:Y:S02]  /*bf90*/  WARPGROUP.DEPBAR.LE gsb0, 0x0 ;  /* 0x00008000000079c5 */ /* 0x000fe40000010000 */
[----:B------:R-:W-:-:S06]  /*bfa0*/  WARPGROUP.ARRIVE ;  /* 0x00000000000079c5 */ /* 0x000fcc0000000000 */
[----:B------:R-:W-:Y:S01]  /*bfb0*/  QGMMA.64x16x32.F32.E4M3.E4M3 R128, gdesc[UR32], R128, UP0, gsb0 ;  /* 0x00200000208079f3 */ /* 0x000fe2000b800880 */
[----:B------:R1:W-:Y:S04]  /*bfc0*/  STL.64 [R1+0x8], R26 ;  /* 0x0000081a01007387 */ /* 0x0003e80000100a00 */
[----:B------:R3:W-:Y:S04]  /*bfd0*/  STL.64 [R1+0x10], R28 ;  /* 0x0000101c01007387 */ /* 0x0007e80000100a00 */
[----:B------:R4:W-:Y:S04]  /*bfe0*/  STL.64 [R1+0x18], R30 ;  /* 0x0000181e01007387 */ /* 0x0009e80000100a00 */
[----:B0-----:R-:W2:Y:S04]  /*bff0*/  LDL.LU.64 R24, [R1+0xa0] ;  /* 0x0000a00001187983 */ /* 0x001ea80000300a00 */
[----:B-1----:R-:W2:Y:S04]  /*c000*/  LDL.LU.64 R26, [R1+0xa8] ;  /* 0x0000a800011a7983 */ /* 0x002ea80000300a00 */
[----:B---3--:R-:W2:Y:S04]  /*c010*/  LDL.LU.64 R28, [R1+0xb0] ;  /* 0x0000b000011c7983 */ /* 0x008ea80000300a00 */
[----:B----4-:R-:W2:Y:S01]  /*c020*/  LDL.LU.64 R30, [R1+0xb8] ;  /* 0x0000b800011e7983 */ /* 0x010ea20000300a00 */
[----:B------:R-:W-:Y:S01]  /*c030*/  UMOV UR24, UR8 ;  /* 0x0000000800187c82 */ /* 0x000fe20008000000 */
[----:B------:R-:W-:Y:S01]  /*c040*/  UMOV UR25, UR9 ;  /* 0x0000000900197c82 */ /* 0x000fe20008000000 */
[----:B------:R-:W-:-:S02]  /*c050*/  WARPGROUP.DEPBAR.LE gsb0, 0x0 ;  /* 0x00008000000079c5 */ /* 0x000fc40000010000 */
        /* <DEDUP_REMOVED lines=19> */
[----:B------:R-:W-:Y:S01]  /*c190*/  STL [R1+0x6e4], R208 ;  /* 0x0006e4d001007387 */ /* 0x000fe20000100800 */
[----:B------:R-:W-:Y:S02]  /*c1a0*/  WARPGROUP.DEPBAR.LE gsb0, 0x0 ;  /* 0x00008000000079c5 */ /* 0x000fe40000010000 */
[----:B------:R-:W-:-:S06]  /*c1b0*/  WARPGROUP.ARRIVE ;  /* 0x00000000000079c5 */ /* 0x000fcc0000000000 */
[----:B------:R-:W-:Y:S01]  /*c1c0*/  QGMMA.64x16x32.F32.E4M3.E4M3 R16, gdesc[UR48], R16, UP0, gsb0 ;  /* 0x00200000301079f3 */ /* 0x000fe2000b800810 */
        /* <DEDUP_REMOVED lines=9> */
[----:B------:R-:W-:Y:S04]  /*c260*/  STL [R1+0x6fc], R186 ;  /* 0x0006fcba01007387 */ /* 0x000fe80000100800 */
[----:B------:R1:W-:Y:S04]  /*c270*/  STL [R1+0x6f8], R187 ;  /* 0x0006f8bb01007387 */ /* 0x0003e80000100800 */
[----:B------:R-:W-:Y:S04]  /*c280*/  STL [R1+0x6f4], R188 ;  /* 0x0006f4bc01007387 */ /* 0x000fe80000100800 */
[----:B------:R3:W-:Y:S01]  /*c290*/  STL [R1+0x6f0], R189 ;  /* 0x0006f0bd01007387 */ /* 0x0007e20000100800 */
[----:B------:R-:W-:-:S03]  /*c2a0*/  WARPGROUP.DEPBAR.LE gsb0, 0x0 ;  /* 0x00008000000079c5 */ /* 0x000fc60000010000 */
[----:B------:R-:W-:Y:S01]  /*c2b0*/  STL [R1+0x6ec], R190 ;  /* 0x0006ecbe01007387 */ /* 0x000fe20000100800 */
[----:B--2---:R-:W-:-:S03]  /*c2c0*/  WARPGROUP.ARRIVE ;  /* 0x00000000000079c5 */ /* 0x004fc60000000000 */
[----:B------:R2:W-:Y:S01]  /*c2d0*/  STL [R1+0x6e8], R191 ;  /* 0x0006e8bf01007387 */ /* 0x0005e20000100800 */
[----:B------:R-:W-:Y:S01]  /*c2e0*/  UMOV UR44, UR8 ;  /* 0x00000008002c7c82 */ /* 0x000fe20008000000 */
[----:B------:R-:W-:Y:S02]  /*c2f0*/  UMOV UR45, UR9 ;  /* 0x00000009002d7c82 */ /* 0x000fe40008000000 */
[----:B0-----:R-:W4:Y:S01]  /*c300*/  LDL.LU.64 R184, [R1+0x80] ;  /* 0x0000800001b87983 */ /* 0x001f220000300a00 */
[----:B------:R-:W-:Y:S03]  /*c310*/  QGMMA.64x16x32.F32.E4M3.E4M3 R24, gdesc[UR44], R24, UP0, gsb0 ;  /* 0x002000002c1879f3 */ /* 0x000fe6000b800818 */
[----:B-1----:R-:W4:Y:S04]  /*c320*/  LDL.LU.64 R186, [R1+0x88] ;  /* 0x0000880001ba7983 */ /* 0x002f280000300a00 */
[----:B---3--:R-:W4:Y:S04]  /*c330*/  LDL.LU.64 R188, [R1+0x90] ;  /* 0x0000900001bc7983 */ /* 0x008f280000300a00 */
[----:B--2---:R-:W4:Y:S01]  /*c340*/  LDL.LU.64 R190, [R1+0x98] ;  /* 0x0000980001be7983 */ /* 0x004f220000300a00 */
[----:B------:R-:W-:-:S03]  /*c350*/  WARPGROUP.DEPBAR.LE gsb0, 0x0 ;  /* 0x00008000000079c5 */ /* 0x000fc60000010000 */
[----:B------:R0:W-:Y:S01]  /*c360*/  STL.64 [R1+0xa0], R24 ;  /* 0x0000a01801007387 */ /* 0x0001e20000100a00 */
[----:B------:R-:W-:-:S03]  /*c370*/  IMAD.MOV.U32 R235, RZ, RZ, R29 ;  /* 0x000000ffffeb7224 */ /* 0x000fc600078e001d */
[----:B------:R1:W-:Y:S01]  /*c380*/  STL.64 [R1+0xa8], R26 ;  /* 0x0000a81a01007387 */ /* 0x0003e20000100a00 */
[----:B------:R-:W-:-:S03]  /*c390*/  IMAD.MOV.U32 R234, RZ, RZ, R30 ;  /* 0x000000ffffea7224 */ /* 0x000fc600078e001e */
[----:B------:R2:W-:Y:S01]  /*c3a0*/  STL [R1+0xb0], R28 ;  /* 0x0000b01c01007387 */ /* 0x0005e20000100800 */
[----:B------:R-:W-:-:S03]  /*c3b0*/  IMAD.MOV.U32 R233, RZ, RZ, R31 ;  /* 0x000000ffffe97224 */ /* 0x000fc600078e001f */
[----:B0-----:R-:W3:Y:S04]  /*c3c0*/  LDL.LU.64 R24, [R1+0x20] ;  /* 0x0000200001187983 */ /* 0x001ee80000300a00 */
[----:B-1----:R-:W3:Y:S04]  /*c3d0*/  LDL.LU.64 R26, [R1+0x28] ;  /* 0x00002800011a7983 */ /* 0x002ee80000300a00 */
[----:B--2---:R-:W3:Y:S04]  /*c3e0*/  LDL.LU.64 R28, [R1+0x30] ;  /* 0x00003000011c7983 */ /* 0x004ee80000300a00 */
[----:B------:R-:W3:Y:S01]  /*c3f0*/  LDL.LU.64 R30, [R1+0x38] ;  /* 0x00003800011e7983 */ /* 0x000ee20000300a00 */
[----:B------:R-:W-:Y:S01]  /*c400*/  UIADD3 UR12, UR7, 0x800, URZ ;  /* 0x00000800070c7890 */ /* 0x000fe2000fffe03f */
[----:B------:R-:W-:-:S06]  /*c410*/  UMOV UR45, 0x40000040 ;  /* 0x40000040002d7882 */ /* 0x000fcc0000000000 */
[----:B------:R-:W-:Y:S01]  /*c420*/  UMOV UR44, UR12 ;  /* 0x0000000c002c7c82 */ /* 0x000fe20008000000 */
[----:B------:R-:W-:Y:S01]  /*c430*/  UMOV UR41, UR45 ;  /* 0x0000002d00297c82 */ /* 0x000fe20008000000 */
[----:B------:R-:W-:Y:S01]  /*c440*/  UMOV UR40, UR44 ;  /* 0x0000002c00287c82 */ /* 0x000fe20008000000 */
[----:B------:R-:W-:Y:S01]  /*c450*/  UMOV UR36, UR44 ;  /* 0x0000002c00247c82 */ /* 0x000fe20008000000 */
[----:B------:R-:W-:Y:S01]  /*c460*/  UMOV UR37, UR45 ;  /* 0x0000002d00257c82 */ /* 0x000fe20008000000 */
[----:B----4-:R-:W-:-:S06]  /*c470*/  WARPGROUP.ARRIVE ;  /* 0x00000000000079c5 */ /* 0x010fcc0000000000 */
[----:B------:R-:W-:Y:S01]  /*c480*/  QGMMA.64x16x32.F32.E4M3.E4M3 R184, gdesc[UR44], R184, UP0, gsb0 ;  /* 0x002000002cb879f3 */ /* 0x000fe2000b8008b8 */
[----:B------:R-:W-:Y:S01]  /*c490*/  UMOV UR46, UR50 ;  /* 0x00000032002e7c82 */ /* 0x000fe20008000000 */
[----:B------:R-:W-:Y:S01]  /*c4a0*/  UMOV UR47, UR51 ;  /* 0x00000033002f7c82 */ /* 0x000fe20008000000 */
[----:B------:R-:W-:Y:S02]  /*c4b0*/  WARPGROUP.DEPBAR.LE gsb0, 0x0 ;  /* 0x00008000000079c5 */ /* 0x000fe40000010000 */
[----:B---3--:R-:W-:-:S06]  /*c4c0*/  WARPGROUP.ARRIVE ;  /* 0x00000000000079c5 */ /* 0x008fcc0000000000 */
[----:B------:R-:W-:Y:S03]  /*c4d0*/  QGMMA.64x16x32.F32.E4M3.E4M3 R24, gdesc[UR44], R24, UP0, gsb0 ;  /* 0x002000002c1879f3 */ /* 0x000fe6000b800818 */
[----:B------:R-:W-:Y:S02]  /*c4e0*/  WARPGROUP.DEPBAR.LE gsb0, 0x0 ;  /* 0x00008000000079c5 */ /* 0x000fe40000010000 */
[----:B------:R-:W-:-:S06]  /*c4f0*/  WARPGROUP.ARRIVE ;  /* 0x00000000000079c5 */ /* 0x000fcc0000000000 */
[----:B------:R-:W-:Y:S03]  /*c500*/  QGMMA.64x16x32.F32.E4M3.E4M3 R216, gdesc[UR40], R216, UP0, gsb0 ;  /* 0x0020000028d879f3 */ /* 0x000fe6000b8008d8 */
        /* <DEDUP_REMOVED lines=8> */
[----:B------:R-:W-:Y:S02]  /*c590*/  IMAD.MOV.U32 R214, RZ, RZ, R190 ;  /* 0x000000ffffd67224 */ /* 0x000fe400078e00be */
[----:B------:R-:W-:Y:S02]  /*c5a0*/  IMAD.MOV.U32 R215, RZ, RZ, R191 ;  /* 0x000000ffffd77224 */ /* 0x000fe400078e00bf */
[----:B------:R-:W-:Y:S02]  /*c5b0*/  IMAD.MOV.U32 R212, RZ, RZ, R188 ;  /* 0x000000ffffd47224 */ /* 0x000fe400078e00bc */
[----:B------:R-:W-:Y:S02]  /*c5c0*/  IMAD.MOV.U32 R213, RZ, RZ, R189 ;  /* 0x000000ffffd57224 */ /* 0x000fe400078e00bd */
[----:B------:R-:W-:Y:S02]  /*c5d0*/  IMAD.MOV.U32 R190, RZ, RZ, R30 ;  /* 0x000000ffffbe7224 */ /* 0x000fe400078e001e */
[----:B------:R-:W-:-:S02]  /*c5e0*/  IMAD.MOV.U32 R191, RZ, RZ, R31 ;  /* 0x000000ffffbf7224 */ /* 0x000fc400078e001f */
[----:B------:R-:W-:Y:S01]  /*c5f0*/  IMAD.MOV.U32 R210, RZ, RZ, R186 ;  /* 0x000000ffffd27224 */ /* 0x000fe200078e00ba */
[----:B------:R-:W2:Y:S01]  /*c600*/  LDL.LU.64 R30, [R1+0x720] ;  /* 0x00072000011e7983 */ /* 0x000ea20000300a00 */
[----:B------:R-:W-:Y:S02]  /*c610*/  IMAD.MOV.U32 R211, RZ, RZ, R187 ;  /* 0x000000ffffd37224 */ /* 0x000fe400078e00bb */
[----:B------:R-:W-:Y:S02]  /*c620*/  IMAD.MOV.U32 R188, RZ, RZ, R28 ;  /* 0x000000ffffbc7224 */ /* 0x000fe400078e001c */
[----:B------:R-:W-:Y:S02]  /*c630*/  IMAD.MOV.U32 R189, RZ, RZ, R29 ;  /* 0x000000ffffbd7224 */ /* 0x000fe400078e001d */
[----:B------:R-:W-:Y:S01]  /*c640*/  IMAD.MOV.U32 R208, RZ, RZ, R184 ;  /* 0x000000ffffd07224 */ /* 0x000fe200078e00b8 */
[----:B------:R-:W2:Y:S01]  /*c650*/  LDL.LU.64 R28, [R1+0x718] ;  /* 0x00071800011c7983 */ /* 0x000ea20000300a00 */
[----:B------:R-:W-:-:S02]  /*c660*/  IMAD.MOV.U32 R209, RZ, RZ, R185 ;  /* 0x000000ffffd17224 */ /* 0x000fc400078e00b9 */
[----:B------:R-:W-:Y:S02]  /*c670*/  IMAD.MOV.U32 R186, RZ, RZ, R26 ;  /* 0x000000ffffba7224 */ /* 0x000fe400078e001a */
[----:B------:R-:W-:Y:S02]  /*c680*/  IMAD.MOV.U32 R187, RZ, RZ, R27 ;  /* 0x000000ffffbb7224 */ /* 0x000fe400078e001b */
[----:B------:R-:W-:Y:S01]  /*c690*/  IMAD.MOV.U32 R184, RZ, RZ, R24 ;  /* 0x000000ffffb87224 */ /* 0x000fe200078e0018 */
[----:B------:R-:W2:Y:S01]  /*c6a0*/  LDL.LU.64 R26, [R1+0x710] ;  /* 0x00071000011a7983 */ /* 0x000ea20000300a00 */
[----:B------:R-:W-:-:S03]  /*c6b0*/  IMAD.MOV.U32 R185, RZ, RZ, R25 ;  /* 0x000000ffffb97224 */ /* 0x000fc600078e0019 */
[----:B------:R-:W2:Y:S01]  /*c6c0*/  LDL.LU.64 R24, [R1+0x708] ;  /* 0x0007080001187983 */ /* 0x000ea20000300a00 */
        /* <DEDUP_REMOVED lines=12> */
[----:B------:R-:W-:Y:S01]  /*c790*/  STL.64 [R1+0x680], R222 ;  /* 0x000680de01007387 */ /* 0x000fe20000100a00 */
[----:B------:R-:W-:Y:S02]  /*c7a0*/  WARPGROUP.DEPBAR.LE gsb0, 0x0 ;  /* 0x00008000000079c5 */ /* 0x000fe40000010000 */
[----:B------:R-:W-:-:S06]  /*c7b0*/  WARPGROUP.ARRIVE ;  /* 0x00000000000079c5 */ /* 0x000fcc0000000000 */
[----:B------:R-:W-:Y:S01]  /*c7c0*/  QGMMA.64x16x32.F32.E4M3.E4M3 R96, gdesc[UR20], R96, UP0, gsb0 ;  /* 0x00200000146079f3 */ /* 0x000fe2000b800860 */
[----:B------:R-:W-:Y:S04]  /*c7d0*/  STL.64 [R1+0x678], R220 ;  /* 0x000678dc01007387 */ /* 0x000fe80000100a00 */
[----:B------:R-:W-:Y:S04]  /*c7e0*/  STL.64 [R1+0x670], R218 ;  /* 0x000670da01007387 */ /* 0x000fe80000100a00 */
[----:B------:R0:W-:Y:S04]  /*c7f0*/  STL.64 [R1+0x668], R216 ;  /* 0x000668d801007387 */ /* 0x0001e80000100a00 */
[----:B0-----:R-:W3:Y:S04]  /*c800*/  LDL.LU.64 R216, [R1] ;  /* 0x0000000001d87983 */ /* 0x001ee80000300a00 */
[----:B------:R-:W3:Y:S04]  /*c810*/  LDL.LU.64 R218, [R1+0x8] ;  /* 0x0000080001da7983 */ /* 0x000ee80000300a00 */
[----:B------:R-:W3:Y:S04]  /*c820*/  LDL.LU.64 R220, [R1+0x10] ;  /* 0x0000100001dc7983 */ /* 0x000ee80000300a00 */
[----:B------:R-:W3:Y:S01]  /*c830*/  LDL.LU.64 R222, [R1+0x18] ;  /* 0x0000180001de7983 */ /* 0x000ee20000300a00 */
[----:B------:R-:W-:Y:S01]  /*c840*/  UMOV UR16, UR44 ;  /* 0x0000002c00107c82 */ /* 0x000fe20008000000 */
[----:B------:R-:W-:Y:S01]  /*c850*/  UMOV UR17, UR45 ;  /* 0x0000002d00117c82 */ /* 0x000fe20008000000 */
[----:B------:R-:W-:-:S02]  /*c860*/  WARPGROUP.DEPBAR.LE gsb0, 0x0 ;  /* 0x00008000000079c5 */ /* 0x000fc40000010000 */
[----:B------:R-:W-:-:S06]  /*c870*/  WARPGROUP.ARRIVE ;  /* 0x00000000000079c5 */ /* 0x000fcc0000000000 */
[----:B------:R-:W-:Y:S01]  /*c880*/  QGMMA.64x16x32.F32.E4M3.E4M3 R72, gdesc[UR16], R72, UP0, gsb0 ;  /* 0x00200000104879f3 */ /* 0x000fe2000b800848 */
[----:B------:R-:W-:Y:S01]  /*c890*/  UIADD3 UR13, UR7, 0x2, URZ ;  /* 0x00000002070d7890 */ /* 0x000fe2000fffe03f */
[----:B------:R-:W-:-:S06]  /*c8a0*/  UMOV UR12, UR44 ;  /* 0x0000002c000c7c82 */ /* 0x000fcc0008000000 */
[----:B------:R-:W-:Y:S01]  /*c8b0*/  UMOV UR8, UR13 ;  /* 0x0000000d00087c82 */ /* 0x000fe20008000000 */
[----:B------:R-:W-:Y:S01]  /*c8c0*/  UMOV UR13, UR45 ;  /* 0x0000002d000d7c82 */ /* 0x000fe20008000000 */
[----:B------:R-:W-:Y:S02]  /*c8d0*/  WARPGROUP.DEPBAR.LE gsb0, 0x0 ;  /* 0x00008000000079c5 */ /* 0x000fe40000010000 */
[----:B------:R-:W-:-:S06]  /*c8e0*/  WARPGROUP.ARRIVE ;  /* 0x00000000000079c5 */ /* 0x000fcc0000000000 */
[----:B------:R-:W-:Y:S01]  /*c8f0*/  QGMMA.64x16x32.F32.E4M3.E4M3 R48, gdesc[UR12], R48, UP0, gsb0 ;  /* 0x002000000c3079f3 */ /* 0x000fe2000b800830 */
[----:B------:R-:W-:Y:S01]  /*c900*/  UMOV UR28, UR44 ;  /* 0x0000002c001c7c82 */ /* 0x000fe20008000000 */
[----:B------:R-:W-:Y:S01]  /*c910*/  UMOV UR29, UR45 ;  /* 0x0000002d001d7c82 */ /* 0x000fe20008000000 */
[----:B------:R-:W-:Y:S01]  /*c920*/  UMOV UR30, UR10 ;  /* 0x0000000a001e7c82 */ /* 0x000fe20008000000 */
[----:B------:R-:W-:Y:S01]  /*c930*/  UMOV UR31, UR11 ;  /* 0x0000000b001f7c82 */ /* 0x000fe20008000000 */
[----:B------:R-:W-:Y:S02]  /*c940*/  WARPGROUP.DEPBAR.LE gsb0, 0x0 ;  /* 0x00008000000079c5 */ /* 0x000fe40000010000 */
[----:B--2---:R-:W-:-:S06]  /*c950*/  WARPGROUP.ARRIVE ;  /* 0x00000000000079c5 */ /* 0x004fcc0000000000 */
[----:B------:R-:W-:Y:S01]  /*c960*/  QGMMA.64x16x32.F32.E4M3.E4M3 R24, gdesc[UR28], R24, UP0, gsb0 ;  /* 0x002000001c1879f3 */ /* 0x000fe2000b800818 */
[----:B------:R-:W-:Y:S01]  /*c970*/  UIADD3 UR18, UR6, 0x2, URZ ;  /* 0x0000000206127890 */ /* 0x000fe2000fffe03f */
[----:B------:R-:W-:Y:S01]  /*c980*/  UMOV UR9, 0x40000040 ;  /* 0x4000004000097882 */ /* 0x000fe20000000000 */
[----:B------:R-:W-:-:S05]  /*c990*/  UMOV UR11, 0x40000040 ;  /* 0x40000040000b7882 */ /* 0x000fca0000000000 */
[----:B------:R-:W-:Y:S01]  /*c9a0*/  UMOV UR10, UR18 ;  /* 0x00000012000a7c82 */ /* 0x000fe20008000000 */
[----:B------:R-:W-:Y:S02]  /*c9b0*/  WARPGROUP.DEPBAR.LE gsb0, 0x0 ;  /* 0x00008000000079c5 */ /* 0x000fe40000010000 */
[----:B------:R-:W-:-:S06]  /*c9c0*/  WARPGROUP.ARRIVE ;  /* 0x00000000000079c5 */ /* 0x000fcc0000000000 */
[----:B------:R-:W-:Y:S01]  /*c9d0*/  QGMMA.64x16x32.F32.E4M3.E4M3 R8, gdesc[UR8], R8, gsb0 ;  /* 0x00200000080879f3 */ /* 0x000fe20008000808 */
[----:B------:R0:W-:Y:S04]  /*c9e0*/  STL.64 [R1+0x6a0], R198 ;  /* 0x0006a0c601007387 */ /* 0x0001e80000100a00 */
[----:B------:R1:W-:Y:S04]  /*c9f0*/  STL.64 [R1+0x698], R196 ;  /* 0x000698c401007387 */ /* 0x0003e80000100a00 */
[----:B------:R2:W-:Y:S04]  /*ca00*/  STL.64 [R1+0x690], R194 ;  /* 0x000690c201007387 */ /* 0x0005e80000100a00 */
[----:B------:R4:W-:Y:S01]  /*ca10*/  STL.64 [R1+0x688], R192 ;  /* 0x000688c001007387 */ /* 0x0009e20000100a00 */
[----:B0-----:R-:W-:-:S02]  /*ca20*/  IMAD.MOV.U32 R198, RZ, RZ, R2 ;  /* 0x000000ffffc67224 */ /* 0x001fc400078e0002 */
[----:B------:R-:W-:Y:S02]  /*ca30*/  IMAD.MOV.U32 R199, RZ, RZ, R0 ;  /* 0x000000ffffc77224 */ /* 0x000fe400078e0000 */
[----:B-1----:R-:W-:Y:S02]  /*ca40*/  IMAD.MOV.U32 R196, RZ, RZ, R4 ;  /* 0x000000ffffc47224 */ /* 0x002fe400078e0004 */
[----:B------:R-:W-:Y:S02]  /*ca50*/  IMAD.MOV.U32 R197, RZ, RZ, R3 ;  /* 0x000000ffffc57224 */ /* 0x000fe400078e0003 */
[----:B--2---:R-:W-:Y:S02]  /*ca60*/  IMAD.MOV.U32 R194, RZ, RZ, R6 ;  /* 0x000000ffffc27224 */ /* 0x004fe400078e0006 */
[----:B------:R-:W-:Y:S02]  /*ca70*/  IMAD.MOV.U32 R195, RZ, RZ, R5 ;  /* 0x000000ffffc37224 */ /* 0x000fe400078e0005 */
[----:B----4-:R-:W-:-:S02]  /*ca80*/  IMAD.MOV.U32 R192, RZ, RZ, R232 ;  /* 0x000000ffffc07224 */ /* 0x010fc400078e00e8 */
        /* <DEDUP_REMOVED lines=13> */
[----:B---3--:R-:W-:-:S06]  /*cb60*/  WARPGROUP.ARRIVE ;  /* 0x00000000000079c5 */ /* 0x008fcc0000000000 */
[----:B------:R-:W-:Y:S01]  /*cb70*/  QGMMA.64x16x32.F32.E4M3.E4M3 R216, gdesc[UR24], R216, gsb0 ;  /* 0x0020000018d879f3 */ /* 0x000fe200080008d8 */
[----:B------:R-:W-:Y:S04]  /*cb80*/  STL.64 [R1+0x6c0], R174 ;  /* 0x0006c0ae01007387 */ /* 0x000fe80000100a00 */
[----:B------:R-:W-:Y:S04]  /*cb90*/  STL.64 [R1+0x6b8], R172 ;  /* 0x0006b8ac01007387 */ /* 0x000fe80000100a00 */
[----:B------:R-:W-:Y:S04]  /*cba0*/  STL.64 [R1+0x6b0], R170 ;  /* 0x0006b0aa01007387 */ /* 0x000fe80000100a00 */
[----:B------:R-:W-:Y:S04]  /*cbb0*/  STL.64 [R1+0x6a8], R168 ;  /* 0x0006a8a801007387 */ /* 0x000fe80000100a00 */
        /* <DEDUP_REMOVED lines=8> */
[----:B--2---:R-:W-:Y:S01]  /*cc40*/  IMAD.MOV.U32 R196, RZ, RZ, R212 ;  /* 0x000000ffffc47224 */ /* 0x004fe200078e00d4 */
[----:B------:R-:W-:Y:S02]  /*cc50*/  WARPGROUP.DEPBAR.LE gsb0, 0x0 ;  /* 0x00008000000079c5 */ /* 0x000fe40000010000 */
[----:B------:R-:W-:Y:S02]  /*cc60*/  IMAD.MOV.U32 R232, RZ, RZ, R216 ;  /* 0x000000ffffe87224 */ /* 0x000fe400078e00d8 */
[----:B------:R-:W-:-:S02]  /*cc70*/  IMAD.MOV.U32 R7, RZ, RZ, R217 ;  /* 0x000000ffff077224 */ /* 0x000fc400078e00d9 */
[----:B------:R-:W-:Y:S02]  /*cc80*/  IMAD.MOV.U32 R216, RZ, RZ, R184 ;  /* 0x000000ffffd87224 */ /* 0x000fe400078e00b8 */
[----:B------:R-:W-:Y:S01]  /*cc90*/  IMAD.MOV.U32 R6, RZ, RZ, R218 ;  /* 0x000000ffff067224 */ /* 0x000fe200078e00da */
[----:B------:R-:W2:Y:S01]  /*cca0*/  LDL.LU R184, [R1+0x704] ;  /* 0x0007040001b87983 */ /* 0x000ea20000300800 */
[----:B------:R-:W-:Y:S02]  /*ccb0*/  IMAD.MOV.U32 R217, RZ, RZ, R185 ;  /* 0x000000ffffd97224 */ /* 0x000fe400078e00b9 */
[----:B------:R-:W-:Y:S01]  /*ccc0*/  IMAD.MOV.U32 R5, RZ, RZ, R219 ;  /* 0x000000ffff057224 */ /* 0x000fe200078e00db */
[----:B------:R-:W2:Y:S01]  /*ccd0*/  LDL.LU R185, [R1+0x700] ;  /* 0x0007000001b97983 */ /* 0x000ea20000300800 */
[----:B------:R-:W-:Y:S02]  /*cce0*/  IMAD.MOV.U32 R218, RZ, RZ, R186 ;  /* 0x000000ffffda7224 */ /* 0x000fe400078e00ba */
[----:B------:R-:W-:Y:S01]  /*ccf0*/  IMAD.MOV.U32 R4, RZ, RZ, R220 ;  /* 0x000000ffff047224 */ /* 0x000fe200078e00dc */
[----:B------:R-:W2:Y:S01]  /*cd00*/  LDL.LU R186, [R1+0x6fc] ;  /* 0x0006fc0001ba7983 */ /* 0x000ea20000300800 */
[----:B------:R-:W-:-:S02]  /*cd10*/  IMAD.MOV.U32 R219, RZ, RZ, R187 ;  /* 0x000000ffffdb7224 */ /* 0x000fc400078e00bb */
        /* <DEDUP_REMOVED lines=10> */
[----:B------:R-:W2:Y:S04]  /*cdc0*/  LDL.LU R190, [R1+0x6ec] ;  /* 0x0006ec0001be7983 */ /* 0x000ea80000300800 */
[----:B------:R-:W2:Y:S04]  /*cdd0*/  LDL.LU R191, [R1+0x6e8] ;  /* 0x0006e80001bf7983 */ /* 0x000ea80000300800 */
[----:B------:R-:W4:Y:S01]  /*cde0*/  LDL.LU R208, [R1+0x6e4] ;  /* 0x0006e40001d07983 */ /* 0x000f220000300800 */
[----:B------:R-:W-:-:S03]  /*cdf0*/  IMAD.MOV.U32 R197, RZ, RZ, R213 ;  /* 0x000000ffffc57224 */ /* 0x000fc600078e00d5 */
[----:B------:R-:W4:Y:S01]  /*ce00*/  LDL.LU R209, [R1+0x6e0] ;  /* 0x0006e00001d17983 */ /* 0x000f220000300800 */
[----:B---3--:R-:W-:-:S03]  /*ce10*/  IMAD.MOV.U32 R198, RZ, RZ, R214 ;  /* 0x000000ffffc67224 */ /* 0x008fc600078e00d6 */
[----:B------:R-:W4:Y:S01]  /*ce20*/  LDL.LU R210, [R1+0x6dc] ;  /* 0x0006dc0001d27983 */ /* 0x000f220000300800 */
[----:B------:R-:W-:-:S03]  /*ce30*/  IMAD.MOV.U32 R199, RZ, RZ, R215 ;  /* 0x000000ffffc77224 */ /* 0x000fc600078e00d7 */
[----:B------:R-:W4:Y:S04]  /*ce40*/  LDL.LU R211, [R1+0x6d8] ;  /* 0x0006d80001d37983 */ /* 0x000f280000300800 */
[----:B------:R-:W4:Y:S04]  /*ce50*/  LDL.LU R212, [R1+0x6d4] ;  /* 0x0006d40001d47983 */ /* 0x000f280000300800 */
[----:B------:R-:W4:Y:S04]  /*ce60*/  LDL.LU R213, [R1+0x6d0] ;  /* 0x0006d00001d57983 */ /* 0x000f280000300800 */
[----:B------:R-:W4:Y:S04]  /*ce70*/  LDL.LU R214, [R1+0x6cc] ;  /* 0x0006cc0001d67983 */ /* 0x000f280000300800 */
[----:B------:R-:W4:Y:S01]  /*ce80*/  LDL.LU R215, [R1+0x6c8] ;  /* 0x0006c80001d77983 */ /* 0x000f220000300800 */
[----:B------:R-:W-:Y:S01]  /*ce90*/  UIADD3 UR34, UR6, 0x182, URZ ;  /* 0x0000018206227890 */ /* 0x000fe2000fffe03f */
[----:B------:R-:W-:Y:S01]  /*cea0*/  UMOV UR32, UR8 ;  /* 0x0000000800207c82 */ /* 0x000fe20008000000 */
[----:B------:R-:W-:Y:S01]  /*ceb0*/  UMOV UR33, UR9 ;  /* 0x0000000900217c82 */ /* 0x000fe20008000000 */
[----:B------:R-:W-:Y:S01]  /*cec0*/  UMOV UR35, 0x40000040 ;  /* 0x4000004000237882 */ /* 0x000fe20000000000 */
[----:B------:R-:W-:Y:S01]  /*ced0*/  UIADD3 UR42, UR6, 0x202, URZ ;  /* 0x00000202062a7890 */ /* 0x000fe2000fffe03f */
[----:B------:R-:W3:Y:S01]  /*cee0*/  LDL.LU R168, [R1+0xa0] ;  /* 0x0000a00001a87983 */ /* 0x000ee20000300800 */
        /* <DEDUP_REMOVED lines=20> */
[----:B----4-:R-:W-:-:S06]  /*d030*/  WARPGROUP.ARRIVE ;  /* 0x00000000000079c5 */ /* 0x010fcc0000000000 */
        /* <DEDUP_REMOVED lines=86> */
[----:B------:R-:W-:Y:S01]  /*d5a0*/  IMAD.MOV.U32 R175, RZ, RZ, R233 ;  /* 0x000000ffffaf7224 */ /* 0x000fe200078e00e9 */
[----:B------:R-:W-:Y:S01]  /*d5b0*/  UMOV UR8, UR28 ;  /* 0x0000001c00087c82 */ /* 0x000fe20008000000 */
[----:B------:R-:W-:Y:S01]  /*d5c0*/  UMOV UR9, UR29 ;  /* 0x0000001d00097c82 */ /* 0x000fe20008000000 */
[----:B------:R-:W-:-:S03]  /*d5d0*/  WARPGROUP.DEPBAR.LE gsb0, 0x0 ;  /* 0x00008000000079c5 */ /* 0x000fc60000010000 */
[----:B---3--:R-:W-:-:S06]  /*d5e0*/  WARPGROUP.ARRIVE ;  /* 0x00000000000079c5 */ /* 0x008fcc0000000000 */
        /* <DEDUP_REMOVED lines=9> */
[----:B------:R-:W-:Y:S04]  /*d680*/  STL.64 [R1+0xa0], R168 ;  /* 0x0000a0a801007387 */ /* 0x000fe80000100a00 */
[----:B------:R-:W-:Y:S01]  /*d690*/  STL.64 [R1+0xa8], R170 ;  /* 0x0000a8aa01007387 */ /* 0x000fe20000100a00 */
[----:B------:R-:W-:Y:S02]  /*d6a0*/  WARPGROUP.DEPBAR.LE gsb0, 0x0 ;  /* 0x00008000000079c5 */ /* 0x000fe40000010000 */
[----:B------:R-:W-:-:S06]  /*d6b0*/  WARPGROUP.ARRIVE ;  /* 0x00000000000079c5 */ /* 0x000fcc0000000000 */
[----:B------:R-:W-:Y:S01]  /*d6c0*/  QGMMA.64x16x32.F32.E4M3.E4M3 R216, gdesc[UR36], R216, gsb0 ;  /* 0x0020000024d879f3 */ /* 0x000fe200080008d8 */
[----:B------:R-:W-:Y:S04]  /*d6d0*/  STL.64 [R1+0xb0], R172 ;  /* 0x0000b0ac01007387 */ /* 0x000fe80000100a00 */
[----:B------:R0:W-:Y:S04]  /*d6e0*/  STL.64 [R1+0xb8], R174 ;  /* 0x0000b8ae01007387 */ /* 0x0001e80000100a00 */
[----:B0-----:R-:W2:Y:S04]  /*d6f0*/  LDL.LU.64 R174, [R1+0x6c0] ;  /* 0x0006c00001ae7983 */ /* 0x001ea80000300a00 */
[----:B------:R-:W2:Y:S04]  /*d700*/  LDL.LU.64 R172, [R1+0x6b8] ;  /* 0x0006b80001ac7983 */ /* 0x000ea80000300a00 */
[----:B------:R-:W2:Y:S04]  /*d710*/  LDL.LU.64 R170, [R1+0x6b0] ;  /* 0x0006b00001aa7983 */ /* 0x000ea80000300a00 */
[----:B------:R-:W2:Y:S04]  /*d720*/  LDL.LU.64 R168, [R1+0x6a8] ;  /* 0x0006a80001a87983 */ /* 0x000ea80000300a00 */
        /* <DEDUP_REMOVED lines=39> */
[----:B------:R-:W-:Y:S01]  /*d9a0*/  STL.64 [R1+0x618], R220 ;  /* 0x000618dc01007387 */ /* 0x000fe20000100a00 */
[----:B------:R-:W-:Y:S02]  /*d9b0*/  WARPGROUP.DEPBAR.LE gsb0, 0x0 ;  /* 0x00008000000079c5 */ /* 0x000fe40000010000 */
[----:B------:R-:W-:-:S06]  /*d9c0*/  WARPGROUP.ARRIVE ;  /* 0x00000000000079c5 */ /* 0x000fcc0000000000 */
[----:B------:R-:W-:Y:S01]  /*d9d0*/  QGMMA.64x16x32.F32.E4M3.E4M3 R120, gdesc[UR44], R120, gsb0 ;  /* 0x002000002c7879f3 */ /* 0x000fe20008000878 */
[----:B------:R-:W-:Y:S04]  /*d9e0*/  STL.64 [R1+0x610], R218 ;  /* 0x000610da01007387 */ /* 0x000fe80000100a00 */
[----:B------:R-:W-:Y:S04]  /*d9f0*/  STL.64 [R1+0x608], R216 ;  /* 0x000608d801007387 */ /* 0x000fe80000100a00 */
[----:B------:R-:W-:Y:S04]  /*da00*/  STL.64 [R1+0x640], R198 ;  /* 0x000640c601007387 */ /* 0x000fe80000100a00 */
[----:B------:R-:W-:Y:S04]  /*da10*/  STL.64 [R1+0x638], R196 ;  /* 0x000638c401007387 */ /* 0x000fe80000100a00 */
[----:B------:R-:W-:Y:S04]  /*da20*/  STL.64 [R1+0x630], R194 ;  /* 0x000630c201007387 */ /* 0x000fe80000100a00 */
[----:B------:R0:W-:Y:S01]  /*da30*/  STL.64 [R1+0x628], R192 ;  /* 0x000628c001007387 */ /* 0x0001e20000100a00 */
[----:B------:R-:W-:-:S03]  /*da40*/  UIADD3 UR16, UR7, 0x4, URZ ;  /* 0x0000000407107890 */ /* 0x000fc6000fffe03f */
[----:B0-----:R-:W2:Y:S04]  /*da50*/  LDL.LU.64 R192, [R1+0x60] ;  /* 0x0000600001c07983 */ /* 0x001ea80000300a00 */
[----:B------:R-:W2:Y:S04]  /*da60*/  LDL.LU.64 R194, [R1+0x68] ;  /* 0x0000680001c27983 */ /* 0x000ea80000300a00 */
[----:B------:R-:W2:Y:S04]  /*da70*/  LDL.LU.64 R196, [R1+0x70] ;  /* 0x0000700001c47983 */ /* 0x000ea80000300a00 */
[----:B------:R-:W2:Y:S01]  /*da80*/  LDL.LU.64 R198, [R1+0x78] ;  /* 0x0000780001c67983 */ /* 0x000ea20000300a00 */
[----:B------:R-:W-:Y:S01]  /*da90*/  UMOV UR12, UR16 ;  /* 0x00000010000c7c82 */ /* 0x000fe20008000000 */
[----:B------:R-:W-:Y:S01]  /*daa0*/  UMOV UR16, UR8 ;  /* 0x0000000800107c82 */ /* 0x000fe20008000000 */
[----:B------:R-:W-:-:S02]  /*dab0*/  WARPGROUP.DEPBAR.LE gsb0, 0x0 ;  /* 0x00008000000079c5 */ /* 0x000fc40000010000 */
[----:B------:R-:W-:Y:S01]  /*dac0*/  WARPGROUP.ARRIVE ;  /* 0x00000000000079c5 */ /* 0x000fe20000000000 */
[----:B------:R-:W-:-:S05]  /*dad0*/  UMOV UR17, UR9 ;  /* 0x0000000900117c82 */ /* 0x000fca0008000000 */
        /* <DEDUP_REMOVED lines=16> */
[----:B------:R-:W-:Y:S01]  /*dbe0*/  UIADD3 UR14, UR6, 0x4, URZ ;  /* 0x00000004060e7890 */ /* 0x000fe2000fffe03f */
[----:B------:R-:W-:Y:S01]  /*dbf0*/  UMOV UR13, 0x40000040 ;  /* 0x40000040000d7882 */ /* 0x000fe20000000000 */
        /* <DEDUP_REMOVED lines=106> */
[----:B------:R-:W-:Y:S04]  /*e2a0*/  STL [R1+0x600], R173 ;  /* 0x000600ad01007387 */ /* 0x000fe80000100800 */
[----:B------:R-:W-:Y:S04]  /*e2b0*/  STL [R1+0x5fc], R174 ;  /* 0x0005fcae01007387 */ /* 0x000fe80000100800 */
[----:B------:R-:W-:Y:S01]  /*e2c0*/  STL [R1+0x5f8], R175 ;  /* 0x0005f8af01007387 */ /* 0x000fe20000100800 */
[----:B------:R-:W-:-:S02]  /*e2d0*/  WARPGROUP.DEPBAR.LE gsb0, 0x0 ;  /* 0x00008000000079c5 */ /* 0x000fc40000010000 */
[----:B------:R-:W-:-:S06]  /*e2e0*/  WARPGROUP.ARRIVE ;  /* 0x00000000000079c5 */ /* 0x000fcc0000000000 */
[----:B------:R-:W-:Y:S01]  /*e2f0*/  QGMMA.64x16x32.F32.E4M3.E4M3 R128, gdesc[UR40], R128, gsb0 ;  /* 0x00200000288079f3 */ /* 0x000fe20008000880 */
[----:B------:R-:W-:Y:S04]  /*e300*/  STL [R1+0x5f4], R148 ;  /* 0x0005f49401007387 */ /* 0x000fe80000100800 */
[----:B------:R-:W-:Y:S04]  /*e310*/  STL [R1+0x5f0], R149 ;  /* 0x0005f09501007387 */ /* 0x000fe80000100800 */
[----:B------:R-:W-:Y:S04]  /*e320*/  STL [R1+0x5ec], R150 ;  /* 0x0005ec9601007387 */ /* 0x000fe80000100800 */
[----:B------:R-:W-:Y:S04]  /*e330*/  STL [R1+0x5e8], R151 ;  /* 0x0005e89701007387 */ /* 0x000fe80000100800 */
[----:B------:R-:W-:Y:S04]  /*e340*/  STL.64 [R1+0x660], R126 ;  /* 0x0006607e01007387 */ /* 0x000fe80000100a00 */
[----:B------:R-:W-:Y:S04]  /*e350*/  STL.64 [R1+0x658], R124 ;  /* 0x0006587c01007387 */ /* 0x000fe80000100a00 */
[----:B------:R-:W-:Y:S04]  /*e360*/  STL.64 [R1+0x650], R122 ;  /* 0x0006507a01007387 */ /* 0x000fe80000100a00 */
[----:B------:R0:W-:Y:S04]  /*e370*/  STL.64 [R1+0x648], R120 ;  /* 0x0006487801007387 */ /* 0x0001e80000100a00 */
[----:B------:R-:W-:Y:S04]  /*e380*/  STL.64 [R1+0xc0], R8 ;  /* 0x0000c00801007387 */ /* 0x000fe80000100a00 */
[----:B------:R-:W-:Y:S04]  /*e390*/  STL.64 [R1+0xc8], R10 ;  /* 0x0000c80a01007387 */ /* 0x000fe80000100a00 */
[----:B------:R-:W-:Y:S04]  /*e3a0*/  STL.64 [R1+0xd0], R12 ;  /* 0x0000d00c01007387 */ /* 0x000fe80000100a00 */
[----:B------:R-:W-:Y:S04]  /*e3b0*/  STL [R1+0xd8], R14 ;  /* 0x0000d80e01007387 */ /* 0x000fe80000100800 */
[----:B0-----:R-:W2:Y:S04]  /*e3c0*/  LDL.LU.64 R120, [R1+0xa0] ;  /* 0x0000a00001787983 */ /* 0x001ea80000300a00 */
[----:B------:R-:W2:Y:S04]  /*e3d0*/  LDL.LU.64 R122, [R1+0xa8] ;  /* 0x0000a800017a7983 */ /* 0x000ea80000300a00 */
[----:B------:R-:W2:Y:S04]  /*e3e0*/  LDL.LU.64 R124, [R1+0xb0] ;  /* 0x0000b000017c7983 */ /* 0x000ea80000300a00 */
[----:B------:R0:W-:Y:S04]  /*e3f0*/  STL.64 [R1], R216 ;  /* 0x000000d801007387 */ /* 0x0001e80000100a00 */
[----:B------:R1:W-:Y:S04]  /*e400*/  STL.64 [R1+0x8], R218 ;  /* 0x000008da01007387 */ /* 0x0003e80000100a00 */
[----:B------:R3:W-:Y:S04]  /*e410*/  STL.64 [R1+0x10], R220 ;  /* 0x000010dc01007387 */ /* 0x0007e80000100a00 */
[----:B------:R4:W-:Y:S04]  /*e420*/  STL.64 [R1+0x18], R222 ;  /* 0x000018de01007387 */ /* 0x0009e80000100a00 */
[----:B------:R-:W2:Y:S01]  /*e430*/  LDL.LU.64 R126, [R1+0xb8] ;  /* 0x0000b800017e7983 */ /* 0x000ea20000300a00 */
[----:B------:R-:W-:-:S02]  /*e440*/  WARPGROUP.DEPBAR.LE gsb0, 0x0 ;  /* 0x00008000000079c5 */ /* 0x000fc40000010000 */
[----:B------:R-:W-:Y:S01]  /*e450*/  WARPGROUP.ARRIVE ;  /* 0x00000000000079c5 */ /* 0x000fe20000000000 */
[----:B------:R-:W-:Y:S01]  /*e460*/  UMOV UR16, UR48 ;  /* 0x0000003000107c82 */ /* 0x000fe20008000000 */
[----:B------:R-:W-:-:S04]  /*e470*/  UMOV UR17, UR49 ;  /* 0x0000003100117c82 */ /* 0x000fc80008000000 */
[----:B------:R-:W-:Y:S01]  /*e480*/  QGMMA.64x16x32.F32.E4M3.E4M3 R152, gdesc[UR16], R152, gsb0 ;  /* 0x00200000109879f3 */ /* 0x000fe20008000898 */
[----:B------:R-:W-:Y:S02]  /*e490*/  IMAD.MOV.U32 R172, RZ, RZ, R192 ;  /* 0x000000ffffac7224 */ /* 0x000fe400078e00c0 */
[----:B------:R-:W-:Y:S02]  /*e4a0*/  IMAD.MOV.U32 R173, RZ, RZ, R193 ;  /* 0x000000ffffad7224 */ /* 0x000fe400078e00c1 */
[----:B------:R-:W-:Y:S01]  /*e4b0*/  IMAD.MOV.U32 R174, RZ, RZ, R194 ;  /* 0x000000ffffae7224 */ /* 0x000fe200078e00c2 */
[----:B------:R-:W2:Y:S01]  /*e4c0*/  LDL.LU.64 R192, [R1+0x80] ;  /* 0x0000800001c07983 */ /* 0x000ea20000300a00 */
[----:B------:R-:W-:Y:S02]  /*e4d0*/  IMAD.MOV.U32 R175, RZ, RZ, R195 ;  /* 0x000000ffffaf7224 */ /* 0x000fe400078e00c3 */
[----:B------:R-:W-:Y:S01]  /*e4e0*/  IMAD.MOV.U32 R148, RZ, RZ, R196 ;  /* 0x000000ffff947224 */ /* 0x000fe200078e00c4 */
[----:B------:R-:W2:Y:S01]  /*e4f0*/  LDL.LU.64 R194, [R1+0x88] ;  /* 0x0000880001c27983 */ /* 0x000ea20000300a00 */
[----:B------:R-:W-:-:S02]  /*e500*/  IMAD.MOV.U32 R149, RZ, RZ, R197 ;  /* 0x000000ffff957224 */ /* 0x000fc400078e00c5 */
[----:B------:R-:W-:Y:S01]  /*e510*/  IMAD.MOV.U32 R150, RZ, RZ, R198 ;  /* 0x000000ffff967224 */ /* 0x000fe200078e00c6 */
[----:B------:R-:W2:Y:S01]  /*e520*/  LDL.LU.64 R196, [R1+0x90] ;  /* 0x0000900001c47983 */ /* 0x000ea20000300a00 */
[----:B------:R-:W-:-:S03]  /*e530*/  IMAD.MOV.U32 R151, RZ, RZ, R199 ;  /* 0x000000ffff977224 */ /* 0x000fc600078e00c7 */
[----:B------:R-:W2:Y:S01]  /*e540*/  LDL.LU.64 R198, [R1+0x98] ;  /* 0x0000980001c67983 */ /* 0x000ea20000300a00 */
[----:B------:R-:W-:Y:S01]  /*e550*/  UMOV UR36, UR48 ;  /* 0x0000003000247c82 */ /* 0x000fe20008000000 */
[----:B------:R-:W-:Y:S02]  /*e560*/  UMOV UR37, UR49 ;  /* 0x0000003100257c82 */ /* 0x000fe40008000000 */
[----:B0-----:R-:W2:Y:S04]  /*e570*/  LDL.LU.64 R216, [R1+0x20] ;  /* 0x0000200001d87983 */ /* 0x001ea80000300a00 */
[----:B-1----:R-:W2:Y:S04]  /*e580*/  LDL.LU.64 R218, [R1+0x28] ;  /* 0x0000280001da7983 */ /* 0x002ea80000300a00 */
[----:B---3--:R-:W3:Y:S04]  /*e590*/  LDL.LU.64 R220, [R1+0x30] ;  /* 0x0000300001dc7983 */ /* 0x008ee80000300a00 */
[----:B----4-:R-:W3:Y:S01]  /*e5a0*/  LDL.LU.64 R222, [R1+0x38] ;  /* 0x0000380001de7983 */ /* 0x010ee20000300a00 */
        /* <DEDUP_REMOVED lines=21> */
[----:B--2---:R-:W-:-:S06]  /*e700*/  WARPGROUP.ARRIVE ;  /* 0x00000000000079c5 */ /* 0x004fcc0000000000 */
        /* <DEDUP_REMOVED lines=9> */
[----:B------:R-:W-:Y:S01]  /*e7a0*/  STL [R1+0x5e4], R210 ;  /* 0x0005e4d201007387 */ /* 0x000fe20000100800 */
[----:B------:R-:W-:Y:S02]  /*e7b0*/  WARPGROUP.DEPBAR.LE gsb0, 0x0 ;  /* 0x00008000000079c5 */ /* 0x000fe40000010000 */
[----:B---3--:R-:W-:-:S06]  /*e7c0*/  WARPGROUP.ARRIVE ;  /* 0x00000000000079c5 */ /* 0x008fcc0000000000 */
[----:B------:R-:W-:Y:S01]  /*e7d0*/  QGMMA.64x16x32.F32.E4M3.E4M3 R216, gdesc[UR20], R216, gsb0 ;  /* 0x0020000014d879f3 */ /* 0x000fe200080008d8 */
[----:B------:R-:W-:Y:S01]  /*e7e0*/  STL [R1+0x5e0], R211 ;  /* 0x0005e0d301007387 */ /* 0x000fe20000100800 */
[----:B------:R-:W-:-:S03]  /*e7f0*/  IMAD.MOV.U32 R11, RZ, RZ, R126 ;  /* 0x000000ffff0b7224 */ /* 0x000fc600078e007e */
[----:B------:R-:W-:Y:S01]  /*e800*/  STL [R1+0x5dc], R212 ;  /* 0x0005dcd401007387 */ /* 0x000fe20000100800 */
[----:B------:R-:W-:-:S03]  /*e810*/  IMAD.MOV.U32 R9, RZ, RZ, R127 ;  /* 0x000000ffff097224 */ /* 0x000fc600078e007f */
[----:B------:R-:W-:Y:S01]  /*e820*/  STL [R1+0x5d8], R213 ;  /* 0x0005d8d501007387 */ /* 0x000fe20000100800 */
[----:B------:R-:W-:-:S03]  /*e830*/  IMAD.MOV.U32 R10, RZ, RZ, R15 ;  /* 0x000000ffff0a7224 */ /* 0x000fc600078e000f */
[----:B------:R0:W-:Y:S01]  /*e840*/  STL [R1+0x5d4], R214 ;  /* 0x0005d4d601007387 */ /* 0x0001e20000100800 */
[----:B------:R-:W-:Y:S02]  /*e850*/  IMAD.MOV.U32 R13, RZ, RZ, R124 ;  /* 0x000000ffff0d7224 */ /* 0x000fe400078e007c */
[----:B------:R-:W-:Y:S01]  /*e860*/  IMAD.MOV.U32 R12, RZ, RZ, R125 ;  /* 0x000000ffff0c7224 */ /* 0x000fe200078e007d */
[----:B------:R1:W-:Y:S01]  /*e870*/  STL [R1+0x5d0], R215 ;  /* 0x0005d0d701007387 */ /* 0x0003e20000100800 */
        /* <DEDUP_REMOVED lines=10> */
[----:B------:R-:W-:Y:S02]  /*e920*/  IMAD.MOV.U32 R16, RZ, RZ, R121 ;  /* 0x000000ffff107224 */ /* 0x000fe400078e0079 */
[----:B------:R-:W-:Y:S01]  /*e930*/  IMAD.MOV.U32 R4, RZ, RZ, R20 ;  /* 0x000000ffff047224 */ /* 0x000fe200078e0014 */
[----:B------:R-:W2:Y:S01]  /*e940*/  LDL.LU.64 R120, [R1+0x648] ;  /* 0x0006480001787983 */ /* 0x000ea20000300a00 */
[----:B------:R-:W-:Y:S02]  /*e950*/  IMAD.MOV.U32 R3, RZ, RZ, R21 ;  /* 0x000000ffff037224 */ /* 0x000fe400078e0015 */
[----:B------:R-:W-:-:S02]  /*e960*/  IMAD.MOV.U32 R19, RZ, RZ, R198 ;  /* 0x000000ffff137224 */ /* 0x000fc400078e00c6 */
[----:B------:R-:W-:Y:S02]  /*e970*/  IMAD.MOV.U32 R18, RZ, RZ, R199 ;  /* 0x000000ffff127224 */ /* 0x000fe400078e00c7 */
[----:B------:R-:W-:Y:S01]  /*e980*/  IMAD.MOV.U32 R2, RZ, RZ, R22 ;  /* 0x000000ffff027224 */ /* 0x000fe200078e0016 */
[----:B------:R-:W3:Y:S01]  /*e990*/  LDL.LU.64 R198, [R1+0x640] ;  /* 0x0006400001c67983 */ /* 0x000ee20000300a00 */
[----:B------:R-:W-:Y:S02]  /*e9a0*/  IMAD.MOV.U32 R0, RZ, RZ, R23 ;  /* 0x000000ffff007224 */ /* 0x000fe400078e0017 */
[----:B------:R-:W-:Y:S02]  /*e9b0*/  IMAD.MOV.U32 R21, RZ, RZ, R196 ;  /* 0x000000ffff157224 */ /* 0x000fe400078e00c4 */
[----:B------:R-:W-:Y:S02]  /*e9c0*/  IMAD.MOV.U32 R20, RZ, RZ, R197 ;  /* 0x000000ffff147224 */ /* 0x000fe400078e00c5 */
[----:B------:R-:W-:Y:S01]  /*e9d0*/  IMAD.MOV.U32 R23, RZ, RZ, R194 ;  /* 0x000000ffff177224 */ /* 0x000fe200078e00c2 */
[----:B------:R-:W3:Y:S01]  /*e9e0*/  LDL.LU.64 R196, [R1+0x638] ;  /* 0x0006380001c47983 */ /* 0x000ee20000300a00 */
[----:B------:R-:W-:Y:S01]  /*e9f0*/  IMAD.MOV.U32 R22, RZ, RZ, R195 ;  /* 0x000000ffff167224 */ /* 0x000fe200078e00c3 */
[----:B------:R-:W-:-:S02]  /*ea00*/  WARPGROUP.DEPBAR.LE gsb0, 0x0 ;  /* 0x00008000000079c5 */ /* 0x000fc40000010000 */
[----:B------:R-:W-:Y:S01]  /*ea10*/  IMAD.MOV.U32 R233, RZ, RZ, R192 ;  /* 0x000000ffffe97224 */ /* 0x000fe200078e00c0 */
[----:B------:R-:W3:Y:S01]  /*ea20*/  LDL.LU.64 R194, [R1+0x630] ;  /* 0x0006300001c27983 */ /* 0x000ee20000300a00 */
[----:B------:R-:W-:Y:S02]  /*ea30*/  IMAD.MOV.U32 R232, RZ, RZ, R193 ;  /* 0x000000ffffe87224 */ /* 0x000fe400078e00c1 */
[----:B------:R-:W-:Y:S01]  /*ea40*/  IMAD.MOV.U32 R235, RZ, RZ, R222 ;  /* 0x000000ffffeb7224 */ /* 0x000fe200078e00de */
[----:B------:R-:W3:Y:S01]  /*ea50*/  LDL.LU.64 R192, [R1+0x628] ;  /* 0x0006280001c07983 */ /* 0x000ee20000300a00 */
[----:B------:R-:W-:Y:S02]  /*ea60*/  IMAD.MOV.U32 R234, RZ, RZ, R223 ;  /* 0x000000ffffea7224 */ /* 0x000fe400078e00df */
[----:B0-----:R-:W-:Y:S01]  /*ea70*/  IMAD.MOV.U32 R214, RZ, RZ, R220 ;  /* 0x000000ffffd67224 */ /* 0x001fe200078e00dc */
[----:B------:R-:W4:Y:S01]  /*ea80*/  LDL.LU.64 R222, [R1+0x620] ;  /* 0x0006200001de7983 */ /* 0x000f220000300a00 */
[----:B-1----:R-:W-:-:S02]  /*ea90*/  IMAD.MOV.U32 R215, RZ, RZ, R221 ;  /* 0x000000ffffd77224 */ /* 0x002fc400078e00dd */
[----:B------:R-:W-:Y:S01]  /*eaa0*/  IMAD.MOV.U32 R212, RZ, RZ, R218 ;  /* 0x000000ffffd47224 */ /* 0x000fe200078e00da */
[----:B------:R-:W4:Y:S01]  /*eab0*/  LDL.LU.64 R220, [R1+0x618] ;  /* 0x0006180001dc7983 */ /* 0x000f220000300a00 */
[----:B------:R-:W-:Y:S02]  /*eac0*/  IMAD.MOV.U32 R213, RZ, RZ, R219 ;  /* 0x000000ffffd57224 */ /* 0x000fe400078e00db */
[----:B------:R-:W-:Y:S01]  /*ead0*/  IMAD.MOV.U32 R210, RZ, RZ, R216 ;  /* 0x000000ffffd27224 */ /* 0x000fe200078e00d8 */
[----:B------:R-:W4:Y:S01]  /*eae0*/  LDL.LU.64 R218, [R1+0x610] ;  /* 0x0006100001da7983 */ /* 0x000f220000300a00 */
[----:B------:R-:W-:-:S03]  /*eaf0*/  IMAD.MOV.U32 R211, RZ, RZ, R217 ;  /* 0x000000ffffd37224 */ /* 0x000fc600078e00d9 */
[----:B------:R-:W4:Y:S01]  /*eb00*/  LDL.LU.64 R216, [R1+0x608] ;  /* 0x0006080001d87983 */ /* 0x000f220000300a00 */
        /* <DEDUP_REMOVED lines=8> */
[----:B------:R-:W-:Y:S01]  /*eb90*/  QGMMA.64x16x32.F32.E4M3.E4M3 R192, gdesc[UR32], R192, gsb0 ;  /* 0x0020000020c079f3 */ /* 0x000fe200080008c0 */
[----:B------:R-:W-:Y:S04]  /*eba0*/  STL.64 [R1+0x500], R222 ;  /* 0x000500de01007387 */ /* 0x000fe80000100a00 */
[----:B------:R-:W-:Y:S04]  /*ebb0*/  STL.64 [R1+0x4f8], R220 ;  /* 0x0004f8dc01007387 */ /* 0x000fe80000100a00 */
[----:B------:R-:W-:Y:S04]  /*ebc0*/  STL.64 [R1+0x4f0], R218 ;  /* 0x0004f0da01007387 */ /* 0x000fe80000100a00 */
[----:B------:R0:W-:Y:S04]  /*ebd0*/  STL.64 [R1+0x4e8], R216 ;  /* 0x0004e8d801007387 */ /* 0x0001e80000100a00 */
[----:B0-----:R-:W3:Y:S04]  /*ebe0*/  LDL.LU.64 R216, [R1] ;  /* 0x0000000001d87983 */ /* 0x001ee80000300a00 */
[----:B------:R-:W3:Y:S04]  /*ebf0*/  LDL.LU.64 R218, [R1+0x8] ;  /* 0x0000080001da7983 */ /* 0x000ee80000300a00 */
[----:B------:R-:W3:Y:S04]  /*ec00*/  LDL.LU.64 R220, [R1+0x10] ;  /* 0x0000100001dc7983 */ /* 0x000ee80000300a00 */
[----:B------:R-:W3:Y:S01]  /*ec10*/  LDL.LU.64 R222, [R1+0x18] ;  /* 0x0000180001de7983 */ /* 0x000ee20000300a00 */
[----:B------:R-:W-:-:S03]  /*ec20*/  WARPGROUP.DEPBAR.LE gsb0, 0x0 ;  /* 0x00008000000079c5 */ /* 0x000fc60000010000 */
[----:B------:R-:W-:Y:S04]  /*ec30*/  STL.64 [R1+0x520], R198 ;  /* 0x000520c601007387 */ /* 0x000fe80000100a00 */
[----:B------:R-:W-:Y:S04]  /*ec40*/  STL.64 [R1+0x518], R196 ;  /* 0x000518c401007387 */ /* 0x000fe80000100a00 */
[----:B------:R0:W-:Y:S04]  /*ec50*/  STL.64 [R1+0x510], R194 ;  /* 0x000510c201007387 */ /* 0x0001e80000100a00 */
[----:B------:R1:W-:Y:S01]  /*ec60*/  STL.64 [R1+0x508], R192 ;  /* 0x000508c001007387 */ /* 0x0003e20000100a00 */
[----:B0-----:R-:W-:-:S02]  /*ec70*/  IMAD.MOV.U32 R194, RZ, RZ, R174 ;  /* 0x000000ffffc27224 */ /* 0x001fc400078e00ae */
[----:B-1----:R-:W-:Y:S02]  /*ec80*/  IMAD.MOV.U32 R192, RZ, RZ, R172 ;  /* 0x000000ffffc07224 */ /* 0x002fe400078e00ac */
[----:B------:R-:W4:Y:S01]  /*ec90*/  LDL.LU R172, [R1+0x604] ;  /* 0x0006040001ac7983 */ /* 0x000f220000300800 */
[----:B------:R-:W-:Y:S02]  /*eca0*/  IMAD.MOV.U32 R193, RZ, RZ, R173 ;  /* 0x000000ffffc17224 */ /* 0x000fe400078e00ad */
[----:B------:R-:W-:Y:S01]  /*ecb0*/  IMAD.MOV.U32 R195, RZ, RZ, R175 ;  /* 0x000000ffffc37224 */ /* 0x000fe200078e00af */
[----:B------:R-:W4:Y:S04]  /*ecc0*/  LDL.LU R173, [R1+0x600] ;  /* 0x0006000001ad7983 */ /* 0x000f280000300800 */
[----:B------:R-:W4:Y:S04]  /*ecd0*/  LDL.LU R174, [R1+0x5fc] ;  /* 0x0005fc0001ae7983 */ /* 0x000f280000300800 */
[----:B------:R-:W4:Y:S01]  /*ece0*/  LDL.LU R175, [R1+0x5f8] ;  /* 0x0005f80001af7983 */ /* 0x000f220000300800 */
[----:B------:R-:W-:-:S02]  /*ecf0*/  IMAD.MOV.U32 R196, RZ, RZ, R148 ;  /* 0x000000ffffc47224 */ /* 0x000fc400078e0094 */
[----:B------:R-:W-:Y:S01]  /*ed00*/  IMAD.MOV.U32 R197, RZ, RZ, R149 ;  /* 0x000000ffffc57224 */ /* 0x000fe200078e0095 */
[----:B------:R-:W2:Y:S01]  /*ed10*/  LDL.LU R148, [R1+0x5f4] ;  /* 0x0005f40001947983 */ /* 0x000ea20000300800 */
[----:B------:R-:W-:Y:S02]  /*ed20*/  IMAD.MOV.U32 R198, RZ, RZ, R150 ;  /* 0x000000ffffc67224 */ /* 0x000fe400078e0096 */
[----:B------:R-:W-:Y:S01]  /*ed30*/  IMAD.MOV.U32 R199, RZ, RZ, R151 ;  /* 0x000000ffffc77224 */ /* 0x000fe200078e0097 */
[----:B------:R-:W2:Y:S04]  /*ed40*/  LDL.LU R149, [R1+0x5f0] ;  /* 0x0005f00001957983 */ /* 0x000ea80000300800 */
[----:B------:R-:W2:Y:S04]  /*ed50*/  LDL.LU R150, [R1+0x5ec] ;  /* 0x0005ec0001967983 */ /* 0x000ea80000300800 */
[----:B------:R-:W2:Y:S01]  /*ed60*/  LDL.LU R151, [R1+0x5e8] ;  /* 0x0005e80001977983 */ /* 0x000ea20000300800 */
[----:B------:R-:W-:Y:S01]  /*ed70*/  UMOV UR36, UR12 ;  /* 0x0000000c00247c82 */ /* 0x000fe20008000000 */
[----:B------:R-:W-:Y:S01]  /*ed80*/  UMOV UR37, UR13 ;  /* 0x0000000d00257c82 */ /* 0x000fe20008000000 */
[----:B------:R-:W-:Y:S01]  /*ed90*/  UIADD3 UR16, UR7, 0x6, URZ ;  /* 0x0000000607107890 */ /* 0x000fe2000fffe03f */
[----:B------:R-:W-:-:S06]  /*eda0*/  UMOV UR17, UR13 ;  /* 0x0000000d00117c82 */ /* 0x000fcc0008000000 */
        /* <DEDUP_REMOVED lines=11> */
[----:B--2---:R-:W-:-:S06]  /*ee60*/  WARPGROUP.ARRIVE ;  /* 0x00000000000079c5 */ /* 0x004fcc0000000000 */
[----:B------:R-:W-:Y:S01]  /*ee70*/  QGMMA.64x16x32.F32.E4M3.E4M3 R144, gdesc[UR16], R144, gsb0 ;  /* 0x00200000109079f3 */ /* 0x000fe20008000890 */
[----:B------:R-:W-:Y:S04]  /*ee80*/  STL.64 [R1+0x540], R174 ;  /* 0x000540ae01007387 */ /* 0x000fe80000100a00 */
[----:B------:R-:W-:Y:S04]  /*ee90*/  STL.64 [R1+0x538], R172 ;  /* 0x000538ac01007387 */ /* 0x000fe80000100a00 */
[----:B------:R-:W-:Y:S04]  /*eea0*/  STL.64 [R1+0x530], R170 ;  /* 0x000530aa01007387 */ /* 0x000fe80000100a00 */
[----:B------:R0:W-:Y:S04]  /*eeb0*/  STL.64 [R1+0x528], R168 ;  /* 0x000528a801007387 */ /* 0x0001e80000100a00 */
[----:B0-----:R-:W2:Y:S04]  /*eec0*/  LDL.LU R168, [R1+0xc0] ;  /* 0x0000c00001a87983 */ /* 0x001ea80000300800 */
[----:B------:R-:W2:Y:S04]  /*eed0*/  LDL.LU R169, [R1+0xc4] ;  /* 0x0000c40001a97983 */ /* 0x000ea80000300800 */
[----:B------:R-:W2:Y:S04]  /*eee0*/  LDL.LU R170, [R1+0xc8] ;  /* 0x0000c80001aa7983 */ /* 0x000ea80000300800 */
[----:B------:R-:W2:Y:S04]  /*eef0*/  LDL.LU R171, [R1+0xcc] ;  /* 0x0000cc0001ab7983 */ /* 0x000ea80000300800 */
[----:B------:R-:W2:Y:S04]  /*ef00*/  LDL.LU R172, [R1+0xd0] ;  /* 0x0000d00001ac7983 */ /* 0x000ea80000300800 */
[----:B------:R-:W2:Y:S04]  /*ef10*/  LDL.LU R173, [R1+0xd4] ;  /* 0x0000d40001ad7983 */ /* 0x000ea80000300800 */
[----:B------:R-:W2:Y:S01]  /*ef20*/  LDL.LU R174, [R1+0xd8] ;  /* 0x0000d80001ae7983 */ /* 0x000ea20000300800 */
[----:B------:R-:W-:-:S02]  /*ef30*/  WARPGROUP.DEPBAR.LE gsb0, 0x0 ;  /* 0x00008000000079c5 */ /* 0x000fc40000010000 */
        /* <DEDUP_REMOVED lines=19> */
[----:B------:R-:W-:Y:S01]  /*f070*/  UIADD3 UR10, UR6, 0x6, URZ ;  /* 0x00000006060a7890 */ /* 0x000fe2000fffe03f */
[----:B------:R-:W-:Y:S01]  /*f080*/  UMOV UR9, 0x40000040 ;  /* 0x4000004000097882 */ /* 0x000fe20000000000 */
[----:B------:R-:W-:Y:S01]  /*f090*/  UMOV UR11, 0x40000040 ;  /* 0x40000040000b7882 */ /* 0x000fe20000000000 */
[----:B------:R-:W-:Y:S02]  /*f0a0*/  WARPGROUP.DEPBAR.LE gsb0, 0x0 ;  /* 0x00008000000079c5 */ /* 0x000fe40000010000 */
[----:B--2---:R-:W-:-:S06]  /*f0b0*/  WARPGROUP.ARRIVE ;  /* 0x00000000000079c5 */ /* 0x004fcc0000000000 */
        /* <DEDUP_REMOVED lines=26> */
[----:B------:R-:W-:Y:S01]  /*f260*/  STL.64 [R1+0x78], R198 ;  /* 0x000078c601007387 */ /* 0x000fe20000100a00 */
[----:B------:R-:W-:-:S03]  /*f270*/  WARPGROUP.DEPBAR.LE gsb0, 0x0 ;  /* 0x00008000000079c5 */ /* 0x000fc60000010000 */
[----:B------:R0:W-:Y:S04]  /*f280*/  STL.64 [R1], R216 ;  /* 0x000000d801007387 */ /* 0x0001e80000100a00 */
[----:B------:R1:W-:Y:S04]  /*f290*/  STL.64 [R1+0x8], R218 ;  /* 0x000008da01007387 */ /* 0x0003e80000100a00 */
[----:B------:R2:W-:Y:S04]  /*f2a0*/  STL.64 [R1+0x10], R220 ;  /* 0x000010dc01007387 */ /* 0x0005e80000100a00 */
[----:B------:R3:W-:Y:S01]  /*f2b0*/  STL.64 [R1+0x18], R222 ;  /* 0x000018de01007387 */ /* 0x0007e20000100a00 */
[----:B0-----:R-:W-:-:S02]  /*f2c0*/  IMAD.MOV.U32 R216, RZ, RZ, R210 ;  /* 0x000000ffffd87224 */ /* 0x001fc400078e00d2 */
[----:B------:R-:W-:Y:S01]  /*f2d0*/  IMAD.MOV.U32 R217, RZ, RZ, R211 ;  /* 0x000000ffffd97224 */ /* 0x000fe200078e00d3 */
[----:B------:R-:W4:Y:S01]  /*f2e0*/  LDL.LU R210, [R1+0x5e4] ;  /* 0x0005e40001d27983 */ /* 0x000f220000300800 */
[----:B-1----:R-:W-:Y:S02]  /*f2f0*/  IMAD.MOV.U32 R218, RZ, RZ, R212 ;  /* 0x000000ffffda7224 */ /* 0x002fe400078e00d4 */
[----:B------:R-:W-:Y:S01]  /*f300*/  IMAD.MOV.U32 R219, RZ, RZ, R213 ;  /* 0x000000ffffdb7224 */ /* 0x000fe200078e00d5 */
[----:B------:R-:W4:Y:S01]  /*f310*/  LDL.LU R211, [R1+0x5e0] ;  /* 0x0005e00001d37983 */ /* 0x000f220000300800 */
[----:B--2---:R-:W-:-:S03]  /*f320*/  IMAD.MOV.U32 R220, RZ, RZ, R214 ;  /* 0x000000ffffdc7224 */ /* 0x004fc600078e00d6 */
[----:B------:R-:W4:Y:S01]  /*f330*/  LDL.LU R212, [R1+0x5dc] ;  /* 0x0005dc0001d47983 */ /* 0x000f220000300800 */
[----:B------:R-:W-:-:S03]  /*f340*/  IMAD.MOV.U32 R221, RZ, RZ, R215 ;  /* 0x000000ffffdd7224 */ /* 0x000fc600078e00d7 */
        /* <DEDUP_REMOVED lines=23> */
[----:B----4-:R-:W-:-:S06]  /*f4c0*/  WARPGROUP.ARRIVE ;  /* 0x00000000000079c5 */ /* 0x010fcc0000000000 */
        /* <DEDUP_REMOVED lines=67> */
[----:B------:R-:W-:Y:S02]  /*f900*/  IMAD.MOV.U32 R192, RZ, RZ, R233 ;  /* 0x000000ffffc07224 */ /* 0x000fe400078e00e9 */
[----:B------:R-:W-:Y:S02]  /*f910*/  IMAD.MOV.U32 R193, RZ, RZ, R232 ;  /* 0x000000ffffc17224 */ /* 0x000fe400078e00e8 */
[----:B------:R-:W-:-:S02]  /*f920*/  IMAD.MOV.U32 R194, RZ, RZ, R23 ;  /* 0x000000ffffc27224 */ /* 0x000fc400078e0017 */
[----:B------:R-:W-:Y:S02]  /*f930*/  IMAD.MOV.U32 R195, RZ, RZ, R22 ;  /* 0x000000ffffc37224 */ /* 0x000fe400078e0016 */
[----:B------:R-:W-:Y:S02]  /*f940*/  IMAD.MOV.U32 R196, RZ, RZ, R21 ;  /* 0x000000ffffc47224 */ /* 0x000fe400078e0015 */
[----:B------:R-:W-:Y:S02]  /*f950*/  IMAD.MOV.U32 R197, RZ, RZ, R20 ;  /* 0x000000ffffc57224 */ /* 0x000fe400078e0014 */
[----:B------:R-:W-:Y:S02]  /*f960*/  IMAD.MOV.U32 R198, RZ, RZ, R19 ;  /* 0x000000ffffc67224 */ /* 0x000fe400078e0013 */
[----:B------:R-:W-:Y:S01]  /*f970*/  IMAD.MOV.U32 R199, RZ, RZ, R18 ;  /* 0x000000ffffc77224 */ /* 0x000fe200078e0012 */
[----:B------:R-:W-:Y:S02]  /*f980*/  WARPGROUP.DEPBAR.LE gsb0, 0x0 ;  /* 0x00008000000079c5 */ /* 0x000fe40000010000 */
[----:B------:R-:W-:Y:S01]  /*f990*/  WARPGROUP.ARRIVE ;  /* 0x00000000000079c5 */ /* 0x000fe20000000000 */
[----:B------:R-:W-:Y:S01]  /*f9a0*/  UIADD3 UR7, UR7, 0x806, URZ ;  /* 0x0000080607077890 */ /* 0x000fe2000fffe03f */
[----:B------:R-:W-:Y:S01]  /*f9b0*/  IMAD.MOV.U32 R10, RZ, RZ, R223 ;  /* 0x000000ffff0a7224 */ /* 0x000fe200078e00df */
[----:B------:R-:W-:Y:S01]  /*f9c0*/  UIADD3 UR59, UR59, 0x4, URZ ;  /* 0x000000043b3b7890 */ /* 0x000fe2000fffe03f */
[----:B---3--:R-:W-:Y:S01]  /*f9d0*/  IMAD.MOV.U32 R222, RZ, RZ, R235 ;  /* 0x000000ffffde7224 */ /* 0x008fe200078e00eb */
[----:B------:R-:W-:Y:S01]  /*f9e0*/  ULDC UR6, c[0x0][0x50c] ;  /* 0x0001430000067ab9 */ /* 0x000fe20000000800 */
[----:B------:R-:W-:Y:S01]  /*f9f0*/  QGMMA.64x16x32.F32.E4M3.E4M3 R56, gdesc[UR44], R56, gsb0 ;  /* 0x002000002c3879f3 */ /* 0x000fe20008000838 */
        /* <DEDUP_REMOVED lines=10> */
[----:B------:R0:W5:Y:S04]  /*faa0*/  LDL.LU R235, [R1+0x5cc] ;  /* 0x0005cc0001eb7983 */ /* 0x0001680000300800 */
        /* <DEDUP_REMOVED lines=9> */
[----:B------:R0:W5:Y:S01]  /*fb40*/  LDL.LU R17, [R1+0x5a4] ;  /* 0x0005a40001117983 */ /* 0x0001620000300800 */
[----:B------:R-:W-:-:S02]  /*fb50*/  WARPGROUP.DEPBAR.LE gsb0, 0x0 ;  /* 0x00008000000079c5 */ /* 0x000fc40000010000 */
[----:B------:R-:W-:Y:S01]  /*fb60*/  WARPGROUP.ARRIVE ;  /* 0x00000000000079c5 */ /* 0x000fe20000000000 */
[----:B------:R0:W5:Y:S04]  /*fb70*/  LDL.LU R16, [R1+0x5a0] ;  /* 0x0005a00001107983 */ /* 0x0001680000300800 */
[----:B------:R0:W5:Y:S01]  /*fb80*/  LDL.LU R15, [R1+0x59c] ;  /* 0x00059c00010f7983 */ /* 0x0001620000300800 */
[----:B------:R-:W-:Y:S03]  /*fb90*/  QGMMA.64x16x32.F32.E4M3.E4M3 R80, gdesc[UR28], R80, gsb0 ;  /* 0x002000001c5079f3 */ /* 0x000fe60008000850 */
        /* <DEDUP_REMOVED lines=44> */
[----:B------:R-:W-:Y:S04]  /*fe60*/  STL.64 [R1+0x40], R144 ;  /* 0x0000409001007387 */ /* 0x000fe80000100a00 */
[----:B------:R-:W-:Y:S04]  /*fe70*/  STL.64 [R1+0x48], R146 ;  /* 0x0000489201007387 */ /* 0x000fe80000100a00 */
[----:B------:R-:W-:Y:S01]  /*fe80*/  STL.64 [R1+0x50], R148 ;  /* 0x0000509401007387 */ /* 0x000fe20000100a00 */
[----:B------:R-:W-:-:S02]  /*fe90*/  WARPGROUP.DEPBAR.LE gsb0, 0x0 ;  /* 0x00008000000079c5 */ /* 0x000fc40000010000 */
[----:B------:R-:W-:-:S06]  /*fea0*/  WARPGROUP.ARRIVE ;  /* 0x00000000000079c5 */ /* 0x000fcc0000000000 */
[----:B------:R-:W-:Y:S01]  /*feb0*/  QGMMA.64x16x32.F32.E4M3.E4M3 R216, gdesc[UR20], R216, gsb0 ;  /* 0x0020000014d879f3 */ /* 0x000fe200080008d8 */
        /* <DEDUP_REMOVED lines=71> */
[----:B------:R-:W-:-:S04]  /*10330*/  UISETP.NE.AND UP0, UPT, UR59, UR6, UPT ;  /* 0x000000063b00728c */ /* 0x000fc8000bf05270 */
[----:B------:R-:W-:Y:S01]  /*10340*/  USEL UR6, URZ, 0x1, UP0 ;  /* 0x000000013f067887 */ /* 0x000fe20008000000 */
[----:B------:R-:W-:Y:S02]  /*10350*/  WARPGROUP.DEPBAR.LE gsb0, 0x0 ;  /* 0x00008000000079c5 */ /* 0x000fe40000010000 */
[----:B------:R-:W-:-:S06]  /*10360*/  WARPGROUP.ARRIVE ;  /* 0x00000000000079c5 */ /* 0x000fcc0000000000 */
[----:B------:R-:W-:Y:S01]  /*10370*/  QGMMA.64x16x32.F32.E4M3.E4M3 R24, gdesc[UR8], R24, gsb0 ;  /* 0x00200000081879f3 */ /* 0x000fe20008000818 */
[----:B------:R-:W-:Y:S02]  /*10380*/  ISETP.NE.AND P0, PT, RZ, UR6, PT ;  /* 0x00000006ff007c0c */ /* 0x000fe4000bf05270 */
[----:B------:R-:W-:-:S11]  /*10390*/  WARPGROUP.DEPBAR.LE gsb0, 0x0 ;  /* 0x00008000000079c5 */ /* 0x000fd60000010000 */
[----:B0-----:R-:W-:Y:S05]  /*103a0*/  @!P0 BRA `(.L_x_28) ;  /* 0x0000003400d88947 */ /* 0x001fea0003800000 */
[----:B------:R0:W-:Y:S04]  /*103b0*/  STL [R1+0x57c], R51 ;  /* 0x00057c3301007387 */ /* 0x0001e80000100800 */
[----:B0-----:R-:W2:Y:S04]  /*103c0*/  LDL.LU R51, [R1+0xf4] ;  /* 0x0000f40001337983 */ /* 0x001ea80000300800 */
[----:B------:R0:W-:Y:S04]  /*103d0*/  STL [R1+0x578], R52 ;  /* 0x0005783401007387 */ /* 0x0001e80000100800 */
[----:B0-----:R-:W3:Y:S04]  /*103e0*/  LDL R52, [R1+0xdc] ;  /* 0x0000dc0001347983 */ /* 0x001ee80000100800 */
[----:B------:R0:W-:Y:S04]  /*103f0*/  STL [R1+0x574], R53 ;  /* 0x0005743501007387 */ /* 0x0001e80000100800 */
[----:B0-----:R-:W2:Y:S04]  /*10400*/  LDL R53, [R1+0x60] ;  /* 0x0000600001357983 */ /* 0x001ea80000100800 */
[----:B------:R0:W-:Y:S04]  /*10410*/  STL [R1+0x570], R54 ;  /* 0x0005703601007387 */ /* 0x0001e80000100800 */
[----:B0-----:R-:W4:Y:S04]  /*10420*/  LDL R54, [R1+0xd8] ;  /* 0x0000d80001367983 */ /* 0x001f280000100800 */
        /* <DEDUP_REMOVED lines=11> */
[----:B0-----:R-:W2:Y:S04]  /*104e0*/  LDL R44, [R1+0xcc] ;  /* 0x0000cc00012c7983 */ /* 0x001ea80000100800 */
[----:B------:R0:W-:Y:S04]  /*104f0*/  STL [R1+0x554], R45 ;  /* 0x0005542d01007387 */ /* 0x0001e80000100800 */
[----:B0-----:R-:W2:Y:S04]  /*10500*/  LDL R45, [R1+0x98] ;  /* 0x00009800012d7983 */ /* 0x001ea80000100800 */
[----:B------:R0:W-:Y:S04]  /*10510*/  STL [R1+0x550], R46 ;  /* 0x0005502e01007387 */ /* 0x0001e80000100800 */
[----:B0-----:R-:W2:Y:S04]  /*10520*/  LDL.LU R46, [R1+0xe8] ;  /* 0x0000e800012e7983 */ /* 0x001ea80000300800 */
        /* <DEDUP_REMOVED lines=34> */
[----:B-----5:R0:W-:Y:S04]  /*10750*/  STL [R1+0x508], R9 ;  /* 0x0005080901007387 */ /* 0x0201e80000100800 */
[----:B0-----:R-:W2:Y:S04]  /*10760*/  LDL R9, [R1+0xc4] ;  /* 0x0000c40001097983 */ /* 0x001ea80000100800 */
[----:B------:R0:W-:Y:S01]  /*10770*/  STL [R1+0x504], R8 ;  /* 0x0005040801007387 */ /* 0x0001e20000100800 */
[----:B----4-:R-:W-:-:S03]  /*10780*/  FADD R15, R42, R15 ;  /* 0x0000000f2a0f7221 */ /* 0x010fc60000000000 */
[----:B0-----:R-:W4:Y:S01]  /*10790*/  LDL R8, [R1+0xc0] ;  /* 0x0000c00001087983 */ /* 0x001f220000100800 */
[----:B---3--:R-:W-:-:S01]  /*107a0*/  FADD R16, R40, R16 ;  /* 0x0000001028107221 */ /* 0x008fc20000000000 */
[----:B------:R-:W-:Y:S01]  /*107b0*/  FADD R17, R54, R17 ;  /* 0x0000001136117221 */ /* 0x000fe20000000000 */
[----:B------:R-:W-:-:S01]  /*107c0*/  FADD R18, R52, R18 ;  /* 0x0000001234127221 */ /* 0x000fc20000000000 */
[----:B------:R-:W-:Y:S01]  /*107d0*/  STL [R1+0x500], R7 ;  /* 0x0005000701007387 */ /* 0x000fe20000100800 */
[----:B--2---:R-:W-:-:S03]  /*107e0*/  FADD R14, R44, R14 ;  /* 0x0000000e2c0e7221 */ /* 0x004fc60000000000 */
[----:B------:R-:W-:Y:S04]  /*107f0*/  STL [R1+0x4fc], R6 ;  /* 0x0004fc0601007387 */ /* 0x000fe80000100800 */
[----:B------:R0:W-:Y:S04]  /*10800*/  STL [R1+0x4f8], R5 ;  /* 0x0004f80501007387 */ /* 0x0001e80000100800 */
[----:B------:R1:W-:Y:S04]  /*10810*/  STL [R1+0x4f4], R4 ;  /* 0x0004f40401007387 */ /* 0x0003e80000100800 */
[----:B------:R2:W-:Y:S04]  /*10820*/  STL [R1+0x4f0], R3 ;  /* 0x0004f00301007387 */ /* 0x0005e80000100800 */
[----:B------:R-:W-:Y:S04]  /*10830*/  STL [R1+0x4ec], R2 ;  /* 0x0004ec0201007387 */ /* 0x000fe80000100800 */
[----:B------:R3:W-:Y:S04]  /*10840*/  STL [R1+0x4e8], R0 ;  /* 0x0004e80001007387 */ /* 0x0007e80000100800 */
[----:B------:R-:W4:Y:S04]  /*10850*/  LDL R44, [R1+0x64] ;  /* 0x00006400012c7983 */ /* 0x000f280000100800 */
[----:B0-----:R-:W4:Y:S04]  /*10860*/  LDL.LU R5, [R1+0xf8] ;  /* 0x0000f80001057983 */ /* 0x001f280000300800 */
[----:B------:R-:W4:Y:S04]  /*10870*/  LDL R42, [R1+0x68] ;  /* 0x00006800012a7983 */ /* 0x000f280000100800 */
[----:B-1----:R-:W4:Y:S04]  /*10880*/  LDL.LU R4, [R1+0xfc] ;  /* 0x0000fc0001047983 */ /* 0x002f280000300800 */
[----:B------:R-:W4:Y:S04]  /*10890*/  LDL R40, [R1+0x6c] ;  /* 0x00006c0001287983 */ /* 0x000f280000100800 */
[----:B--2---:R-:W2:Y:S04]  /*108a0*/  LDL.LU R3, [R1+0x100] ;  /* 0x0001000001037983 */ /* 0x004ea80000300800 */
[----:B------:R-:W2:Y:S04]  /*108b0*/  LDL R54, [R1+0x70] ;  /* 0x0000700001367983 */ /* 0x000ea80000100800 */
[----:B---3--:R-:W3:Y:S04]  /*108c0*/  LDL.LU R0, [R1+0x104] ;  /* 0x0001040001007983 */ /* 0x008ee80000300800 */
[----:B------:R-:W3:Y:S04]  /*108d0*/  LDL R52, [R1+0x74] ;  /* 0x0000740001347983 */ /* 0x000ee80000100800 */
[----:B------:R-:W3:Y:S01]  /*108e0*/  LDL.LU R2, [R1+0x108] ;  /* 0x0001080001027983 */ /* 0x000ee20000300800 */
[----:B------:R-:W-:-:S01]  /*108f0*/  FADD R46, R47, R46 ;  /* 0x0000002e2f2e7221 */ /* 0x000fc20000000000 */
[----:B------:R-:W-:Y:S01]  /*10900*/  FADD R51, R53, R51 ;  /* 0x0000003335337221 */ /* 0x000fe20000000000 */
[----:B------:R-:W-:-:S01]  /*10910*/  FADD R43, R45, R43 ;  /* 0x0000002b2d2b7221 */ /* 0x000fc20000000000 */
[----:B------:R-:W-:Y:S01]  /*10920*/  FADD R32, R33, R32 ;  /* 0x0000002021207221 */ /* 0x000fe20000000000 */
[----:B------:R-:W-:-:S01]  /*10930*/  FADD R55, R41, R55 ;  /* 0x0000003729377221 */ /* 0x000fc20000000000 */
[----:B------:R-:W-:-:S05]  /*10940*/  FADD R34, R35, R34 ;  /* 0x0000002223227221 */ /* 0x000fca0000000000 */
[----:B------:R-:W-:Y:S04]  /*10950*/  STL [R1+0xe0], R34 ;  /* 0x0000e02201007387 */ /* 0x000fe80000100800 */
[----:B------:R-:W-:Y:S04]  /*10960*/  STL [R1+0xe4], R32 ;  /* 0x0000e42001007387 */ /* 0x000fe80000100800 */
[----:B------:R-:W-:Y:S04]  /*10970*/  STL [R1+0xe8], R46 ;  /* 0x0000e82e01007387 */ /* 0x000fe80000100800 */
[----:B------:R0:W-:Y:S04]  /*10980*/  STL [R1+0xf4], R51 ;  /* 0x0000f43301007387 */ /* 0x0001e80000100800 */
[----:B------:R-:W-:Y:S04]  /*10990*/  STL [R1+0xec], R43 ;  /* 0x0000ec2b01007387 */ /* 0x000fe80000100800 */
[----:B0-----:R-:W3:Y:S01]  /*109a0*/  LDL R51, [R1+0x78] ;  /* 0x0000780001337983 */ /* 0x001ee20000100800 */
[----:B------:R-:W-:-:S03]  /*109b0*/  FADD R236, R37, R236 ;  /* 0x000000ec25ec7221 */ /* 0x000fc60000000000 */
[----:B------:R0:W-:Y:S04]  /*109c0*/  STL [R1+0xf0], R55 ;  /* 0x0000f03701007387 */ /* 0x0001e80000100800 */
[----:B------:R-:W3:Y:S04]  /*109d0*/  LDL R53, [R1+0x7c] ;  /* 0x00007c0001357983 */ /* 0x000ee80000100800 */
[----:B------:R-:W3:Y:S04]  /*109e0*/  LDL R41, [R1+0x44] ;  /* 0x0000440001297983 */ /* 0x000ee80000100800 */
[----:B0-----:R-:W3:Y:S04]  /*109f0*/  LDL R55, [R1+0x40] ;  /* 0x0000400001377983 */ /* 0x001ee80000100800 */
[----:B------:R-:W3:Y:S04]  /*10a00*/  LDL R43, [R1+0x48] ;  /* 0x00004800012b7983 */ /* 0x000ee80000100800 */
[----:B------:R-:W3:Y:S04]  /*10a10*/  LDL R37, [R1+0x58] ;  /* 0x0000580001257983 */ /* 0x000ee80000100800 */
[----:B------:R-:W3:Y:S01]  /*10a20*/  LDL R35, [R1+0x5c] ;  /* 0x00005c0001237983 */ /* 0x000ee20000100800 */
[----:B------:R-:W-:-:S03]  /*10a30*/  FADD R234, R39, R234 ;  /* 0x000000ea27ea7221 */ /* 0x000fc60000000000 */
[----:B------:R-:W3:Y:S04]  /*10a40*/  LDL R39, [R1+0x54] ;  /* 0x0000540001277983 */ /* 0x000ee80000100800 */
[----:B------:R-:W3:Y:S04]  /*10a50*/  LDL R33, [R1+0x20] ;  /* 0x0000200001217983 */ /* 0x000ee80000100800 */
[----:B------:R-:W3:Y:S04]  /*10a60*/  LDL R47, [R1+0x24] ;  /* 0x00002400012f7983 */ /* 0x000ee80000100800 */
[----:B------:R-:W3:Y:S01]  /*10a70*/  LDL R45, [R1+0x28] ;  /* 0x00002800012d7983 */ /* 0x000ee20000100800 */
[----:B------:R-:W-:-:S03]  /*10a80*/  FADD R20, R29, R20 ;  /* 0x000000141d147221 */ /* 0x000fc60000000000 */
[----:B------:R-:W3:Y:S01]  /*10a90*/  LDL R29, [R1+0x50] ;  /* 0x00005000011d7983 */ /* 0x000ee20000100800 */
[----:B------:R-:W-:-:S03]  /*10aa0*/  FADD R13, R31, R13 ;  /* 0x0000000d1f0d7221 */ /* 0x000fc60000000000 */
[----:B------:R-:W3:Y:S01]  /*10ab0*/  LDL R31, [R1+0x4c] ;  /* 0x00004c00011f7983 */ /* 0x000ee20000100800 */
[----:B------:R-:W-:-:S01]  /*10ac0*/  FADD R12, R9, R12 ;  /* 0x0000000c090c7221 */ /* 0x000fc20000000000 */
[----:B----4-:R-:W-:Y:S01]  /*10ad0*/  FADD R11, R8, R11 ;  /* 0x0000000b080b7221 */ /* 0x010fe20000000000 */
[----:B------:R-:W-:-:S05]  /*10ae0*/  FADD R5, R44, R5 ;  /* 0x000000052c057221 */ /* 0x000fca0000000000 */
[----:B------:R-:W-:Y:S01]  /*10af0*/  STL [R1+0xf8], R5 ;  /* 0x0000f80501007387 */ /* 0x000fe20000100800 */
[----:B------:R-:W-:-:S01]  /*10b00*/  FADD R4, R42, R4 ;  /* 0x000000042a047221 */ /* 0x000fc20000000000 */
[----:B--2---:R-:W-:Y:S01]  /*10b10*/  FADD R3, R40, R3 ;  /* 0x0000000328037221 */ /* 0x004fe20000000000 */
[----:B---3--:R-:W-:-:S05]  /*10b20*/  FADD R0, R54, R0 ;  /* 0x0000000036007221 */ /* 0x008fca0000000000 */
[----:B------:R0:W-:Y:S04]  /*10b30*/  STL [R1+0x104], R0 ;  /* 0x0001040001007387 */ /* 0x0001e80000100800 */
[----:B------:R1:W-:Y:S01]  /*10b40*/  STL [R1+0xfc], R4 ;  /* 0x0000fc0401007387 */ /* 0x0003e20000100800 */
[----:B------:R-:W-:-:S03]  /*10b50*/  FADD R2, R52, R2 ;  /* 0x0000000234027221 */ /* 0x000fc60000000000 */
[----:B0-----:R-:W2:Y:S04]  /*10b60*/  LDL.LU R0, [R1+0x13c] ;  /* 0x00013c0001007983 */ /* 0x001ea80000300800 */
[----:B------:R0:W-:Y:S04]  /*10b70*/  STL [R1+0x100], R3 ;  /* 0x0001000301007387 */ /* 0x0001e80000100800 */
[----:B------:R-:W3:Y:S04]  /*10b80*/  LDL.LU R52, [R1+0x10c] ;  /* 0x00010c0001347983 */ /* 0x000ee80000300800 */
[----:B------:R-:W4:Y:S04]  /*10b90*/  LDL.LU R54, [R1+0x110] ;  /* 0x0001100001367983 */ /* 0x000f280000300800 */
[----:B------:R-:W2:Y:S04]  /*10ba0*/  LDL.LU R40, [R1+0x114] ;  /* 0x0001140001287983 */ /* 0x000ea80000300800 */
[----:B------:R0:W-:Y:S04]  /*10bb0*/  STL [R1+0x108], R2 ;  /* 0x0001080201007387 */ /* 0x0001e80000100800 */
[----:B------:R-:W2:Y:S04]  /*10bc0*/  LDL.LU R42, [R1+0x118] ;  /* 0x00011800012a7983 */ /* 0x000ea80000300800 */
[----:B------:R-:W2:Y:S04]  /*10bd0*/  LDL.LU R9, [R1+0x11c] ;  /* 0x00011c0001097983 */ /* 0x000ea80000300800 */
[----:B------:R-:W2:Y:S04]  /*10be0*/  LDL.LU R8, [R1+0x120] ;  /* 0x0001200001087983 */ /* 0x000ea80000300800 */
[----:B------:R-:W2:Y:S04]  /*10bf0*/  LDL.LU R7, [R1+0x124] ;  /* 0x0001240001077983 */ /* 0x000ea80000300800 */
[----:B------:R-:W2:Y:S04]  /*10c00*/  LDL.LU R6, [R1+0x128] ;  /* 0x0001280001067983 */ /* 0x000ea80000300800 */
[----:B------:R-:W2:Y:S04]  /*10c10*/  LDL.LU R5, [R1+0x12c] ;  /* 0x00012c0001057983 */ /* 0x000ea80000300800 */
[----:B-1----:R-:W2:Y:S04]  /*10c20*/  LDL.LU R4, [R1+0x130] ;  /* 0x0001300001047983 */ /* 0x002ea80000300800 */
[----:B0-----:R-:W2:Y:S04]  /*10c30*/  LDL.LU R3, [R1+0x134] ;  /* 0x0001340001037983 */ /* 0x001ea80000300800 */
[----:B------:R-:W2:Y:S01]  /*10c40*/  LDL.LU R2, [R1+0x138] ;  /* 0x0001380001027983 */ /* 0x000ea20000300800 */
[----:B------:R-:W-:-:S01]  /*10c50*/  FADD R19, R30, R19 ;  /* 0x000000131e137221 */ /* 0x000fc20000000000 */
[----:B------:R-:W-:Y:S01]  /*10c60*/  FADD R21, R28, R21 ;  /* 0x000000151c157221 */ /* 0x000fe20000000000 */
[----:B------:R-:W-:-:S01]  /*10c70*/  FADD R22, R27, R22 ;  /* 0x000000161b167221 */ /* 0x000fc20000000000 */
[----:B------:R-:W-:Y:S01]  /*10c80*/  FADD R23, R26, R23 ;  /* 0x000000171a177221 */ /* 0x000fe20000000000 */
[----:B------:R-:W-:-:S01]  /*10c90*/  FADD R232, R25, R232 ;  /* 0x000000e819e87221 */ /* 0x000fc20000000000 */
[----:B------:R-:W-:Y:S01]  /*10ca0*/  FADD R233, R24, R233 ;  /* 0x000000e918e97221 */ /* 0x000fe20000000000 */
[----:B------:R-:W-:-:S01]  /*10cb0*/  FADD R235, R38, R235 ;  /* 0x000000eb26eb7221 */ /* 0x000fc20000000000 */
[----:B------:R-:W-:Y:S01]  /*10cc0*/  FADD R237, R36, R237 ;  /* 0x000000ed24ed7221 */ /* 0x000fe20000000000 */
[----:B------:R-:W2:Y:S04]  /*10cd0*/  LDL R44, [R1+0x2c] ;  /* 0x00002c00012c7983 */ /* 0x000ea80000100800 */
[----:B------:R-:W2:Y:S04]  /*10ce0*/  LDL R46, [R1+0x30] ;  /* 0x00003000012e7983 */ /* 0x000ea80000100800 */
[----:B------:R-:W2:Y:S04]  /*10cf0*/  LDL R32, [R1+0x34] ;  /* 0x0000340001207983 */ /* 0x000ea80000100800 */
[----:B------:R-:W2:Y:S04]  /*10d00*/  LDL R34, [R1+0x38] ;  /* 0x0000380001227983 */ /* 0x000ea80000100800 */
[----:B------:R-:W2:Y:S04]  /*10d10*/  LDL R36, [R1+0x3c] ;  /* 0x00003c0001247983 */ /* 0x000ea80000100800 */
[----:B------:R-:W2:Y:S04]  /*10d20*/  LDL R38, [R1] ;  /* 0x0000000001267983 */ /* 0x000ea80000100800 */
[----:B------:R-:W2:Y:S04]  /*10d30*/  LDL R24, [R1+0x4] ;  /* 0x0000040001187983 */ /* 0x000ea80000100800 */
[----:B------:R-:W2:Y:S04]  /*10d40*/  LDL R30, [R1+0x8] ;  /* 0x00000800011e7983 */ /* 0x000ea80000100800 */
[----:B------:R-:W2:Y:S04]  /*10d50*/  LDL R28, [R1+0xc] ;  /* 0x00000c00011c7983 */ /* 0x000ea80000100800 */
[----:B------:R-:W2:Y:S04]  /*10d60*/  LDL R27, [R1+0x10] ;  /* 0x00001000011b7983 */ /* 0x000ea80000100800 */
[----:B------:R-:W2:Y:S04]  /*10d70*/  LDL R26, [R1+0x14] ;  /* 0x00001400011a7983 */ /* 0x000ea80000100800 */
[----:B------:R-:W2:Y:S01]  /*10d80*/  LDL R25, [R1+0x18] ;  /* 0x0000180001197983 */ /* 0x000ea20000100800 */
[----:B---3--:R-:W-:-:S03]  /*10d90*/  FADD R52, R51, R52 ;  /* 0x0000003433347221 */ /* 0x008fc60000000000 */
[----:B------:R-:W3:Y:S01]  /*10da0*/  LDL.LU R51, [R1+0x57c] ;  /* 0x00057c0001337983 */ /* 0x000ee20000300800 */
[----:B----4-:R-:W-:-:S03]  /*10db0*/  FADD R54, R53, R54 ;  /* 0x0000003635367221 */ /* 0x010fc60000000000 */
[----:B------:R0:W-:Y:S01]  /*10dc0*/  STL [R1+0x10c], R52 ;  /* 0x00010c3401007387 */ /* 0x0001e20000100800 */
[----:B--2---:R-:W-:-:S03]  /*10dd0*/  FADD R40, R55, R40 ;  /* 0x0000002837287221 */ /* 0x004fc60000000000 */
[----:B0-----:R-:W2:Y:S01]  /*10de0*/  LDL.LU R52, [R1+0x578] ;  /* 0x0005780001347983 */ /* 0x001ea20000300800 */
[----:B------:R-:W-:-:S03]  /*10df0*/  FADD R42, R41, R42 ;  /* 0x0000002a292a7221 */ /* 0x000fc60000000000 */
[----:B------:R-:W4:Y:S04]  /*10e00*/  LDL.LU R53, [R1+0x574] ;  /* 0x0005740001357983 */ /* 0x000f280000300800 */
[----:B------:R0:W-:Y:S01]  /*10e10*/  STL [R1+0x110], R54 ;  /* 0x0001103601007387 */ /* 0x0001e20000100800 */
[----:B------:R-:W-:-:S01]  /*10e20*/  FADD R9, R43, R9 ;  /* 0x000000092b097221 */ /* 0x000fc20000000000 */
[----:B------:R-:W-:Y:S01]  /*10e30*/  FADD R8, R31, R8 ;  /* 0x000000081f087221 */ /* 0x000fe20000000000 */
[----:B------:R-:W-:-:S01]  /*10e40*/  FADD R7, R29, R7 ;  /* 0x000000071d077221 */ /* 0x000fc20000000000 */
[----:B0-----:R-:W4:Y:S04]  /*10e50*/  LDL.LU R54, [R1+0x570] ;  /* 0x0005700001367983 */ /* 0x001f280000300800 */
        /* <DEDUP_REMOVED lines=9> */
[----:B------:R-:W-:-:S02]  /*10ef0*/  FADD R0, R45, R0 ;  /* 0x000000002d007221 */ /* 0x000fc40000000000 */
[----:B0-----:R-:W4:Y:S04]  /*10f00*/  LDL.LU R42, [R1+0x560] ;  /* 0x00056000012a7983 */ /* 0x001f280000300800 */
[----:B------:R-:W4:Y:S04]  /*10f10*/  LDL.LU R43, [R1+0x55c] ;  /* 0x00055c00012b7983 */ /* 0x000f280000300800 */
[----:B------:R0:W-:Y:S04]  /*10f20*/  STL [R1+0x11c], R9 ;  /* 0x00011c0901007387 */ /* 0x0001e80000100800 */
[----:B------:R1:W-:Y:S04]  /*10f30*/  STL [R1+0x120], R8 ;  /* 0x0001200801007387 */ /* 0x0003e80000100800 */
[----:B------:R1:W-:Y:S01]  /*10f40*/  STL [R1+0x124], R7 ;  /* 0x0001240701007387 */ /* 0x0003e20000100800 */
[----:B------:R-:W-:-:S03]  /*10f50*/  FADD R2, R47, R2 ;  /* 0x000000022f027221 */ /* 0x000fc60000000000 */
[----:B------:R1:W-:Y:S04]  /*10f60*/  STL [R1+0x128], R6 ;  /* 0x0001280601007387 */ /* 0x0003e80000100800 */
[----:B------:R1:W-:Y:S04]  /*10f70*/  STL [R1+0x12c], R5 ;  /* 0x00012c0501007387 */ /* 0x0003e80000100800 */
[----:B------:R1:W-:Y:S04]  /*10f80*/  STL [R1+0x130], R4 ;  /* 0x0001300401007387 */ /* 0x0003e80000100800 */
[----:B------:R-:W3:Y:S04]  /*10f90*/  LDL.LU R45, [R1+0x140] ;  /* 0x00014000012d7983 */ /* 0x000ee80000300800 */
[----:B------:R1:W-:Y:S04]  /*10fa0*/  STL [R1+0x134], R3 ;  /* 0x0001340301007387 */ /* 0x0003e80000100800 */
[----:B------:R-:W2:Y:S04]  /*10fb0*/  LDL.LU R47, [R1+0x144] ;  /* 0x00014400012f7983 */ /* 0x000ea80000300800 */
[----:B------:R1:W-:Y:S04]  /*10fc0*/  STL [R1+0x138], R2 ;  /* 0x0001380201007387 */ /* 0x0003e80000100800 */
[----:B------:R-:W4:Y:S04]  /*10fd0*/  LDL.LU R33, [R1+0x148] ;  /* 0x0001480001217983 */ /* 0x000f280000300800 */
[----:B------:R1:W-:Y:S04]  /*10fe0*/  STL [R1+0x13c], R0 ;  /* 0x00013c0001007387 */ /* 0x0003e80000100800 */
[----:B------:R-:W4:Y:S04]  /*10ff0*/  LDL.LU R35, [R1+0x14c] ;  /* 0x00014c0001237983 */ /* 0x000f280000300800 */
[----:B------:R-:W4:Y:S04]  /*11000*/  LDL.LU R37, [R1+0x150] ;  /* 0x0001500001257983 */ /* 0x000f280000300800 */
[----:B------:R-:W4:Y:S04]  /*11010*/  LDL.LU R39, [R1+0x154] ;  /* 0x0001540001277983 */ /* 0x000f280000300800 */
[----:B------:R-:W4:Y:S04]  /*11020*/  LDL.LU R31, [R1+0x158] ;  /* 0x00015800011f7983 */ /* 0x000f280000300800 */
[----:B------:R-:W4:Y:S04]  /*11030*/  LDL.LU R29, [R1+0x15c] ;  /* 0x00015c00011d7983 */ /* 0x000f280000300800 */
[----:B0-----:R-:W4:Y:S04]  /*11040*/  LDL.LU R9, [R1+0x160] ;  /* 0x0001600001097983 */ /* 0x001f280000300800 */
[----:B-1----:R-:W4:Y:S04]  /*11050*/  LDL.LU R8, [R1+0x164] ;  /* 0x0001640001087983 */ /* 0x002f280000300800 */
[----:B------:R-:W4:Y:S04]  /*11060*/  LDL.LU R7, [R1+0x168] ;  /* 0x0001680001077983 */ /* 0x000f280000300800 */
[----:B------:R-:W4:Y:S04]  /*11070*/  LDL.LU R6, [R1+0x16c] ;  /* 0x00016c0001067983 */ /* 0x000f280000300800 */
[----:B------:R-:W4:Y:S04]  /*11080*/  LDL.LU R5, [R1+0x170] ;  /* 0x0001700001057983 */ /* 0x000f280000300800 */
[----:B------:R-:W4:Y:S04]  /*11090*/  LDL.LU R4, [R1+0x174] ;  /* 0x0001740001047983 */ /* 0x000f280000300800 */
[----:B------:R-:W4:Y:S04]  /*110a0*/  LDL.LU R3, [R1+0x178] ;  /* 0x0001780001037983 */ /* 0x000f280000300800 */
[----:B------:R-:W4:Y:S04]  /*110b0*/  LDL.LU R2, [R1+0x17c] ;  /* 0x00017c0001027983 */ /* 0x000f280000300800 */
[----:B------:R-:W4:Y:S01]  /*110c0*/  LDL.LU R0, [R1+0x180] ;  /* 0x0001800001007983 */ /* 0x000f220000300800 */
[----:B---3--:R-:W-:-:S03]  /*110d0*/  FADD R45, R44, R45 ;  /* 0x0000002d2c2d7221 */ /* 0x008fc60000000000 */
[----:B------:R-:W3:Y:S04]  /*110e0*/  LDL.LU R44, [R1+0x558] ;  /* 0x00055800012c7983 */ /* 0x000ee80000300800 */
[----:B------:R0:W-:Y:S01]  /*110f0*/  STL [R1+0x140], R45 ;  /* 0x0001402d01007387 */ /* 0x0001e20000100800 */
[----:B--2---:R-:W-:-:S03]  /*11100*/  FADD R47, R46, R47 ;  /* 0x0000002f2e2f7221 */ /* 0x004fc60000000000 */
[----:B0-----:R-:W2:Y:S01]  /*11110*/  LDL.LU R45, [R1+0x554] ;  /* 0x00055400012d7983 */ /* 0x001ea20000300800 */
[----:B----4-:R-:W-:-:S03]  /*11120*/  FADD R33, R32, R33 ;  /* 0x0000002120217221 */ /* 0x010fc60000000000 */
[----:B------:R-:W4:Y:S04]  /*11130*/  LDL.LU R46, [R1+0x550] ;  /* 0x00055000012e7983 */ /* 0x000f280000300800 */
[----:B------:R0:W-:Y:S01]  /*11140*/  STL [R1+0x144], R47 ;  /* 0x0001442f01007387 */ /* 0x0001e20000100800 */
[----:B------:R-:W-:-:S01]  /*11150*/  FADD R35, R34, R35 ;  /* 0x0000002322237221 */ /* 0x000fc20000000000 */
[----:B------:R-:W-:Y:S02]  /*11160*/  FADD R37, R36, R37 ;  /* 0x0000002524257221 */ /* 0x000fe40000000000 */
        /* <DEDUP_REMOVED lines=27> */
[----:B------:R1:W-:Y:S04]  /*11320*/  STL [R1+0x160], R9 ;  /* 0x0001600901007387 */ /* 0x0003e80000100800 */
[----:B------:R1:W-:Y:S04]  /*11330*/  STL [R1+0x164], R8 ;  /* 0x0001640801007387 */ /* 0x0003e80000100800 */
[----:B------:R1:W-:Y:S01]  /*11340*/  STL [R1+0x168], R7 ;  /* 0x0001680701007387 */ /* 0x0003e20000100800 */
[----:B------:R-:W-:-:S03]  /*11350*/  FADD R0, R227, R0 ;  /* 0x00000000e3007221 */ /* 0x000fc60000000000 */
[----:B------:R1:W-:Y:S04]  /*11360*/  STL [R1+0x16c], R6 ;  /* 0x00016c0601007387 */ /* 0x0003e80000100800 */
[----:B------:R1:W-:Y:S04]  /*11370*/  STL [R1+0x170], R5 ;  /* 0x0001700501007387 */ /* 0x0003e80000100800 */
[----:B------:R1:W-:Y:S04]  /*11380*/  STL [R1+0x174], R4 ;  /* 0x0001740401007387 */ /* 0x0003e80000100800 */
[----:B0-----:R-:W3:Y:S04]  /*11390*/  LDL.LU R31, [R1+0x184] ;  /* 0x00018400011f7983 */ /* 0x001ee80000300800 */
[----:B------:R0:W-:Y:S04]  /*113a0*/  STL [R1+0x178], R3 ;  /* 0x0001780301007387 */ /* 0x0001e80000100800 */
[----:B------:R-:W2:Y:S04]  /*113b0*/  LDL.LU R30, [R1+0x188] ;  /* 0x00018800011e7983 */ /* 0x000ea80000300800 */
[----:B------:R0:W-:Y:S04]  /*113c0*/  STL [R1+0x17c], R2 ;  /* 0x00017c0201007387 */ /* 0x0001e80000100800 */
[----:B-1----:R-:W4:Y:S04]  /*113d0*/  LDL.LU R29, [R1+0x18c] ;  /* 0x00018c00011d7983 */ /* 0x002f280000300800 */
[----:B------:R1:W-:Y:S04]  /*113e0*/  STL [R1+0x180], R0 ;  /* 0x0001800001007387 */ /* 0x0003e80000100800 */
[----:B------:R-:W4:Y:S04]  /*113f0*/  LDL.LU R28, [R1+0x190] ;  /* 0x00019000011c7983 */ /* 0x000f280000300800 */
        /* <DEDUP_REMOVED lines=10> */
[----:B0-----:R-:W4:Y:S04]  /*114a0*/  LDL.LU R3, [R1+0x1bc] ;  /* 0x0001bc0001037983 */ /* 0x001f280000300800 */
[----:B------:R-:W4:Y:S04]  /*114b0*/  LDL.LU R2, [R1+0x1c0] ;  /* 0x0001c00001027983 */ /* 0x000f280000300800 */
[----:B-1----:R-:W4:Y:S01]  /*114c0*/  LDL.LU R0, [R1+0x1c4] ;  /* 0x0001c40001007983 */ /* 0x002f220000300800 */
[----:B---3--:R-:W-:-:S01]  /*114d0*/  FADD R31, R228, R31 ;  /* 0x0000001fe41f7221 */ /* 0x008fc20000000000 */
[----:B--2---:R-:W-:-:S04]  /*114e0*/  FADD R30, R229, R30 ;  /* 0x0000001ee51e7221 */ /* 0x004fc80000000000 */
[----:B------:R0:W-:Y:S01]  /*114f0*/  STL [R1+0x184], R31 ;  /* 0x0001841f01007387 */ /* 0x0001e20000100800 */
[----:B----4-:R-:W-:-:S03]  /*11500*/  FADD R29, R230, R29 ;  /* 0x0000001de61d7221 */ /* 0x010fc60000000000 */
[----:B------:R1:W-:Y:S01]  /*11510*/  STL [R1+0x188], R30 ;  /* 0x0001881e01007387 */ /* 0x0003e20000100800 */
[----:B------:R-:W-:-:S03]  /*11520*/  FADD R28, R231, R28 ;  /* 0x0000001ce71c7221 */ /* 0x000fc60000000000 */
        /* <DEDUP_REMOVED lines=24> */
[----:B0-----:R-:W4:Y:S01]  /*116b0*/  LDL.LU R31, [R1+0x1c8] ;  /* 0x0001c800011f7983 */ /* 0x001f220000300800 */
[----:B------:R-:W-:-:S03]  /*116c0*/  FADD R0, R212, R0 ;  /* 0x00000000d4007221 */ /* 0x000fc60000000000 */
[----:B------:R0:W-:Y:S04]  /*116d0*/  STL [R1+0x1bc], R3 ;  /* 0x0001bc0301007387 */ /* 0x0001e80000100800 */
[----:B-1----:R-:W4:Y:S04]  /*116e0*/  LDL.LU R30, [R1+0x1cc] ;  /* 0x0001cc00011e7983 */ /* 0x002f280000300800 */
[----:B------:R1:W-:Y:S04]  /*116f0*/  STL [R1+0x1c0], R2 ;  /* 0x0001c00201007387 */ /* 0x0003e80000100800 */
[----:B--2---:R-:W2:Y:S04]  /*11700*/  LDL.LU R29, [R1+0x1d0] ;  /* 0x0001d000011d7983 */ /* 0x004ea80000300800 */
[----:B------:R1:W-:Y:S04]  /*11710*/  STL [R1+0x1c4], R0 ;  /* 0x0001c40001007387 */ /* 0x0003e80000100800 */
[----:B---3--:R-:W3:Y:S04]  /*11720*/  LDL.LU R28, [R1+0x1d4] ;  /* 0x0001d400011c7983 */ /* 0x008ee80000300800 */
[----:B----4-:R-:W4:Y:S04]  /*11730*/  LDL.LU R27, [R1+0x1d8] ;  /* 0x0001d800011b7983 */ /* 0x010f280000300800 */
        /* <DEDUP_REMOVED lines=10> */
[----:B-1----:R-:W4:Y:S04]  /*117e0*/  LDL.LU R2, [R1+0x204] ;  /* 0x0002040001027983 */ /* 0x002f280000300800 */
[----:B------:R-:W4:Y:S01]  /*117f0*/  LDL.LU R0, [R1+0x208] ;  /* 0x0002080001007983 */ /* 0x000f220000300800 */
[----:B------:R-:W-:-:S01]  /*11800*/  FADD R31, R213, R31 ;  /* 0x0000001fd51f7221 */ /* 0x000fc20000000000 */
[----:B------:R-:W-:-:S04]  /*11810*/  FADD R30, R214, R30 ;  /* 0x0000001ed61e7221 */ /* 0x000fc80000000000 */
[----:B------:R0:W-:Y:S01]  /*11820*/  STL [R1+0x1c8], R31 ;  /* 0x0001c81f01007387 */ /* 0x0001e20000100800 */
[----:B--2---:R-:W-:-:S03]  /*11830*/  FADD R29, R215, R29 ;  /* 0x0000001dd71d7221 */ /* 0x004fc60000000000 */
[----:B------:R1:W-:Y:S01]  /*11840*/  STL [R1+0x1cc], R30 ;  /* 0x0001cc1e01007387 */ /* 0x0003e20000100800 */
[----:B---3--:R-:W-:-:S03]  /*11850*/  FADD R28, R200, R28 ;  /* 0x0000001cc81c7221 */ /* 0x008fc60000000000 */
        /* <DEDUP_REMOVED lines=455> */
[----:B------:R-:W-:Y:S01]  /*134d0*/  STL [R1+0x42c], R31 ;  /* 0x00042c1f01007387 */ /* 0x000fe20000100800 */
[----:B--2---:R-:W-:-:S03]  /*134e0*/  FADD R29, R48, R29 ;  /* 0x0000001d301d7221 */ /* 0x004fc60000000000 */
[----:B------:R-:W-:Y:S01]  /*134f0*/  STL [R1+0x430], R30 ;  /* 0x0004301e01007387 */ /* 0x000fe20000100800 */
[----:B---3--:R-:W-:-:S03]  /*13500*/  FADD R28, R49, R28 ;  /* 0x0000001c311c7221 */ /* 0x008fc60000000000 */
[----:B------:R-:W-:Y:S01]  /*13510*/  STL [R1+0x434], R29 ;  /* 0x0004341d01007387 */ /* 0x000fe20000100800 */
[----:B----4-:R-:W-:-:S03]  /*13520*/  FADD R27, R50, R27 ;  /* 0x0000001b321b7221 */ /* 0x010fc60000000000 */
[----:B------:R-:W-:Y:S01]  /*13530*/  STL [R1+0x438], R28 ;  /* 0x0004381c01007387 */ /* 0x000fe20000100800 */
[----:B------:R-:W-:-:S03]  /*13540*/  FADD R26, R51, R26 ;  /* 0x0000001a331a7221 */ /* 0x000fc60000000000 */
[----:B------:R-:W-:Y:S01]  /*13550*/  STL [R1+0x43c], R27 ;  /* 0x00043c1b01007387 */ /* 0x000fe20000100800 */
[----:B------:R-:W-:-:S03]  /*13560*/  FADD R25, R52, R25 ;  /* 0x0000001934197221 */ /* 0x000fc60000000000 */
[----:B------:R-:W-:Y:S01]  /*13570*/  STL [R1+0x440], R26 ;  /* 0x0004401a01007387 */ /* 0x000fe20000100800 */
[----:B------:R-:W-:-:S03]  /*13580*/  FADD R10, R53, R10 ;  /* 0x0000000a350a7221 */ /* 0x000fc60000000000 */
[----:B------:R0:W-:Y:S01]  /*13590*/  STL [R1+0x444], R25 ;  /* 0x0004441901007387 */ /* 0x0001e20000100800 */
[----:B------:R-:W-:-:S03]  /*135a0*/  FADD R9, R54, R9 ;  /* 0x0000000936097221 */ /* 0x000fc60000000000 */
[----:B------:R-:W-:Y:S01]  /*135b0*/  STL [R1+0x448], R10 ;  /* 0x0004480a01007387 */ /* 0x000fe20000100800 */
        /* <DEDUP_REMOVED lines=16> */
[----:B------:R-:W4:Y:S04]  /*136c0*/  LDL.LU R26, [R1+0x474] ;  /* 0x00047400011a7983 */ /* 0x000f280000300800 */
[----:B------:R0:W-:Y:S04]  /*136d0*/  STL [R1+0x468], R2 ;  /* 0x0004680201007387 */ /* 0x0001e80000100800 */
[----:B------:R-:W4:Y:S04]  /*136e0*/  LDL.LU R27, [R1+0x478] ;  /* 0x00047800011b7983 */ /* 0x000f280000300800 */
[----:B------:R0:W-:Y:S04]  /*136f0*/  STL [R1+0x46c], R0 ;  /* 0x00046c0001007387 */ /* 0x0001e80000100800 */
[----:B------:R-:W4:Y:S04]  /*13700*/  LDL.LU R28, [R1+0x47c] ;  /* 0x00047c00011c7983 */ /* 0x000f280000300800 */
[----:B------:R-:W4:Y:S04]  /*13710*/  LDL.LU R29, [R1+0x480] ;  /* 0x00048000011d7983 */ /* 0x000f280000300800 */
[----:B------:R-:W4:Y:S04]  /*13720*/  LDL.LU R30, [R1+0x484] ;  /* 0x00048400011e7983 */ /* 0x000f280000300800 */
[----:B------:R-:W4:Y:S04]  /*13730*/  LDL.LU R31, [R1+0x488] ;  /* 0x00048800011f7983 */ /* 0x000f280000300800 */
[----:B-1----:R-:W4:Y:S04]  /*13740*/  LDL.LU R9, [R1+0x48c] ;  /* 0x00048c0001097983 */ /* 0x002f280000300800 */
[----:B--2---:R-:W2:Y:S04]  /*13750*/  LDL.LU R8, [R1+0x490] ;  /* 0x0004900001087983 */ /* 0x004ea80000300800 */
[----:B---3--:R-:W3:Y:S04]  /*13760*/  LDL.LU R7, [R1+0x494] ;  /* 0x0004940001077983 */ /* 0x008ee80000300800 */
[----:B----4-:R-:W4:Y:S04]  /*13770*/  LDL.LU R6, [R1+0x498] ;  /* 0x0004980001067983 */ /* 0x010f280000300800 */
[----:B------:R-:W4:Y:S04]  /*13780*/  LDL.LU R5, [R1+0x49c] ;  /* 0x00049c0001057983 */ /* 0x000f280000300800 */
[----:B------:R-:W4:Y:S04]  /*13790*/  LDL.LU R4, [R1+0x4a0] ;  /* 0x0004a00001047983 */ /* 0x000f280000300800 */
[----:B0-----:R-:W4:Y:S04]  /*137a0*/  LDL.LU R3, [R1+0x4a4] ;  /* 0x0004a40001037983 */ /* 0x001f280000300800 */
[----:B------:R-:W4:Y:S04]  /*137b0*/  LDL.LU R2, [R1+0x4a8] ;  /* 0x0004a80001027983 */ /* 0x000f280000300800 */
[----:B------:R-:W4:Y:S04]  /*137c0*/  LDL.LU R0, [R1+0x4ac] ;  /* 0x0004ac0001007983 */ /* 0x000f280000300800 */
[----:B------:R-:W4:Y:S01]  /*137d0*/  LDL.LU R10, [R1+0x4b0] ;  /* 0x0004b000010a7983 */ /* 0x000f220000300800 */
[----:B------:R-:W-:-:S05]  /*137e0*/  FADD R25, R47, R25 ;  /* 0x000000192f197221 */ /* 0x000fca0000000000 */
[----:B------:R0:W-:Y:S01]  /*137f0*/  STL [R1+0x470], R25 ;  /* 0x0004701901007387 */ /* 0x0001e20000100800 */
[----:B------:R-:W-:-:S03]  /*13800*/  FADD R26, R32, R26 ;  /* 0x0000001a201a7221 */ /* 0x000fc60000000000 */
[----:B0-----:R-:W4:Y:S01]  /*13810*/  LDL.LU R25, [R1+0x524] ;  /* 0x0005240001197983 */ /* 0x001f220000300800 */
[----:B------:R-:W-:-:S03]  /*13820*/  FADD R27, R33, R27 ;  /* 0x0000001b211b7221 */ /* 0x000fc60000000000 */
[----:B------:R0:W-:Y:S01]  /*13830*/  STL [R1+0x474], R26 ;  /* 0x0004741a01007387 */ /* 0x0001e20000100800 */
[----:B------:R-:W-:-:S01]  /*13840*/  FADD R28, R34, R28 ;  /* 0x0000001c221c7221 */ /* 0x000fc20000000000 */
[----:B------:R-:W-:Y:S02]  /*13850*/  FADD R29, R35, R29 ;  /* 0x0000001d231d7221 */ /* 0x000fe40000000000 */
[----:B0-----:R-:W4:Y:S01]  /*13860*/  LDL.LU R26, [R1+0x520] ;  /* 0x00052000011a7983 */ /* 0x001f220000300800 */
[----:B------:R-:W-:-:S03]  /*13870*/  FADD R30, R36, R30 ;  /* 0x0000001e241e7221 */ /* 0x000fc60000000000 */
[----:B------:R0:W-:Y:S01]  /*13880*/  STL [R1+0x478], R27 ;  /* 0x0004781b01007387 */ /* 0x0001e20000100800 */
[----:B------:R-:W-:-:S03]  /*13890*/  FADD R31, R37, R31 ;  /* 0x0000001f251f7221 */ /* 0x000fc60000000000 */
[----:B0-----:R-:W4:Y:S04]  /*138a0*/  LDL.LU R27, [R1+0x51c] ;  /* 0x00051c00011b7983 */ /* 0x001f280000300800 */
[----:B------:R0:W-:Y:S04]  /*138b0*/  STL [R1+0x47c], R28 ;  /* 0x00047c1c01007387 */ /* 0x0001e80000100800 */
[----:B0-----:R-:W4:Y:S04]  /*138c0*/  LDL.LU R28, [R1+0x518] ;  /* 0x00051800011c7983 */ /* 0x001f280000300800 */
[----:B------:R0:W-:Y:S04]  /*138d0*/  STL [R1+0x480], R29 ;  /* 0x0004801d01007387 */ /* 0x0001e80000100800 */
[----:B0-----:R-:W4:Y:S04]  /*138e0*/  LDL.LU R29, [R1+0x514] ;  /* 0x00051400011d7983 */ /* 0x001f280000300800 */
[----:B------:R0:W-:Y:S04]  /*138f0*/  STL [R1+0x484], R30 ;  /* 0x0004841e01007387 */ /* 0x0001e80000100800 */
[----:B0-----:R-:W4:Y:S04]  /*13900*/  LDL.LU R30, [R1+0x510] ;  /* 0x00051000011e7983 */ /* 0x001f280000300800 */
[----:B------:R0:W-:Y:S04]  /*13910*/  STL [R1+0x488], R31 ;  /* 0x0004881f01007387 */ /* 0x0001e80000100800 */
[----:B0-----:R-:W4:Y:S01]  /*13920*/  LDL.LU R31, [R1+0x50c] ;  /* 0x00050c00011f7983 */ /* 0x001f220000300800 */
[----:B------:R-:W-:-:S01]  /*13930*/  FADD R9, R38, R9 ;  /* 0x0000000926097221 */ /* 0x000fc20000000000 */
[----:B--2---:R-:W-:Y:S01]  /*13940*/  FADD R8, R39, R8 ;  /* 0x0000000827087221 */ /* 0x004fe20000000000 */
[----:B---3--:R-:W-:-:S03]  /*13950*/  FADD R7, R24, R7 ;  /* 0x0000000718077221 */ /* 0x008fc60000000000 */
[----:B------:R0:W-:Y:S04]  /*13960*/  STL [R1+0x48c], R9 ;  /* 0x00048c0901007387 */ /* 0x0001e80000100800 */
[----:B0-----:R0:W5:Y:S04]  /*13970*/  LDL.LU R9, [R1+0x508] ;  /* 0x0005080001097983 */ /* 0x0011680000300800 */
[----:B------:R1:W-:Y:S04]  /*13980*/  STL [R1+0x490], R8 ;  /* 0x0004900801007387 */ /* 0x0003e80000100800 */
[----:B-1----:R0:W5:Y:S04]  /*13990*/  LDL.LU R8, [R1+0x504] ;  /* 0x0005040001087983 */ /* 0x0021680000300800 */
[----:B------:R1:W-:Y:S04]  /*139a0*/  STL [R1+0x494], R7 ;  /* 0x0004940701007387 */ /* 0x0003e80000100800 */
[----:B-1----:R0:W5:Y:S01]  /*139b0*/  LDL.LU R7, [R1+0x500] ;  /* 0x0005000001077983 */ /* 0x0021620000300800 */
[----:B------:R-:W-:Y:S01]  /*139c0*/  UMOV UR59, URZ ;  /* 0x0000003f003b7c82 */ /* 0x000fe20008000000 */
[----:B----4-:R-:W-:-:S05]  /*139d0*/  FADD R6, R25, R6 ;  /* 0x0000000619067221 */ /* 0x010fca0000000000 */
[----:B------:R1:W-:Y:S01]  /*139e0*/  STL [R1+0x498], R6 ;  /* 0x0004980601007387 */ /* 0x0003e20000100800 */
[----:B------:R-:W-:-:S03]  /*139f0*/  FADD R5, R26, R5 ;  /* 0x000000051a057221 */ /* 0x000fc60000000000 */
[----:B-1----:R0:W5:Y:S04]  /*13a00*/  LDL.LU R6, [R1+0x4fc] ;  /* 0x0004fc0001067983 */ /* 0x0021680000300800 */
        /* <DEDUP_REMOVED lines=15> */
[----:B------:R0:W-:Y:S02]  /*13b00*/  STL [R1+0x4b0], R10 ;  /* 0x0004b00a01007387 */ /* 0x0001e40000100800 */
.L_x_28:
[----:B------:R-:W-:Y:S05]  /*13b10*/  @!P1 BRA `(.L_x_29) ;  /* 0x0000000000049947 */ /* 0x000fea0003800000 */
[----:B------:R-:W-:Y:S01]  /*13b20*/  BPT.TRAP 0x1 ;  /* 0x000000040000795c */ /* 0x000fe20000300000 */
.L_x_29:
[----:B-----5:R1:W-:Y:S04]  /*13b30*/  STL [R1+0x4ec], R2 ;  /* 0x0004ec0201007387 */ /* 0x0203e80000100800 */
[----:B0-----:R-:W2:Y:S04]  /*13b40*/  LDL R10, [R1+0x4b8] ;  /* 0x0004b800010a7983 */ /* 0x001ea80000100800 */
[----:B-1----:R-:W3:Y:S04]  /*13b50*/  LDL R2, [R1+0x4cc] ;  /* 0x0004cc0001027983 */ /* 0x002ee80000100800 */
[----:B------:R0:W-:Y:S04]  /*13b60*/  STL [R1+0x4e8], R0 ;  /* 0x0004e80001007387 */ /* 0x0001e80000100800 */
[----:B0-----:R-:W4:Y:S01]  /*13b70*/  LDL R0, [R1+0x4c0] ;  /* 0x0004c00001007983 */ /* 0x001f220000100800 */
[----:B--2---:R-:W-:Y:S01]  /*13b80*/  ISETP.NE.AND P0, PT, R10, RZ, PT ;  /* 0x000000ff0a00720c */ /* 0x004fe20003f05270 */
[----:B------:R-:W-:-:S12]  /*13b90*/  IMAD.U32 R10, RZ, RZ, UR56 ;  /* 0x00000038ff0a7e24 */ /* 0x000fd8000f8e00ff */
[----:B------:R-:W-:-:S05]  /*13ba0*/  @P0 LEA R10, R10, UR58, 0x3 ;  /* 0x0000003a0a0a0c11 */ /* 0x000fca000f8e18ff */
[----:B------:R-:W-:Y:S01]  /*13bb0*/  @P0 VIADD R10, R10, 0x18 ;  /* 0x000000180a0a0836 */ /* 0x000fe20000000000 */
[----:B---3--:R-:W-:Y:S02]  /*13bc0*/  R2UR UR7, R2 ;  /* 0x00000000020772ca */ /* 0x008fe400000e0000 */
[----:B------:R0:W5:Y:S02]  /*13bd0*/  LDL.LU R2, [R1+0x4ec] ;  /* 0x0004ec0001027983 */ /* 0x0001640000300800 */
[----:B----4-:R-:W-:Y:S02]  /*13be0*/  @P0 PRMT R10, R0, 0x654, R10 ;  /* 0x00000654000a0816 */ /* 0x010fe4000000000a */
[----:B------:R0:W5:Y:S02]  /*13bf0*/  LDL.LU R0, [R1+0x4e8] ;  /* 0x0004e80001007983 */ /* 0x0001640000300800 */
[----:B------:R0:W-:Y:S05]  /*13c00*/  @P0 SYNCS.ARRIVE.TRANS64.RED.A1T0 RZ, [R10+URZ], RZ ;  /* 0x000000ff0aff09a7 */ /* 0x0001ea000810043f */
[----:B------:R-:W-:-:S06]  /*13c10*/  UISETP.GT.U32.AND UP0, UPT, UR7, 0x1, UPT ;  /* 0x000000010700788c */ /* 0x000fcc000bf04070 */
[----:B------:R-:W-:-:S13]  /*13c20*/  PLOP3.LUT P0, PT, PT, PT, UP0, 0x80, 0x0 ;  /* 0x000000000000781c */ /* 0x000fda0003f0f008 */
[----:B0-----:R-:W-:Y:S05]  /*13c30*/  @P0 BRA `(.L_x_30) ;  /* 0x0000000000040947 */ /* 0x001fea0003800000 */
[----:B------:R-:W-:Y:S01]  /*13c40*/  BPT.TRAP 0x1 ;  /* 0x000000040000795c */ /* 0x000fe20000300000 */
.L_x_30:
[----:B------:R-:W-:Y:S02]  /*13c50*/  UISETP.GT.AND UP2, UPT, UR57, 0x1, UPT ;  /* 0x000000013900788c */ /* 0x000fe4000bf44270 */
[----:B------:R-:W-:Y:S02]  /*13c60*/  UIADD3 UR54, UR54, 0x1, URZ ;  /* 0x0000000136367890 */ /* 0x000fe4000fffe03f */
[----:B------:R-:W-:Y:S02]  /*13c70*/  UIADD3 UR56, UR56, 0x1, URZ ;  /* 0x0000000138387890 */ /* 0x000fe4000fffe03f */
[----:B------:R-:W-:Y:S01]  /*13c80*/  PLOP3.LUT P0, PT, PT, PT, UP2, 0x80, 0x0 ;  /* 0x000000000000781c */ /* 0x000fe20003f0f028 */
[----:B------:R-:W-:Y:S02]  /*13c90*/  UISETP.NE.AND UP0, UPT, UR54, 0x3, UPT ;  /* 0x000000033600788c */ /* 0x000fe4000bf05270 */
[----:B------:R-:W-:Y:S02]  /*13ca0*/  UIADD3 UR7, UR57, -0x1, URZ ;  /* 0xffffffff39077890 */ /* 0x000fe4000fffe03f */
[----:B------:R-:W-:-:S02]  /*13cb0*/  USEL UR8, URZ, 0x1, UP0 ;  /* 0x000000013f087887 */ /* 0x000fc40008000000 */
[----:B------:R-:W-:Y:S02]  /*13cc0*/  UISETP.NE.AND UP1, UPT, UR56, 0x3, UPT ;  /* 0x000000033800788c */ /* 0x000fe4000bf25270 */
[----:B------:R-:W-:Y:S02]  /*13cd0*/  ULOP3.LUT UR55, UR55, UR8, URZ, 0x3c, !UPT ;  /* 0x0000000837377292 */ /* 0x000fe4000f8e3c3f */
[----:B------:R-:W-:Y:S02]  /*13ce0*/  USEL UR54, UR54, URZ, UP0 ;  /* 0x0000003f36367287 */ /* 0x000fe40008000000 */
[----:B------:R-:W-:Y:S01]  /*13cf0*/  USEL UR56, UR56, URZ, UP1 ;  /* 0x0000003f38387287 */ /* 0x000fe20008800000 */
[----:B------:R-:W-:Y:S01]  /*13d00*/  UMOV UR8, 0x1 ;  /* 0x0000000100087882 */ /* 0x000fe20000000000 */
[----:B------:R-:W-:Y:S01]  /*13d10*/  UMOV UR57, UR7 ;  /* 0x0000000700397c82 */ /* 0x000fe20008000000 */
[----:B------:R-:W-:Y:S09]  /*13d20*/  @P0 BRA `(.L_x_31) ;  /* 0xffffff7400a80947 */ /* 0x000ff2000383ffff */
.L_x_23:
[----:B------:R-:W-:-:S04]  /*13d30*/  UISETP.NE.AND UP0, UPT, UR59, URZ, UPT ;  /* 0x0000003f3b00728c */ /* 0x000fc8000bf05270 */
[----:B------:R-:W-:-:S06]  /*13d40*/  USEL UR6, URZ, 0x1, !UP0 ;  /* 0x000000013f067887 */ /* 0x000fcc000c000000 */
[----:B------:R-:W-:-:S13]  /*13d50*/  ISETP.NE.AND P0, PT, RZ, UR6, PT ;  /* 0x00000006ff007c0c */ /* 0x000fda000bf05270 */
[----:B------:R-:W-:Y:S05]  /*13d60*/  @!P0 BRA `(.L_x_32) ;  /* 0x0000003800388947 */ /* 0x000fea0003800000 */
[----:B------:R-:W2:Y:S04]  /*13d70*/  LDL.LU R10, [R1+0xdc] ;  /* 0x0000dc00010a7983 */ /* 0x000ea80000300800 */
[----:B------:R0:W-:Y:S04]  /*13d80*/  STL [R1+0x5ac], R71 ;  /* 0x0005ac4701007387 */ /* 0x0001e80000100800 */
[----:B0-----:R-:W3:Y:S04]  /*13d90*/  LDL.LU R71, [R1+0xd8] ;  /* 0x0000d80001477983 */ /* 0x001ee80000300800 */
[----:B------:R0:W-:Y:S04]  /*13da0*/  STL [R1+0x5a8], R56 ;  /* 0x0005a83801007387 */ /* 0x0001e80000100800 */
        /* <DEDUP_REMOVED lines=53> */
[----:B------:R1:W-:Y:S01]  /*14100*/  STL [R1+0x4e8], R0 ;  /* 0x0004e80001007387 */ /* 0x0003e20000100800 */
[----:B--2---:R-:W-:Y:S01]  /*14110*/  FADD R18, R10, R18 ;  /* 0x000000120a127221 */ /* 0x004fe20000000000 */
[----:B---3--:R-:W-:-:S02]  /*14120*/  FADD R17, R71, R17 ;  /* 0x0000001147117221 */ /* 0x008fc40000000000 */
[----:B------:R-:W2:Y:S01]  /*14130*/  LDL.LU R71, [R1+0xa0] ;  /* 0x0000a00001477983 */ /* 0x000ea20000300800 */
[----:B----4-:R-:W-:-:S03]  /*14140*/  FADD R16, R56, R16 ;  /* 0x0000001038107221 */ /* 0x010fc60000000000 */
[----:B------:R-:W3:Y:S01]  /*14150*/  LDL.LU R56, [R1+0xa4] ;  /* 0x0000a40001387983 */ /* 0x000ee20000300800 */
[----:B------:R-:W-:-:S03]  /*14160*/  FADD R15, R57, R15 ;  /* 0x0000000f390f7221 */ /* 0x000fc60000000000 */
[----:B------:R-:W4:Y:S01]  /*14170*/  LDL.LU R57, [R1+0xa8] ;  /* 0x0000a80001397983 */ /* 0x000f220000300800 */
[----:B------:R-:W-:-:S03]  /*14180*/  FADD R14, R58, R14 ;  /* 0x0000000e3a0e7221 */ /* 0x000fc60000000000 */
[----:B------:R-:W4:Y:S01]  /*14190*/  LDL.LU R58, [R1+0xac] ;  /* 0x0000ac00013a7983 */ /* 0x000f220000300800 */
[----:B------:R-:W-:-:S03]  /*141a0*/  FADD R13, R59, R13 ;  /* 0x0000000d3b0d7221 */ /* 0x000fc60000000000 */
[----:B------:R-:W4:Y:S01]  /*141b0*/  LDL.LU R59, [R1+0xb0] ;  /* 0x0000b000013b7983 */ /* 0x000f220000300800 */
[----:B------:R-:W-:-:S03]  /*141c0*/  FADD R12, R60, R12 ;  /* 0x0000000c3c0c7221 */ /* 0x000fc60000000000 */
[----:B------:R-:W4:Y:S01]  /*141d0*/  LDL.LU R60, [R1+0xb4] ;  /* 0x0000b400013c7983 */ /* 0x000f220000300800 */
[----:B------:R-:W-:-:S03]  /*141e0*/  FADD R11, R61, R11 ;  /* 0x0000000b3d0b7221 */ /* 0x000fc60000000000 */
        /* <DEDUP_REMOVED lines=44> */
[----:B------:R-:W4:Y:S01]  /*144b0*/  LDL.LU R10, [R1+0x12c] ;  /* 0x00012c00010a7983 */ /* 0x000f220000300800 */
[----:B--2---:R-:W-:-:S03]  /*144c0*/  FADD R19, R71, R19 ;  /* 0x0000001347137221 */ /* 0x004fc60000000000 */
[----:B------:R-:W2:Y:S01]  /*144d0*/  LDL.LU R71, [R1+0x5ac] ;  /* 0x0005ac0001477983 */ /* 0x000ea20000300800 */
[----:B---3--:R-:W-:-:S03]  /*144e0*/  FADD R20, R56, R20 ;  /* 0x0000001438147221 */ /* 0x008fc60000000000 */
[----:B------:R-:W3:Y:S01]  /*144f0*/  LDL.LU R56, [R1+0x5a8] ;  /* 0x0005a80001387983 */ /* 0x000ee20000300800 */
[----:B----4-:R-:W-:-:S03]  /*14500*/  FADD R21, R57, R21 ;  /* 0x0000001539157221 */ /* 0x010fc60000000000 */
        /* <DEDUP_REMOVED lines=19> */
[----:B------:R0:W-:Y:S01]  /*14640*/  STL [R1+0xe0], R51 ;  /* 0x0000e03301007387 */ /* 0x0001e20000100800 */
[----:B------:R-:W-:-:S03]  /*14650*/  FADD R53, R52, R53 ;  /* 0x0000003534357221 */ /* 0x000fc60000000000 */
[----:B0-----:R-:W4:Y:S01]  /*14660*/  LDL.LU R51, [R1+0x57c] ;  /* 0x00057c0001337983 */ /* 0x001f220000300800 */
[----:B------:R-:W-:-:S03]  /*14670*/  FADD R0, R54, R0 ;  /* 0x0000000036007221 */ /* 0x000fc60000000000 */
[----:B------:R-:W4:Y:S01]  /*14680*/  LDL.LU R52, [R1+0x578] ;  /* 0x0005780001347983 */ /* 0x000f220000300800 */
[----:B------:R-:W-:-:S03]  /*14690*/  FADD R3, R2, R3 ;  /* 0x0000000302037221 */ /* 0x000fc60000000000 */
[----:B------:R0:W-:Y:S01]  /*146a0*/  STL [R1+0xe4], R53 ;  /* 0x0000e43501007387 */ /* 0x0001e20000100800 */
[----:B------:R-:W-:-:S03]  /*146b0*/  FADD R5, R4, R5 ;  /* 0x0000000504057221 */ /* 0x000fc60000000000 */
[----:B0-----:R-:W4:Y:S04]  /*146c0*/  LDL.LU R53, [R1+0x574] ;  /* 0x0005740001357983 */ /* 0x001f280000300800 */
[----:B------:R-:W4:Y:S01]  /*146d0*/  LDL.LU R54, [R1+0x570] ;  /* 0x0005700001367983 */ /* 0x000f220000300800 */
[----:B------:R-:W-:-:S03]  /*146e0*/  FADD R7, R6, R7 ;  /* 0x0000000706077221 */ /* 0x000fc60000000000 */
[----:B------:R-:W-:Y:S01]  /*146f0*/  STL [R1+0xe8], R0 ;  /* 0x0000e80001007387 */ /* 0x000fe20000100800 */
[----:B------:R-:W-:-:S03]  /*14700*/  FADD R9, R8, R9 ;  /* 0x0000000908097221 */ /* 0x000fc60000000000 */
[----:B------:R-:W-:Y:S04]  /*14710*/  STL [R1+0xec], R3 ;  /* 0x0000ec0301007387 */ /* 0x000fe80000100800 */
[----:B------:R-:W-:Y:S01]  /*14720*/  STL [R1+0xf0], R5 ;  /* 0x0000f00501007387 */ /* 0x000fe20000100800 */
[----:B------:R-:W-:-:S03]  /*14730*/  FADD R30, R31, R30 ;  /* 0x0000001e1f1e7221 */ /* 0x000fc60000000000 */
[----:B------:R-:W-:Y:S04]  /*14740*/  STL [R1+0xf4], R7 ;  /* 0x0000f40701007387 */ /* 0x000fe80000100800 */
[----:B------:R-:W-:Y:S01]  /*14750*/  STL [R1+0xf8], R9 ;  /* 0x0000f80901007387 */ /* 0x000fe20000100800 */
[----:B------:R-:W-:-:S03]  /*14760*/  FADD R28, R29, R28 ;  /* 0x0000001c1d1c7221 */ /* 0x000fc60000000000 */
        /* <DEDUP_REMOVED lines=16> */
[----:B------:R-:W-:Y:S04]  /*14870*/  STL [R1+0x11c], R46 ;  /* 0x00011c2e01007387 */ /* 0x000fe80000100800 */
[----:B------:R-:W-:Y:S01]  /*14880*/  STL [R1+0x120], R44 ;  /* 0x0001202c01007387 */ /* 0x000fe20000100800 */
[----:B------:R-:W-:Y:S01]  /*14890*/  FADD R42, R43, R42 ;  /* 0x0000002a2b2a7221 */ /* 0x000fe20000000000 */
[----:B------:R-:W-:Y:S01]  /*148a0*/  FADD R40, R41, R40 ;  /* 0x0000002829287221 */ /* 0x000fe20000000000 */
[----:B------:R-:W-:Y:S02]  /*148b0*/  FADD R10, R55, R10 ;  /* 0x0000000a370a7221 */ /* 0x000fe40000000000 */
[----:B------:R-:W2:Y:S04]  /*148c0*/  LDL.LU R55, [R1+0x5c] ;  /* 0x00005c0001377983 */ /* 0x000ea80000300800 */
[----:B------:R-:W-:Y:S04]  /*148d0*/  STL [R1+0x124], R42 ;  /* 0x0001242a01007387 */ /* 0x000fe80000100800 */
[----:B------:R-:W2:Y:S04]  /*148e0*/  LDL.LU R29, [R1+0x130] ;  /* 0x00013000011d7983 */ /* 0x000ea80000300800 */
[----:B------:R0:W-:Y:S04]  /*148f0*/  STL [R1+0x128], R40 ;  /* 0x0001282801007387 */ /* 0x0001e80000100800 */
[----:B0-----:R-:W3:Y:S04]  /*14900*/  LDL.LU R40, [R1+0x20] ;  /* 0x0000200001287983 */ /* 0x001ee80000300800 */
[----:B------:R0:W-:Y:S04]  /*14910*/  STL [R1+0x12c], R10 ;  /* 0x00012c0a01007387 */ /* 0x0001e80000100800 */
[----:B------:R-:W3:Y:S04]  /*14920*/  LDL.LU R30, [R1+0x134] ;  /* 0x00013400011e7983 */ /* 0x000ee80000300800 */
        /* <DEDUP_REMOVED lines=14> */
[----:B------:R-:W4:Y:S04]  /*14a10*/  LDL.LU R47, [R1] ;  /* 0x00000000012f7983 */ /* 0x000f280000300800 */
[----:B------:R-:W4:Y:S04]  /*14a20*/  LDL.LU R2, [R1+0x154] ;  /* 0x0001540001027983 */ /* 0x000f280000300800 */
[----:B------:R-:W4:Y:S04]  /*14a30*/  LDL.LU R32, [R1+0x4] ;  /* 0x0000040001207983 */ /* 0x000f280000300800 */
[----:B------:R-:W4:Y:S04]  /*14a40*/  LDL.LU R0, [R1+0x158] ;  /* 0x0001580001007983 */ /* 0x000f280000300800 */
[----:B------:R-:W4:Y:S04]  /*14a50*/  LDL.LU R33, [R1+0x8] ;  /* 0x0000080001217983 */ /* 0x000f280000300800 */
[----:B0-----:R-:W4:Y:S04]  /*14a60*/  LDL.LU R10, [R1+0x15c] ;  /* 0x00015c00010a7983 */ /* 0x001f280000300800 */
        /* <DEDUP_REMOVED lines=12> */
[----:B------:R-:W2:Y:S04]  /*14b30*/  LDL.LU R55, [R1+0x56c] ;  /* 0x00056c0001377983 */ /* 0x000ea80000300800 */
[----:B------:R0:W-:Y:S04]  /*14b40*/  STL [R1+0x130], R29 ;  /* 0x0001301d01007387 */ /* 0x0001e80000100800 */
[----:B0-----:R-:W2:Y:S01]  /*14b50*/  LDL.LU R29, [R1+0x178] ;  /* 0x00017800011d7983 */ /* 0x001ea20000300800 */
[----:B---3--:R-:W-:-:S03]  /*14b60*/  FADD R30, R40, R30 ;  /* 0x0000001e281e7221 */ /* 0x008fc60000000000 */
[----:B------:R-:W3:Y:S04]  /*14b70*/  LDL.LU R40, [R1+0x568] ;  /* 0x0005680001287983 */ /* 0x000ee80000300800 */
[----:B------:R0:W-:Y:S01]  /*14b80*/  STL [R1+0x134], R30 ;  /* 0x0001341e01007387 */ /* 0x0001e20000100800 */
[----:B----4-:R-:W-:-:S03]  /*14b90*/  FADD R31, R41, R31 ;  /* 0x0000001f291f7221 */ /* 0x010fc60000000000 */
[----:B0-----:R-:W4:Y:S01]  /*14ba0*/  LDL.LU R30, [R1+0x17c] ;  /* 0x00017c00011e7983 */ /* 0x001f220000300800 */
[----:B------:R-:W-:-:S03]  /*14bb0*/  FADD R9, R42, R9 ;  /* 0x000000092a097221 */ /* 0x000fc60000000000 */
[----:B------:R-:W3:Y:S04]  /*14bc0*/  LDL.LU R41, [R1+0x564] ;  /* 0x0005640001297983 */ /* 0x000ee80000300800 */
[----:B------:R0:W-:Y:S01]  /*14bd0*/  STL [R1+0x138], R31 ;  /* 0x0001381f01007387 */ /* 0x0001e20000100800 */
[----:B------:R-:W-:-:S03]  /*14be0*/  FADD R8, R43, R8 ;  /* 0x000000082b087221 */ /* 0x000fc60000000000 */
[----:B0-----:R-:W3:Y:S01]  /*14bf0*/  LDL.LU R31, [R1+0x180] ;  /* 0x00018000011f7983 */ /* 0x001ee20000300800 */
[----:B------:R-:W-:-:S03]  /*14c00*/  FADD R7, R44, R7 ;  /* 0x000000072c077221 */ /* 0x000fc60000000000 */
[----:B------:R-:W3:Y:S04]  /*14c10*/  LDL.LU R42, [R1+0x560] ;  /* 0x00056000012a7983 */ /* 0x000ee80000300800 */
[----:B------:R0:W-:Y:S01]  /*14c20*/  STL [R1+0x13c], R9 ;  /* 0x00013c0901007387 */ /* 0x0001e20000100800 */
[----:B------:R-:W-:-:S03]  /*14c30*/  FADD R6, R45, R6 ;  /* 0x000000062d067221 */ /* 0x000fc60000000000 */
[----:B0-----:R-:W3:Y:S04]  /*14c40*/  LDL.LU R9, [R1+0x184] ;  /* 0x0001840001097983 */ /* 0x001ee80000300800 */
[----:B------:R-:W3:Y:S04]  /*14c50*/  LDL.LU R43, [R1+0x55c] ;  /* 0x00055c00012b7983 */ /* 0x000ee80000300800 */
[----:B------:R0:W-:Y:S04]  /*14c60*/  STL [R1+0x140], R8 ;  /* 0x0001400801007387 */ /* 0x0001e80000100800 */
[----:B0-----:R-:W3:Y:S04]  /*14c70*/  LDL.LU R8, [R1+0x188] ;  /* 0x0001880001087983 */ /* 0x001ee80000300800 */
[----:B------:R-:W3:Y:S04]  /*14c80*/  LDL.LU R44, [R1+0x558] ;  /* 0x00055800012c7983 */ /* 0x000ee80000300800 */
[----:B------:R0:W-:Y:S04]  /*14c90*/  STL [R1+0x144], R7 ;  /* 0x0001440701007387 */ /* 0x0001e80000100800 */
[----:B0-----:R-:W3:Y:S04]  /*14ca0*/  LDL.LU R7, [R1+0x18c] ;  /* 0x00018c0001077983 */ /* 0x001ee80000300800 */
[----:B------:R-:W3:Y:S04]  /*14cb0*/  LDL.LU R45, [R1+0x554] ;  /* 0x00055400012d7983 */ /* 0x000ee80000300800 */
[----:B------:R0:W-:Y:S04]  /*14cc0*/  STL [R1+0x148], R6 ;  /* 0x0001480601007387 */ /* 0x0001e80000100800 */
[----:B0-----:R-:W3:Y:S01]  /*14cd0*/  LDL.LU R6, [R1+0x190] ;  /* 0x0001900001067983 */ /* 0x001ee20000300800 */
[----:B------:R-:W-:Y:S01]  /*14ce0*/  FADD R5, R4, R5 ;  /* 0x0000000504057221 */ /* 0x000fe20000000000 */
[----:B------:R-:W-:Y:S01]  /*14cf0*/  FADD R3, R46, R3 ;  /* 0x000000032e037221 */ /* 0x000fe20000000000 */
[----:B------:R-:W-:-:S03]  /*14d00*/  FADD R2, R47, R2 ;  /* 0x000000022f027221 */ /* 0x000fc60000000000 */
[----:B------:R0:W-:Y:S01]  /*14d10*/  STL [R1+0x14c], R5 ;  /* 0x00014c0501007387 */ /* 0x0001e20000100800 */
[----:B------:R-:W-:Y:S01]  /*14d20*/  FADD R0, R32, R0 ;  /* 0x0000000020007221 */ /* 0x000fe20000000000 */
[----:B------:R-:W-:Y:S02]  /*14d30*/  FADD R10, R33, R10 ;  /* 0x0000000a210a7221 */ /* 0x000fe40000000000 */
[----:B0-----:R-:W3:Y:S04]  /*14d40*/  LDL.LU R5, [R1+0x194] ;  /* 0x0001940001057983 */ /* 0x001ee80000300800 */
[----:B------:R-:W3:Y:S04]  /*14d50*/  LDL.LU R4, [R1+0x1b8] ;  /* 0x0001b80001047983 */ /* 0x000ee80000300800 */
[----:B------:R-:W3:Y:S04]  /*14d60*/  LDL.LU R46, [R1+0x550] ;  /* 0x00055000012e7983 */ /* 0x000ee80000300800 */
[----:B------:R0:W-:Y:S01]  /*14d70*/  STL [R1+0x150], R3 ;  /* 0x0001500301007387 */ /* 0x0001e20000100800 */
[----:B------:R-:W-:-:S03]  /*14d80*/  FADD R35, R34, R35 ;  /* 0x0000002322237221 */ /* 0x000fc60000000000 */
[----:B0-----:R-:W3:Y:S04]  /*14d90*/  LDL.LU R3, [R1+0x1bc] ;  /* 0x0001bc0001037983 */ /* 0x001ee80000300800 */
        /* <DEDUP_REMOVED lines=14> */
[----:B------:R-:W-:Y:S01]  /*14e80*/  FADD R27, R26, R27 ;  /* 0x0000001b1a1b7221 */ /* 0x000fe20000000000 */
[----:B------:R-:W-:-:S02]  /*14e90*/  FADD R28, R224, R28 ;  /* 0x0000001ce01c7221 */ /* 0x000fc40000000000 */
        /* <DEDUP_REMOVED lines=13> */
[----:B------:R0:W-:Y:S01]  /*14f70*/  STL [R1+0x174], R28 ;  /* 0x0001741c01007387 */ /* 0x0001e20000100800 */
[----:B--2---:R-:W-:-:S03]  /*14f80*/  FADD R29, R225, R29 ;  /* 0x0000001de11d7221 */ /* 0x004fc60000000000 */
[----:B0-----:R-:W2:Y:S04]  /*14f90*/  LDL.LU R28, [R1+0x518] ;  /* 0x00051800011c7983 */ /* 0x001ea80000300800 */
[----:B------:R-:W2:Y:S04]  /*14fa0*/  LDL.LU R224, [R1+0x1b4] ;  /* 0x0001b40001e07983 */ /* 0x000ea80000300800 */
[----:B------:R0:W-:Y:S01]  /*14fb0*/  STL [R1+0x178], R29 ;  /* 0x0001781d01007387 */ /* 0x0001e20000100800 */
[----:B----4-:R-:W-:-:S03]  /*14fc0*/  FADD R30, R226, R30 ;  /* 0x0000001ee21e7221 */ /* 0x010fc60000000000 */
[----:B0-----:R-:W4:Y:S04]  /*14fd0*/  LDL.LU R29, [R1+0x514] ;  /* 0x00051400011d7983 */ /* 0x001f280000300800 */
[----:B------:R-:W4:Y:S04]  /*14fe0*/  LDL.LU R225, [R1+0x1b0] ;  /* 0x0001b00001e17983 */ /* 0x000f280000300800 */
[----:B------:R0:W-:Y:S01]  /*14ff0*/  STL [R1+0x17c], R30 ;  /* 0x00017c1e01007387 */ /* 0x0001e20000100800 */
[----:B---3--:R-:W-:-:S03]  /*15000*/  FADD R31, R227, R31 ;  /* 0x0000001fe31f7221 */ /* 0x008fc60000000000 */
        /* <DEDUP_REMOVED lines=8> */
[----:B0-----:R0:W5:Y:S04]  /*15090*/  LDL.LU R9, [R1+0x508] ;  /* 0x0005080001097983 */ /* 0x0011680000300800 */
[----:B------:R-:W3:Y:S04]  /*150a0*/  LDL.LU R228, [R1+0x1a4] ;  /* 0x0001a40001e47983 */ /* 0x000ee80000300800 */
[----:B------:R1:W-:Y:S01]  /*150b0*/  STL [R1+0x188], R8 ;  /* 0x0001880801007387 */ /* 0x0003e20000100800 */
[----:B------:R-:W-:-:S03]  /*150c0*/  FADD R7, R230, R7 ;  /* 0x00000007e6077221 */ /* 0x000fc60000000000 */
[----:B-1----:R0:W5:Y:S04]  /*150d0*/  LDL.LU R8, [R1+0x504] ;  /* 0x0005040001087983 */ /* 0x0021680000300800 */
[----:B------:R-:W3:Y:S04]  /*150e0*/  LDL.LU R229, [R1+0x1a0] ;  /* 0x0001a00001e57983 */ /* 0x000ee80000300800 */
[----:B------:R1:W-:Y:S01]  /*150f0*/  STL [R1+0x18c], R7 ;  /* 0x00018c0701007387 */ /* 0x0003e20000100800 */
[----:B------:R-:W-:-:S03]  /*15100*/  FADD R6, R231, R6 ;  /* 0x00000006e7067221 */ /* 0x000fc60000000000 */
[----:B-1----:R0:W5:Y:S04]  /*15110*/  LDL.LU R7, [R1+0x500] ;  /* 0x0005000001077983 */ /* 0x0021680000300800 */
[----:B------:R-:W3:Y:S04]  /*15120*/  LDL.LU R230, [R1+0x19c] ;  /* 0x00019c0001e67983 */ /* 0x000ee80000300800 */
[----:B------:R1:W-:Y:S04]  /*15130*/  STL [R1+0x190], R6 ;  /* 0x0001900601007387 */ /* 0x0003e80000100800 */
[----:B-1----:R0:W5:Y:S04]  /*15140*/  LDL.LU R6, [R1+0x4fc] ;  /* 0x0004fc0001067983 */ /* 0x0021680000300800 */
[----:B------:R-:W3:Y:S01]  /*15150*/  LDL.LU R231, [R1+0x198] ;  /* 0x0001980001e77983 */ /* 0x000ee20000300800 */
[----:B------:R-:W-:Y:S01]  /*15160*/  FADD R5, R216, R5 ;  /* 0x00000005d8057221 */ /* 0x000fe20000000000 */
[----:B------:R-:W-:-:S04]  /*15170*/  FADD R4, R209, R4 ;  /* 0x00000004d1047221 */ /* 0x000fc80000000000 */
[----:B------:R1:W-:Y:S04]  /*15180*/  STL [R1+0x194], R5 ;  /* 0x0001940501007387 */ /* 0x0003e80000100800 */
[----:B-1----:R0:W5:Y:S01]  /*15190*/  LDL.LU R5, [R1+0x4f8] ;  /* 0x0004f80001057983 */ /* 0x0021620000300800 */
[----:B------:R-:W-:Y:S01]  /*151a0*/  FADD R3, R210, R3 ;  /* 0x00000003d2037221 */ /* 0x000fe20000000000 */
[----:B------:R-:W-:Y:S01]  /*151b0*/  FADD R2, R211, R2 ;  /* 0x00000002d3027221 */ /* 0x000fe20000000000 */
[----:B------:R-:W-:Y:S01]  /*151c0*/  FADD R0, R212, R0 ;  /* 0x00000000d4007221 */ /* 0x000fe20000000000 */
[----:B--2---:R-:W-:Y:S01]  /*151d0*/  FADD R224, R208, R224 ;  /* 0x000000e0d0e07221 */ /* 0x004fe20000000000 */
[----:B----4-:R-:W-:Y:S01]  /*151e0*/  FADD R225, R223, R225 ;  /* 0x000000e1dfe17221 */ /* 0x010fe20000000000 */
[----:B---3--:R-:W-:Y:S01]  /*151f0*/  FADD R226, R222, R226 ;  /* 0x000000e2dee27221 */ /* 0x008fe20000000000 */
[----:B------:R-:W-:Y:S01]  /*15200*/  FADD R227, R221, R227 ;  /* 0x000000e3dde37221 */ /* 0x000fe20000000000 */
[----:B------:R-:W-:Y:S01]  /*15210*/  FADD R228, R220, R228 ;  /* 0x000000e4dce47221 */ /* 0x000fe20000000000 */
[----:B------:R-:W-:Y:S01]  /*15220*/  FADD R229, R219, R229 ;  /* 0x000000e5dbe57221 */ /* 0x000fe20000000000 */
[----:B------:R-:W-:Y:S01]  /*15230*/  FADD R230, R218, R230 ;  /* 0x000000e6dae67221 */ /* 0x000fe20000000000 */
[----:B------:R-:W-:-:S05]  /*15240*/  FADD R231, R217, R231 ;  /* 0x000000e7d9e77221 */ /* 0x000fca0000000000 */
        /* <DEDUP_REMOVED lines=8> */
[----:B-1----:R-:W2:Y:S04]  /*152d0*/  LDL.LU R4, [R1+0x1cc] ;  /* 0x0001cc0001047983 */ /* 0x002ea80000300800 */
[----:B------:R-:W-:Y:S04]  /*152e0*/  STL [R1+0x1b4], R224 ;  /* 0x0001b4e001007387 */ /* 0x000fe80000100800 */
[----:B------:R1:W-:Y:S04]  /*152f0*/  STL [R1+0x1bc], R3 ;  /* 0x0001bc0301007387 */ /* 0x0003e80000100800 */
[----:B-1----:R-:W3:Y:S04]  /*15300*/  LDL.LU R3, [R1+0x1d0] ;  /* 0x0001d00001037983 */ /* 0x002ee80000300800 */
[----:B------:R1:W-:Y:S04]  /*15310*/  STL [R1+0x1c0], R2 ;  /* 0x0001c00201007387 */ /* 0x0003e80000100800 */
[----:B-1----:R-:W4:Y:S04]  /*15320*/  LDL.LU R2, [R1+0x1d4] ;  /* 0x0001d40001027983 */ /* 0x002f280000300800 */
[----:B------:R1:W-:Y:S04]  /*15330*/  STL [R1+0x1c4], R0 ;  /* 0x0001c40001007387 */ /* 0x0003e80000100800 */
[----:B-1----:R-:W4:Y:S01]  /*15340*/  LDL.LU R0, [R1+0x1d8] ;  /* 0x0001d80001007983 */ /* 0x002f220000300800 */
[----:B------:R-:W-:-:S03]  /*15350*/  FADD R10, R213, R10 ;  /* 0x0000000ad50a7221 */ /* 0x000fc60000000000 */
[----:B------:R-:W4:Y:S04]  /*15360*/  LDL.LU R213, [R1+0x1ec] ;  /* 0x0001ec0001d57983 */ /* 0x000f280000300800 */
[----:B------:R-:W4:Y:S04]  /*15370*/  LDL.LU R212, [R1+0x1f0] ;  /* 0x0001f00001d47983 */ /* 0x000f280000300800 */
[----:B------:R-:W4:Y:S04]  /*15380*/  LDL.LU R211, [R1+0x1f4] ;  /* 0x0001f40001d37983 */ /* 0x000f280000300800 */
        /* <DEDUP_REMOVED lines=20> */
[----:B-1----:R-:W4:Y:S01]  /*154d0*/  LDL.LU R10, [R1+0x244] ;  /* 0x00024400010a7983 */ /* 0x002f220000300800 */
[----:B--2---:R-:W-:-:S05]  /*154e0*/  FADD R4, R214, R4 ;  /* 0x00000004d6047221 */ /* 0x004fca0000000000 */
[----:B------:R1:W-:Y:S04]  /*154f0*/  STL [R1+0x1cc], R4 ;  /* 0x0001cc0401007387 */ /* 0x0003e80000100800 */
[----:B-1----:R0:W5:Y:S01]  /*15500*/  LDL.LU R4, [R1+0x4f4] ;  /* 0x0004f40001047983 */ /* 0x0021620000300800 */
[----:B---3--:R-:W-:-:S03]  /*15510*/  FADD R3, R215, R3 ;  /* 0x00000003d7037221 */ /* 0x008fc60000000000 */
[----:B------:R-:W2:Y:S04]  /*15520*/  LDL.LU R214, [R1+0x1e8] ;  /* 0x0001e80001d67983 */ /* 0x000ea80000300800 */
[----:B------:R1:W-:Y:S01]  /*15530*/  STL [R1+0x1d0], R3 ;  /* 0x0001d00301007387 */ /* 0x0003e20000100800 */
[----:B----4-:R-:W-:-:S03]  /*15540*/  FADD R2, R200, R2 ;  /* 0x00000002c8027221 */ /* 0x010fc60000000000 */
[----:B-1----:R0:W5:Y:S04]  /*15550*/  LDL.LU R3, [R1+0x4f0] ;  /* 0x0004f00001037983 */ /* 0x0021680000300800 */
[----:B------:R-:W3:Y:S04]  /*15560*/  LDL.LU R215, [R1+0x1e4] ;  /* 0x0001e40001d77983 */ /* 0x000ee80000300800 */
[----:B------:R1:W-:Y:S01]  /*15570*/  STL [R1+0x1d4], R2 ;  /* 0x0001d40201007387 */ /* 0x0003e20000100800 */
[----:B------:R-:W-:-:S03]  /*15580*/  FADD R0, R201, R0 ;  /* 0x00000000c9007221 */ /* 0x000fc60000000000 */
[----:B-1----:R0:W5:Y:S04]  /*15590*/  LDL.LU R2, [R1+0x4ec] ;  /* 0x0004ec0001027983 */ /* 0x0021680000300800 */
[----:B------:R-:W4:Y:S04]  /*155a0*/  LDL.LU R200, [R1+0x1e0] ;  /* 0x0001e00001c87983 */ /* 0x000f280000300800 */
[----:B------:R1:W-:Y:S04]  /*155b0*/  STL [R1+0x1d8], R0 ;  /* 0x0001d80001007387 */ /* 0x0003e80000100800 */
[----:B-1----:R0:W5:Y:S04]  /*155c0*/  LDL.LU R0, [R1+0x4e8] ;  /* 0x0004e80001007983 */ /* 0x0021680000300800 */
[----:B------:R-:W4:Y:S01]  /*155d0*/  LDL.LU R201, [R1+0x1dc] ;  /* 0x0001dc0001c97983 */ /* 0x000f220000300800 */
[----:B------:R-:W-:Y:S01]  /*155e0*/  FADD R213, R206, R213 ;  /* 0x000000d5ced57221 */ /* 0x000fe20000000000 */
        /* <DEDUP_REMOVED lines=22> */
[----:B--2---:R-:W-:Y:S01]  /*15750*/  FADD R214, R205, R214 ;  /* 0x000000d6cdd67221 */ /* 0x004fe20000000000 */
[----:B---3--:R-:W-:Y:S01]  /*15760*/  FADD R215, R204, R215 ;  /* 0x000000d7ccd77221 */ /* 0x008fe20000000000 */
[----:B----4-:R-:W-:Y:S01]  /*15770*/  FADD R200, R203, R200 ;  /* 0x000000c8cbc87221 */ /* 0x010fe20000000000 */
[----:B------:R-:W-:-:S05]  /*15780*/  FADD R201, R202, R201 ;  /* 0x000000c9cac97221 */ /* 0x000fca0000000000 */
        /* <DEDUP_REMOVED lines=24> */
[----:B------:R-:W4:Y:S04]  /*15910*/  LDL.LU R205, [R1+0x248] ;  /* 0x0002480001cd7983 */ /* 0x000f280000300800 */
[----:B------:R0:W-:Y:S04]  /*15920*/  STL [R1+0x23c], R225 ;  /* 0x00023ce101007387 */ /* 0x0001e80000100800 */
[----:B------:R-:W4:Y:S04]  /*15930*/  LDL.LU R204, [R1+0x24c] ;  /* 0x00024c0001cc7983 */ /* 0x000f280000300800 */
[----:B------:R0:W-:Y:S04]  /*15940*/  STL [R1+0x240], R224 ;  /* 0x000240e001007387 */ /* 0x0001e80000100800 */
[----:B------:R-:W4:Y:S04]  /*15950*/  LDL.LU R203, [R1+0x250] ;  /* 0x0002500001cb7983 */ /* 0x000f280000300800 */
[----:B------:R0:W-:Y:S04]  /*15960*/  STL [R1+0x244], R10 ;  /* 0x0002440a01007387 */ /* 0x0001e80000100800 */
[----:B------:R-:W4:Y:S04]  /*15970*/  LDL.LU R202, [R1+0x254] ;  /* 0x0002540001ca7983 */ /* 0x000f280000300800 */
[----:B-1----:R-:W4:Y:S04]  /*15980*/  LDL.LU R201, [R1+0x258] ;  /* 0x0002580001c97983 */ /* 0x002f280000300800 */
[----:B--2---:R-:W2:Y:S04]  /*15990*/  LDL.LU R200, [R1+0x25c] ;  /* 0x00025c0001c87983 */ /* 0x004ea80000300800 */
[----:B---3--:R-:W3:Y:S04]  /*159a0*/  LDL.LU R215, [R1+0x260] ;  /* 0x0002600001d77983 */ /* 0x008ee80000300800 */
[----:B----4-:R-:W4:Y:S04]  /*159b0*/  LDL.LU R214, [R1+0x264] ;  /* 0x0002640001d67983 */ /* 0x010f280000300800 */
        /* <DEDUP_REMOVED lines=23> */
[----:B------:R-:W-:Y:S01]  /*15b30*/  FADD R205, R181, R205 ;  /* 0x000000cdb5cd7221 */ /* 0x000fe20000000000 */
[----:B------:R-:W-:-:S04]  /*15b40*/  FADD R204, R182, R204 ;  /* 0x000000ccb6cc7221 */ /* 0x000fc80000000000 */
[----:B------:R0:W-:Y:S01]  /*15b50*/  STL [R1+0x248], R205 ;  /* 0x000248cd01007387 */ /* 0x0001e20000100800 */
[----:B------:R-:W-:-:S03]  /*15b60*/  FADD R203, R183, R203 ;  /* 0x000000cbb7cb7221 */ /* 0x000fc60000000000 */
[----:B------:R1:W-:Y:S01]  /*15b70*/  STL [R1+0x24c], R204 ;  /* 0x00024ccc01007387 */ /* 0x0003e20000100800 */
[----:B------:R-:W-:-:S03]  /*15b80*/  FADD R202, R168, R202 ;  /* 0x000000caa8ca7221 */ /* 0x000fc60000000000 */
[----:B------:R1:W-:Y:S01]  /*15b90*/  STL [R1+0x250], R203 ;  /* 0x000250cb01007387 */ /* 0x0003e20000100800 */
[----:B------:R-:W-:-:S03]  /*15ba0*/  FADD R201, R169, R201 ;  /* 0x000000c9a9c97221 */ /* 0x000fc60000000000 */
        /* <DEDUP_REMOVED lines=55> */
[----:B------:R-:W4:Y:S04]  /*15f20*/  LDL.LU R203, [R1+0x2cc] ;  /* 0x0002cc0001cb7983 */ /* 0x000f280000300800 */
[----:B------:R1:W-:Y:S04]  /*15f30*/  STL [R1+0x2c0], R10 ;  /* 0x0002c00a01007387 */ /* 0x0003e80000100800 */
[----:B------:R-:W4:Y:S04]  /*15f40*/  LDL.LU R202, [R1+0x2d0] ;  /* 0x0002d00001ca7983 */ /* 0x000f280000300800 */
[----:B--2---:R-:W2:Y:S04]  /*15f50*/  LDL.LU R201, [R1+0x2d4] ;  /* 0x0002d40001c97983 */ /* 0x004ea80000300800 */
        /* <DEDUP_REMOVED lines=362> */
[----:B------:R-:W-:Y:S01]  /*17600*/  FADD R224, R30, R224 ;  /* 0x000000e01ee07221 */ /* 0x000fe20000000000 */
[----:B------:R-:W-:-:S05]  /*17610*/  FADD R10, R10, R31 ;  /* 0x0000001f0a0a7221 */ /* 0x000fca0000000000 */
[----:B------:R0:W-:Y:S04]  /*17620*/  STL [R1+0x4b0], R10 ;  /* 0x0004b00a01007387 */ /* 0x0001e80000100800 */
[----:B------:R0:W-:Y:S04]  /*17630*/  STL [R1+0x4a8], R225 ;  /* 0x0004a8e101007387 */ /* 0x0001e80000100800 */
[----:B------:R0:W-:Y:S02]  /*17640*/  STL [R1+0x4ac], R224 ;  /* 0x0004ace001007387 */ /* 0x0001e40000100800 */
.L_x_32:
[----:B------:R1:W5:Y:S01]  /*17650*/  LDL R25, [R1+0x4b4] ;  /* 0x0004b40001197983 */ /* 0x0003620000100800 */
[----:B0-----:R-:W0:Y:S03]  /*17660*/  LDC R10, c[0x0][0x28c] ;  /* 0x0000a300ff0a7b82 */ /* 0x001e260000000800 */
[----:B------:R1:W5:Y:S01]  /*17670*/  LDL R24, [R1+0x4dc] ;  /* 0x0004dc0001187983 */ /* 0x0003620000100800 */
[----:B0-----:R-:W-:-:S13]  /*17680*/  ISETP.GE.AND P0, PT, R10, 0x1, PT ;  /* 0x000000010a00780c */ /* 0x001fda0003f06270 */
[----:B-1----:R-:W-:Y:S05]  /*17690*/  @!P0 BRA `(.L_x_33) ;  /* 0x0000000000748947 */ /* 0x002fea0003800000 */
[----:B------:R-:W-:-:S06]  /*176a0*/  UISETP.NE.AND UP0, UPT, UR61, 0x3, UPT ;  /* 0x000000033d00788c */ /* 0x000fcc000bf05270 */
[----:B------:R-:W-:-:S13]  /*176b0*/  PLOP3.LUT P0, PT, PT, PT, UP0, 0x80, 0x0 ;  /* 0x000000000000781c */ /* 0x000fda0003f0f008 */
[----:B------:R-:W-:Y:S05]  /*176c0*/  @!P0 BRA `(.L_x_34) ;  /* 0x0000000000048947 */ /* 0x000fea0003800000 */
[----:B------:R-:W-:Y:S01]  /*176d0*/  BPT.TRAP 0x1 ;  /* 0x000000040000795c */ /* 0x000fe20000300000 */
.L_x_34:
[----:B------:R-:W2:Y:S01]  /*176e0*/  LDL R10, [R1+0x4b8] ;  /* 0x0004b800010a7983 */ /* 0x000ea20000100800 */
[----:B------:R-:W-:Y:S01]  /*176f0*/  BSSY B0, `(.L_x_35) ;  /* 0x0000011000007945 */ /* 0x000fe20003800000 */
[----:B--2---:R-:W-:-:S13]  /*17700*/  ISETP.NE.AND P0, PT, R10, RZ, PT ;  /* 0x000000ff0a00720c */ /* 0x004fda0003f05270 */
[----:B------:R-:W-:Y:S05]  /*17710*/  @!P0 BRA `(.L_x_36) ;  /* 0x0000000000388947 */ /* 0x000fea0003800000 */
[----:B------:R-:W2:Y:S01]  /*17720*/  LDL R26, [R1+0x4c0] ;  /* 0x0004c000011a7983 */ /* 0x000ea20000100800 */
[----:B-----5:R-:W-:Y:S02]  /*17730*/  R2UR UR7, R24 ;  /* 0x00000000180772ca */ /* 0x020fe400000e0000 */
[----:B------:R-:W-:-:S11]  /*17740*/  R2UR UR6, R25 ;  /* 0x00000000190672ca */ /* 0x000fd600000e0000 */
[----:B------:R-:W-:-:S04]  /*17750*/  UISETP.LT.AND UP0, UPT, UR7, 0x1, UPT ;  /* 0x000000010700788c */ /* 0x000fc8000bf01270 */
[----:B------:R-:W-:-:S04]  /*17760*/  USEL UR8, UR7, 0x1, UP0 ;  /* 0x0000000107087887 */ /* 0x000fc80008000000 */
[----:B------:R-:W-:-:S04]  /*17770*/  UIADD3 UR8, UR6, UR7, -UR8 ;  /* 0x0000000706087290 */ /* 0x000fc8000fffe808 */
[----:B------:R-:W-:-:S04]  /*17780*/  UIMAD.WIDE.U32 UR6, UR8, -0x55555555, URZ ;  /* 0xaaaaaaab080678a5 */ /* 0x000fc8000f8e003f */
[----:B------:R-:W-:-:S04]  /*17790*/  USHF.R.U32.HI UR6, URZ, 0x1, UR7 ;  /* 0x000000013f067899 */ /* 0x000fc80008011607 */
[----:B------:R-:W-:-:S04]  /*177a0*/  UIMAD UR8, UR6, -0x3, UR8 ;  /* 0xfffffffd060878a4 */ /* 0x000fc8000f8e0208 */
[----:B------:R-:W-:-:S04]  /*177b0*/  ULEA UR8, UR8, UR58, 0x3 ;  /* 0x0000003a08087291 */ /* 0x000fc8000f8e183f */
[----:B------:R-:W-:-:S06]  /*177c0*/  UIADD3 UR8, UR8, 0x18, URZ ;  /* 0x0000001808087890 */ /* 0x000fcc000fffe03f */
[----:B------:R-:W-:-:S05]  /*177d0*/  IMAD.U32 R10, RZ, RZ, UR8 ;  /* 0x00000008ff0a7e24 */ /* 0x000fca000f8e00ff */
[----:B--2---:R-:W-:-:S04]  /*177e0*/  PRMT R10, R26, 0x654, R10 ;  /* 0x000006541a0a7816 */ /* 0x004fc8000000000a */
[----:B------:R0:W-:Y:S03]  /*177f0*/  SYNCS.ARRIVE.TRANS64.RED.A1T0 RZ, [R10+URZ], RZ ;  /* 0x000000ff0aff79a7 */ /* 0x0001e6000810043f */
.L_x_36:
[----:B------:R-:W-:Y:S05]  /*17800*/  BSYNC B0 ;  /* 0x0000000000007941 */ /* 0x000fea0003800000 */
.L_x_35:
[----:B0-----:R-:W2:Y:S02]  /*17810*/  LDL R10, [R1+0x4cc] ;  /* 0x0004cc00010a7983 */ /* 0x001ea40000100800 */
[----:B--2---:R-:W-:-:S13]  /*17820*/  R2UR UR6, R10 ;  /* 0x000000000a0672ca */ /* 0x004fda00000e0000 */
[----:B------:R-:W-:-:S06]  /*17830*/  UISETP.GT.U32.AND UP0, UPT, UR6, 0x1, UPT ;  /* 0x000000010600788c */ /* 0x000fcc000bf04070 */
[----:B------:R-:W-:-:S13]  /*17840*/  PLOP3.LUT P0, PT, PT, PT, UP0, 0x80, 0x0 ;  /* 0x000000000000781c */ /* 0x000fda0003f0f008 */
[----:B------:R-:W-:Y:S05]  /*17850*/  @P0 BRA `(.L_x_33) ;  /* 0x0000000000040947 */ /* 0x000fea0003800000 */
[----:B------:R-:W-:Y:S01]  /*17860*/  BPT.TRAP 0x1 ;  /* 0x000000040000795c */ /* 0x000fe20000300000 */
.L_x_33:
[----:B------:R-:W2:Y:S01]  /*17870*/  LDL.LU R10, [R1+0x4d8] ;  /* 0x0004d800010a7983 */ /* 0x000ea20000300800 */
[----:B------:R-:W0:Y:S01]  /*17880*/  LDC R27, c[0x0][0x288] ;  /* 0x0000a200ff1b7b82 */ /* 0x000e220000000800 */
[----:B-----5:R-:W-:Y:S01]  /*17890*/  R2UR UR15, R24 ;  /* 0x00000000180f72ca */ /* 0x020fe200000e0000 */
[----:B------:R-:W-:Y:S01]  /*178a0*/  ULDC UR6, c[0x0][0x284] ;  /* 0x0000a10000067ab9 */ /* 0x000fe20000000800 */
[----:B------:R-:W3:Y:S01]  /*178b0*/  LDL.LU R26, [R1+0x4c8] ;  /* 0x0004c800011a7983 */ /* 0x000ee20000300800 */
[----:B------:R-:W-:Y:S01]  /*178c0*/  R2UR UR7, R25 ;  /* 0x00000000190772ca */ /* 0x000fe200000e0000 */
[----:B------:R-:W-:Y:S02]  /*178d0*/  ULDC.64 UR12, c[0x0][0x5d0] ;  /* 0x00017400000c7ab9 */ /* 0x000fe40000000a00 */
[----:B------:R-:W4:Y:S04]  /*178e0*/  LDL.LU R31, [R1+0x4c4] ;  /* 0x0004c400011f7983 */ /* 0x000f280000300800 */
[----:B------:R-:W4:Y:S01]  /*178f0*/  LDL R33, [R1+0x4bc] ;  /* 0x0004bc0001217983 */ /* 0x000f220000100800 */
[----:B------:R-:W-:-:S02]  /*17900*/  IMAD.MOV.U32 R206, RZ, RZ, -0x1 ;  /* 0xffffffffffce7424 */ /* 0x000fc400078e00ff */
[----:B------:R-:W-:Y:S01]  /*17910*/  UISETP.GE.U32.AND UP1, UPT, UR15, 0x3, UPT ;  /* 0x000000030f00788c */ /* 0x000fe2000bf26070 */
[----:B------:R-:W1:Y:S02]  /*17920*/  S2R R34, SR_TID.X ;  /* 0x0000000000227919 */ /* 0x000e640000002100 */
[----:B------:R-:W-:-:S04]  /*17930*/  UIADD3 UR9, UR15, UR7, URZ ;  /* 0x000000070f097290 */ /* 0x000fc8000fffe03f */
[----:B------:R-:W-:-:S04]  /*17940*/  UISETP.GT.U32.AND UP0, UPT, UR9, 0x2, UPT ;  /* 0x000000020900788c */ /* 0x000fc8000bf04070 */
[----:B------:R-:W-:Y:S01]  /*17950*/  UISETP.LT.U32.AND UP0, UPT, UR15, 0x3, UP0 ;  /* 0x000000030f00788c */ /* 0x000fe20008701070 */
[--C-:B-1----:R-:W-:Y:S02]  /*17960*/  SHF.R.U32.HI R24, RZ, 0x2, R34.reuse ;  /* 0x00000002ff187819 */ /* 0x102fe40000011622 */
[----:B------:R-:W-:Y:S02]  /*17970*/  LOP3.LUT R25, R34, 0x60, RZ, 0xc0, !PT ;  /* 0x0000006022197812 */ /* 0x000fe400078ec0ff */
[----:B------:R-:W-:Y:S02]  /*17980*/  SHF.R.U32.HI R28, RZ, 0x7, R34 ;  /* 0x00000007ff1c7819 */ /* 0x000fe40000011622 */
[----:B------:R-:W-:Y:S02]  /*17990*/  LOP3.LUT R24, R24, 0x7, RZ, 0xc0, !PT ;  /* 0x0000000718187812 */ /* 0x000fe400078ec0ff */
[----:B------:R-:W-:Y:S02]  /*179a0*/  SHF.R.U32.HI R25, RZ, 0x1, R25 ;  /* 0x00000001ff197819 */ /* 0x000fe40000011619 */
[----:B------:R-:W-:-:S02]  /*179b0*/  LOP3.LUT R28, R28, 0x1, RZ, 0xc0, !PT ;  /* 0x000000011c1c7812 */ /* 0x000fc400078ec0ff */
[----:B------:R-:W-:-:S03]  /*179c0*/  LOP3.LUT R29, R34, 0x3, RZ, 0xc0, !PT ;  /* 0x00000003221d7812 */ /* 0x000fc600078ec0ff */
[----:B------:R-:W-:Y:S02]  /*179d0*/  IMAD.SHL.U32 R32, R28, 0x40, RZ ;  /* 0x000000401c207824 */ /* 0x000fe400078e00ff */
[----:B0-----:R-:W-:-:S03]  /*179e0*/  IMAD R29, R29, -0x2, R27 ;  /* 0xfffffffe1d1d7824 */ /* 0x001fc600078e021b */
[--C-:B------:R-:W-:Y:S02]  /*179f0*/  LOP3.LUT R32, R32, 0x40, R24.reuse, 0xe2, !PT ;  /* 0x0000004020207812 */ /* 0x100fe400078ee218 */
[----:B--2---:R-:W-:Y:S02]  /*17a00*/  R2UR UR11, R10 ;  /* 0x000000000a0b72ca */ /* 0x004fe400000e0000 */
[----:B------:R-:W-:Y:S01]  /*17a10*/  IADD3 R10, RZ, -R25, -R24 ;  /* 0x80000019ff0a7210 */ /* 0x000fe20007ffe818 */
[----:B------:R-:W-:Y:S02]  /*17a20*/  IMAD.U32 R24, RZ, RZ, UR12 ;  /* 0x0000000cff187e24 */ /* 0x000fe4000f8e00ff */
[----:B---3--:R-:W-:Y:S02]  /*17a30*/  IMAD R26, R26, 0xb0, RZ ;  /* 0x000000b01a1a7824 */ /* 0x008fe400078e02ff */
[----:B------:R-:W-:Y:S02]  /*17a40*/  IMAD R28, R28, -0x40, R10 ;  /* 0xffffffc01c1c7824 */ /* 0x000fe400078e020a */
[----:B----4-:R-:W-:Y:S01]  /*17a50*/  IMAD R10, R31, 0x180, RZ ;  /* 0x000001801f0a7824 */ /* 0x010fe200078e02ff */
[----:B------:R-:W-:Y:S01]  /*17a60*/  ISETP.GE.AND P0, PT, R26, R27, PT ;  /* 0x0000001b1a00720c */ /* 0x000fe20003f06270 */
[----:B------:R-:W-:Y:S01]  /*17a70*/  IMAD.SHL.U32 R27, R34, 0x2, RZ ;  /* 0x00000002221b7824 */ /* 0x000fe200078e00ff */
[----:B------:R-:W-:Y:S01]  /*17a80*/  R2UR UR14, R33 ;  /* 0x00000000210e72ca */ /* 0x000fe200000e0000 */
[----:B------:R-:W-:Y:S01]  /*17a90*/  IMAD.IADD R29, R29, 0x1, -R26 ;  /* 0x000000011d1d7824 */ /* 0x000fe200078e0a1a */
[C---:B------:R-:W-:Y:S01]  /*17aa0*/  IADD3 R28, -R10.reuse, UR6, R28 ;  /* 0x000000060a1c7c10 */ /* 0x040fe2000fffe11c */
[----:B------:R-:W-:Y:S01]  /*17ab0*/  IMAD.WIDE R58, R31, 0x180, RZ ;  /* 0x000001801f3a7825 */ /* 0x000fe200078e02ff */
[----:B------:R-:W-:Y:S01]  /*17ac0*/  ISETP.GE.OR P0, PT, R10, UR6, P0 ;  /* 0x000000060a007c0c */ /* 0x000fe20008706670 */
[----:B------:R-:W-:Y:S01]  /*17ad0*/  @UP1 UIMAD.WIDE.U32 UR6, UR9, -0x55555555, URZ ;  /* 0xaaaaaaab090618a5 */ /* 0x000fe2000f8e003f */
[----:B------:R-:W-:-:S02]  /*17ae0*/  LOP3.LUT R26, R26, 0x6, R27, 0xf8, !PT ;  /* 0x000000061a1a7812 */ /* 0x000fc400078ef81b */
[----:B------:R-:W-:Y:S01]  /*17af0*/  LOP3.LUT R32, R58, R32, R25, 0xfe, !PT ;  /* 0x000000203a207212 */ /* 0x000fe200078efe19 */
[----:B------:R-:W-:Y:S01]  /*17b00*/  @UP1 USHF.R.U32.HI UR6, URZ, 0x1, UR7 ;  /* 0x000000013f061899 */ /* 0x000fe20008011607 */
[--C-:B------:R-:W-:Y:S01]  /*17b10*/  SHF.R.S32.HI R27, RZ, 0x1f, R26.reuse ;  /* 0x0000001fff1b7819 */ /* 0x100fe2000001141a */
[----:B------:R-:W-:Y:S02]  /*17b20*/  USEL UR7, URZ, 0x1, !UP0 ;  /* 0x000000013f077887 */ /* 0x000fe4000c000000 */
[----:B------:R-:W-:Y:S02]  /*17b30*/  USHF.R.S32.HI UR10, URZ, 0x1f, UR14 ;  /* 0x0000001f3f0a7899 */ /* 0x000fe4000801140e */
[----:B------:R-:W-:Y:S01]  /*17b40*/  ULOP3.LUT UR11, UR11, UR7, URZ, 0x3c, !UPT ;  /* 0x000000070b0b7292 */ /* 0x000fe2000f8e3c3f */
[----:B------:R-:W-:Y:S01]  /*17b50*/  IMAD.WIDE.U32 R24, R24, UR14, R26 ;  /* 0x0000000e18187c25 */ /* 0x000fe2000f8e001a */
[----:B------:R-:W-:Y:S02]  /*17b60*/  UIMAD UR8, UR10, UR12, URZ ;  /* 0x0000000c0a0872a4 */ /* 0x000fe4000f8e023f */
[----:B------:R-:W-:-:S02]  /*17b70*/  @UP1 ULOP3.LUT UR11, UR11, 0x1, UR6, 0x78, !UPT ;  /* 0x000000010b0b1892 */ /* 0x000fc4000f8e7806 */
[----:B------:R-:W-:-:S03]  /*17b80*/  UIMAD UR8, UR14, UR13, UR8 ;  /* 0x0000000d0e0872a4 */ /* 0x000fc6000f8e0208 */
[----:B------:R-:W-:Y:S01]  /*17b90*/  ULDC.64 UR12, c[0x0][0x5c8] ;  /* 0x00017200000c7ab9 */ /* 0x000fe20000000a00 */
[----:B------:R-:W-:Y:S02]  /*17ba0*/  IMAD.U32 R10, RZ, RZ, UR11 ;  /* 0x0000000bff0a7e24 */ /* 0x000fe4000f8e00ff */
[----:B------:R-:W-:Y:S02]  /*17bb0*/  VIADD R25, R25, UR8 ;  /* 0x0000000819197c36 */ /* 0x000fe40008000000 */
[----:B------:R-:W-:Y:S01]  /*17bc0*/  IMAD R31, R59, UR12, RZ ;  /* 0x0000000c3b1f7c24 */ /* 0x000fe2000f8e02ff */
[----:B------:R0:W-:Y:S01]  /*17bd0*/  STL [R1+0x4d8], R10 ;  /* 0x0004d80a01007387 */ /* 0x0001e20000100800 */
[----:B------:R-:W-:-:S04]  /*17be0*/  IMAD.WIDE.U32 R24, R32, UR12, R24 ;  /* 0x0000000c20187c25 */ /* 0x000fc8000f8e0018 */
[----:B------:R-:W-:Y:S01]  /*17bf0*/  IMAD R31, R32, UR13, R31 ;  /* 0x0000000d201f7c24 */ /* 0x000fe2000f8e021f */
[----:B------:R-:W-:Y:S06]  /*17c00*/  @P0 BRA `(.L_x_37) ;  /* 0x000001c800b40947 */ /* 0x000fec0003800000 */
[----:B------:R-:W-:Y:S01]  /*17c10*/  FSETP.NEU.AND P0, PT, RZ, UR5, PT ;  /* 0x00000005ff007c0b */ /* 0x000fe2000bf0d000 */
[----:B------:R-:W-:Y:S01]  /*17c20*/  BSSY B0, `(.L_x_37) ;  /* 0x0001cab000007945 */ /* 0x000fe20003800000 */
[----:B------:R-:W-:-:S11]  /*17c30*/  IMAD.IADD R31, R25, 0x1, R31 ;  /* 0x00000001191f7824 */ /* 0x000fd600078e021f */
[----:B------:R-:W-:Y:S05]  /*17c40*/  @!P0 BRA `(.L_x_38) ;  /* 0x0000011400648947 */ /* 0x000fea0003800000 */
[----:B------:R-:W-:Y:S01]  /*17c50*/  ISETP.GE.AND P2, PT, R28, 0x9, PT ;  /* 0x000000091c00780c */ /* 0x000fe20003f46270 */
[----:B------:R-:W-:Y:S01]  /*17c60*/  ULDC.64 UR6, c[0x0][0x5b8] ;  /* 0x00016e0000067ab9 */ /* 0x000fe20000000a00 */
[----:B------:R-:W-:Y:S01]  /*17c70*/  R2UR UR8, R33 ;  /* 0x00000000210872ca */ /* 0x000fe200000e0000 */
[----:B------:R-:W2:Y:S01]  /*17c80*/  LDL.LU R60, [R1+0xe0] ;  /* 0x0000e000013c7983 */ /* 0x000ea20000300800 */
[C---:B------:R-:W-:Y:S02]  /*17c90*/  ISETP.LT.OR P0, PT, R29.reuse, 0x1, !P2 ;  /* 0x000000011d00780c */ /* 0x040fe40005701670 */
[C---:B------:R-:W-:Y:S02]  /*17ca0*/  ISETP.LT.OR P5, PT, R29.reuse, 0x2, !P2 ;  /* 0x000000021d00780c */ /* 0x040fe400057a1670 */
[----:B------:R-:W-:Y:S01]  /*17cb0*/  ISETP.LT.OR P3, PT, R29, 0x9, !P2 ;  /* 0x000000091d00780c */ /* 0x000fe20005761670 */
[----:B0-----:R-:W-:Y:S01]  /*17cc0*/  IMAD.U32 R10, RZ, RZ, UR6 ;  /* 0x00000006ff0a7e24 */ /* 0x001fe2000f8e00ff */
[----:B------:R-:W-:Y:S01]  /*17cd0*/  LOP3.LUT R30, R30, 0xfffffffb, RZ, 0xc0, !PT ;  /* 0xfffffffb1e1e7812 */ /* 0x000fe200078ec0ff */
[----:B------:R-:W3:Y:S01]  /*17ce0*/  LDL.LU R61, [R1+0xe4] ;  /* 0x0000e400013d7983 */ /* 0x000ee20000300800 */
[----:B------:R-:W-:-:S03]  /*17cf0*/  UIMAD UR6, UR10, UR6, URZ ;  /* 0x000000060a0672a4 */ /* 0x000fc6000f8e023f */
[----:B------:R-:W-:Y:S01]  /*17d00*/  IMAD.WIDE.U32 R26, R10, UR8, R26 ;  /* 0x000000080a1a7c25 */ /* 0x000fe2000f8e001a */
[----:B------:R-:W-:Y:S01]  /*17d10*/  UIMAD UR6, UR8, UR7, UR6 ;  /* 0x00000007080672a4 */ /* 0x000fe2000f8e0206 */
[----:B------:R-:W0:Y:S01]  /*17d20*/  @!P0 LDC.64 R38, c[0x0][0x5c0] ;  /* 0x00017000ff268b82 */ /* 0x000e220000000a00 */
[----:B------:R-:W-:-:S03]  /*17d30*/  ULDC.64 UR10, c[0x0][0x5a8] ;  /* 0x00016a00000a7ab9 */ /* 0x000fc60000000a00 */
[----:B------:R-:W-:-:S04]  /*17d40*/  @P3 LOP3.LUT R30, R30, 0x4, RZ, 0xfc, !PT ;  /* 0x000000041e1e3812 */ /* 0x000fc800078efcff */
[----:B------:R-:W1:Y:S01]  /*17d50*/  @!P5 LDC.64 R36, c[0x0][0x5c0] ;  /* 0x00017000ff24db82 */ /* 0x000e620000000a00 */
[----:B------:R-:W-:-:S04]  /*17d60*/  LOP3.LUT R30, R30, 0xfffffffd, RZ, 0xc0, !PT ;  /* 0xfffffffd1e1e7812 */ /* 0x000fc800078ec0ff */
[----:B------:R-:W-:-:S03]  /*17d70*/  @P2 LOP3.LUT R30, R30, 0x2, RZ, 0xfc, !PT ;  /* 0x000000021e1e2812 */ /* 0x000fc600078efcff */
[----:B------:R-:W4:Y:S01]  /*17d80*/  @!P3 LDC.64 R34, c[0x0][0x5c0] ;  /* 0x00017000ff22bb82 */ /* 0x000f220000000a00 */
[----:B0-----:R-:W-:-:S04]  /*17d90*/  @!P0 IADD3 R38, P1, P4, R24, R38, R3 ;  /* 0x0000002618268210 */ /* 0x001fc80007c3e003 */
[----:B------:R-:W-:Y:S02]  /*17da0*/  @!P0 IADD3.X R39, R31, R39, R4, P1, P4 ;  /* 0x000000271f278210 */ /* 0x000fe40000fe8404 */
[----:B-1----:R-:W-:-:S04]  /*17db0*/  @!P5 IADD3 R42, P1, P4, R24, R36, R3 ;  /* 0x00000024182ad210 */ /* 0x002fc80007c3e003 */
[----:B------:R-:W-:Y:S02]  /*17dc0*/  @!P5 IADD3.X R43, R31, R37, R4, P1, P4 ;  /* 0x000000251f2bd210 */ /* 0x000fe40000fe8404 */
[----:B----4-:R-:W-:-:S04]  /*17dd0*/  @!P3 IADD3 R44, P1, P4, R24, R34, R3 ;  /* 0x00000022182cb210 */ /* 0x010fc80007c3e003 */
[----:B------:R-:W-:Y:S02]  /*17de0*/  @!P3 IADD3.X R45, R31, R35, R4, P1, P4 ;  /* 0x000000231f2db210 */ /* 0x000fe40000fe8404 */
[----:B------:R-:W-:Y:S02]  /*17df0*/  ISETP.LT.OR P4, PT, R29, 0xa, !P2 ;  /* 0x0000000a1d00780c */ /* 0x000fe40005781670 */
[----:B------:R-:W-:-:S11]  /*17e00*/  ISETP.GE.AND P3, PT, R28, 0x1, PT ;  /* 0x000000011c00780c */ /* 0x000fd60003f66270 */
[----:B------:R-:W0:Y:S02]  /*17e10*/  @!P4 LDC.64 R34, c[0x0][0x5c0] ;  /* 0x00017000ff22cb82 */ /* 0x000e240000000a00 */
[----:B0-----:R-:W-:Y:S01]  /*17e20*/  @!P4 IADD3 R46, P1, P6, R24, R34, R3 ;  /* 0x00000022182ec210 */ /* 0x001fe20007e3e003 */
[----:B------:R-:W-:-:S03]  /*17e30*/  IMAD.MOV.U32 R34, RZ, RZ, R26 ;  /* 0x000000ffff227224 */ /* 0x000fc600078e001a */
[----:B------:R-:W-:Y:S01]  /*17e40*/  @!P4 IADD3.X R47, R31, R35, R4, P1, P6 ;  /* 0x000000231f2fc210 */ /* 0x000fe20000fec404 */
[----:B------:R-:W-:Y:S01]  /*17e50*/  VIADD R35, R27, UR6 ;  /* 0x000000061b237c36 */ /* 0x000fe20008000000 */
[----:B------:R-:W-:Y:S02]  /*17e60*/  ULDC.64 UR6, c[0x0][0x5b0] ;  /* 0x00016c0000067ab9 */ /* 0x000fe40000000a00 */
[----:B------:R-:W-:Y:S02]  /*17e70*/  IMAD R10, R59, UR6, RZ ;  /* 0x000000063b0a7c24 */ /* 0x000fe4000f8e02ff */
[----:B------:R-:W-:-:S04]  /*17e80*/  IMAD.WIDE.U32 R26, R32, UR6, R34 ;  /* 0x00000006201a7c25 */ /* 0x000fc8000f8e0022 */
[----:B------:R-:W-:Y:S01]  /*17e90*/  IMAD R10, R32, UR7, R10 ;  /* 0x00000007200a7c24 */ /* 0x000fe2000f8e020a */
[----:B------:R-:W-:-:S04]  /*17ea0*/  IADD3 R26, P1, R26, UR10, RZ ;  /* 0x0000000a1a1a7c10 */ /* 0x000fc8000ff3e0ff */
[--C-:B------:R-:W-:Y:S02]  /*17eb0*/  IADD3.X R27, R27, UR11, R10.reuse, P1, !PT ;  /* 0x0000000b1b1b7c10 */ /* 0x100fe40008ffe40a */
[----:B------:R-:W-:Y:S02]  /*17ec0*/  ISETP.LT.OR P1, PT, R29, 0x1, !P3 ;  /* 0x000000011d00780c */ /* 0x000fe40005f21670 */
[----:B------:R-:W-:-:S11]  /*17ed0*/  PRMT R10, RZ, 0x7610, R10 ;  /* 0x00007610ff0a7816 */ /* 0x000fd6000000000a */
[----:B------:R-:W4:Y:S02]  /*17ee0*/  @!P1 LDG.E.U8 R10, desc[UR52][R26.64] ;  /* 0x000000341a0a9981 */ /* 0x000f24000c1e1100 */
[----:B----4-:R-:W-:-:S04]  /*17ef0*/  LOP3.LUT R10, R10, 0xff, RZ, 0xc0, !PT ;  /* 0x000000ff0a0a7812 */ /* 0x010fc800078ec0ff */
[----:B------:R-:W-:-:S05]  /*17f00*/  F2FP.F16.E4M3.UNPACK_B R10, R10 ;  /* 0x0000000aff0a723e */ /* 0x000fca00020006ff */
[----:B------:R-:W-:-:S05]  /*17f10*/  HADD2.F32 R10, -RZ, R10.H0_H0 ;  /* 0x2000000aff0a7230 */ /* 0x000fca0000004100 */
[----:B------:R-:W-:-:S04]  /*17f20*/  FMUL R10, R10, UR5 ;  /* 0x000000050a0a7c20 */ /* 0x000fc80008400000 */
[----:B------:R-:W-:Y:S02]  /*17f30*/  FFMA R33, R11, UR4, R10 ;  /* 0x000000040b217c23 */ /* 0x000fe4000800000a */
[----:B------:R-:W0:Y:S03]  /*17f40*/  @!P1 LDC.64 R10, c[0x0][0x5c0] ;  /* 0x00017000ff0a9b82 */ /* 0x000e260000000a00 */
[----:B------:R-:W-:Y:S02]  /*17f50*/  F2FP.SATFINITE.E4M3.F32.PACK_AB_MERGE_C R33, RZ, R33, RZ ;  /* 0x00000021ff21723e */ /* 0x000fe400048070ff */
[----:B0-----:R-:W-:-:S05]  /*17f60*/  @!P1 IADD3 R10, P6, R24, R10, RZ ;  /* 0x0000000a180a9210 */ /* 0x001fca0007fde0ff */
[----:B------:R-:W-:-:S05]  /*17f70*/  @!P1 IMAD.X R11, R31, 0x1, R11, P6 ;  /* 0x000000011f0b9824 */ /* 0x000fca00030e060b */
[----:B------:R0:W-:Y:S01]  /*17f80*/  @!P1 STG.E.U8 desc[UR52][R10.64], R33 ;  /* 0x000000210a009986 */ /* 0x0001e2000c101134 */
[----:B------:R-:W-:Y:S02]  /*17f90*/  ISETP.LT.OR P1, PT, R29, 0x2, !P3 ;  /* 0x000000021d00780c */ /* 0x000fe40005f21670 */
[----:B0-----:R-:W-:-:S11]  /*17fa0*/  PRMT R33, RZ, 0x7610, R33 ;  /* 0x00007610ff217816 */ /* 0x001fd60000000021 */
[----:B------:R-:W0:Y:S01]  /*17fb0*/  @!P1 LDC.64 R10, c[0x0][0x5c0] ;  /* 0x00017000ff0a9b82 */ /* 0x000e220000000a00 */
[----:B------:R-:W4:Y:S01]  /*17fc0*/  @!P1 LDG.E.U8 R33, desc[UR52][R26.64+0x1] ;  /* 0x000001341a219981 */ /* 0x000f22000c1e1100 */
[----:B0-----:R-:W-:-:S05]  /*17fd0*/  @!P1 IADD3 R10, P6, R24, R10, RZ ;  /* 0x0000000a180a9210 */ /* 0x001fca0007fde0ff */
[----:B------:R-:W-:Y:S01]  /*17fe0*/  @!P1 IMAD.X R11, R31, 0x1, R11, P6 ;  /* 0x000000011f0b9824 */ /* 0x000fe200030e060b */
[----:B----4-:R-:W-:-:S04]  /*17ff0*/  LOP3.LUT R33, R33, 0xff, RZ, 0xc0, !PT ;  /* 0x000000ff21217812 */ /* 0x010fc800078ec0ff */
[----:B------:R-:W-:-:S05]  /*18000*/  F2FP.F16.E4M3.UNPACK_B R33, R33 ;  /* 0x00000021ff21723e */ /* 0x000fca00020006ff */
[----:B------:R-:W-:-:S05]  /*18010*/  HADD2.F32 R33, -RZ, R33.H0_H0 ;  /* 0x20000021ff217230 */ /* 0x000fca0000004100 */
[----:B------:R-:W-:-:S04]  /*18020*/  FMUL R33, R33, UR5 ;  /* 0x0000000521217c20 */ /* 0x000fc80008400000 */
[----:B------:R-:W-:-:S05]  /*18030*/  FFMA R12, R12, UR4, R33 ;  /* 0x000000040c0c7c23 */ /* 0x000fca0008000021 */
[----:B------:R-:W-:-:S05]  /*18040*/  F2FP.SATFINITE.E4M3.F32.PACK_AB_MERGE_C R12, RZ, R12, RZ ;  /* 0x0000000cff0c723e */ /* 0x000fca00048070ff */
[----:B------:R0:W-:Y:S02]  /*18050*/  @!P1 STG.E.U8 desc[UR52][R10.64+0x1], R12 ;  /* 0x0000010c0a009986 */ /* 0x0001e4000c101134 */
[----:B0-----:R-:W-:-:S05]  /*18060*/  IADD3 R10, P1, R32, 0x8, RZ ;  /* 0x00000008200a7810 */ /* 0x001fca0007f3e0ff */
[----:B------:R-:W-:-:S04]  /*18070*/  IMAD.X R12, RZ, RZ, R59, P1 ;  /* 0x000000ffff0c7224 */ /* 0x000fc800008e063b */
[----:B------:R-:W-:-:S04]  /*18080*/  IMAD R12, R12, UR6, RZ ;  /* 0x000000060c0c7c24 */ /* 0x000fc8000f8e02ff */
[C---:B------:R-:W-:Y:S02]  /*18090*/  IMAD R12, R10.reuse, UR7, R12 ;  /* 0x000000070a0c7c24 */ /* 0x040fe4000f8e020c */
[----:B------:R-:W-:-:S03]  /*180a0*/  IMAD.WIDE.U32 R10, R10, UR6, R34 ;  /* 0x000000060a0a7c25 */ /* 0x000fc6000f8e0022 */
[----:B------:R-:W-:-:S04]  /*180b0*/  IADD3 R10, P1, R10, UR10, RZ ;  /* 0x0000000a0a0a7c10 */ /* 0x000fc8000ff3e0ff */
[--C-:B------:R-:W-:Y:S02]  /*180c0*/  IADD3.X R11, R11, UR11, R12.reuse, P1, !PT ;  /* 0x0000000b0b0b7c10 */ /* 0x100fe40008ffe40c */
[----:B------:R-:W-:-:S06]  /*180d0*/  PRMT R12, RZ, 0x7610, R12 ;  /* 0x00007610ff0c7816 */ /* 0x000fcc000000000c */
[----:B------:R-:W4:Y:S01]  /*180e0*/  @!P0 LDG.E.U8 R12, desc[UR52][R10.64] ;  /* 0x000000340a0c8981 */ /* 0x000f22000c1e1100 */
[----:B------:R-:W-:-:S04]  /*180f0*/  ISETP.GE.AND P2, PT, R28, 0x81, PT ;  /* 0x000000811c00780c */ /* 0x000fc80003f46270 */
[----:B------:R-:W-:Y:S02]  /*18100*/  ISETP.LT.OR P1, PT, R29, 0x1, !P2 ;  /* 0x000000011d00780c */ /* 0x000fe40005721670 */
[----:B----4-:R-:W-:-:S04]  /*18110*/  LOP3.LUT R12, R12, 0xff, RZ, 0xc0, !PT ;  /* 0x000000ff0c0c7812 */ /* 0x010fc800078ec0ff */
[----:B------:R-:W-:-:S05]  /*18120*/  F2FP.F16.E4M3.UNPACK_B R12, R12 ;  /* 0x0000000cff0c723e */ /* 0x000fca00020006ff */
[----:B------:R-:W-:-:S05]  /*18130*/  HADD2.F32 R12, -RZ, R12.H0_H0 ;  /* 0x2000000cff0c7230 */ /* 0x000fca0000004100 */
[----:B------:R-:W-:-:S04]  /*18140*/  FMUL R12, R12, UR5 ;  /* 0x000000050c0c7c20 */ /* 0x000fc80008400000 */
[----:B------:R-:W-:Y:S02]  /*18150*/  FFMA R33, R13, UR4, R12 ;  /* 0x000000040d217c23 */ /* 0x000fe4000800000c */
[----:B------:R-:W0:Y:S03]  /*18160*/  @!P1 LDC.64 R12, c[0x0][0x5c0] ;  /* 0x00017000ff0c9b82 */ /* 0x000e260000000a00 */
[----:B------:R-:W-:-:S05]  /*18170*/  F2FP.SATFINITE.E4M3.F32.PACK_AB_MERGE_C R33, RZ, R33, RZ ;  /* 0x00000021ff21723e */ /* 0x000fca00048070ff */
[----:B------:R-:W-:Y:S01]  /*18180*/  @!P0 STG.E.U8 desc[UR52][R38.64], R33 ;  /* 0x0000002126008986 */ /* 0x000fe2000c101134 */
[----:B------:R-:W-:Y:S02]  /*18190*/  ISETP.LT.OR P0, PT, R29, 0x2, !P2 ;  /* 0x000000021d00780c */ /* 0x000fe40005701670 */
[----:B0-----:R-:W-:-:S04]  /*181a0*/  @!P1 IADD3 R40, P3, P6, R24, R12, R7 ;  /* 0x0000000c18289210 */ /* 0x001fc80007e7e007 */
[----:B------:R-:W-:-:S07]  /*181b0*/  @!P1 IADD3.X R41, R31, R13, R6, P3, P6 ;  /* 0x0000000d1f299210 */ /* 0x000fce0001fec406 */
[----:B------:R-:W0:Y:S02]  /*181c0*/  @!P0 LDC.64 R12, c[0x0][0x5c0] ;  /* 0x00017000ff0c8b82 */ /* 0x000e240000000a00 */
[----:B0-----:R-:W-:Y:S02]  /*181d0*/  @!P0 IADD3 R36, P3, P6, R24, R12, R7 ;  /* 0x0000000c18248210 */ /* 0x001fe40007e7e007 */
[----:B------:R-:W-:-:S06]  /*181e0*/  PRMT R12, RZ, 0x7610, R12 ;  /* 0x00007610ff0c7816 */ /* 0x000fcc000000000c */
[----:B------:R-:W4:Y:S01]  /*181f0*/  @!P5 LDG.E.U8 R12, desc[UR52][R10.64+0x1] ;  /* 0x000001340a0cd981 */ /* 0x000f22000c1e1100 */
[----:B------:R-:W-:Y:S02]  /*18200*/  @!P0 IADD3.X R37, R31, R13, R6, P3, P6 ;  /* 0x0000000d1f258210 */ /* 0x000fe40001fec406 */
        /* <DEDUP_REMOVED lines=8> */
[----:B------:R0:W-:Y:S02]  /*18290*/  @!P5 STG.E.U8 desc[UR52][R42.64+0x1], R14 ;  /* 0x0000010e2a00d986 */ /* 0x0001e4000c101134 */
[----:B0-----:R-:W-:-:S04]  /*182a0*/  @!P3 IADD3 R42, P5, P6, R24, R12, R7 ;  /* 0x0000000c182ab210 */ /* 0x001fc80007ebe007 */
[----:B------:R-:W-:Y:S02]  /*182b0*/  @!P3 IADD3.X R43, R31, R13, R6, P5, P6 ;  /* 0x0000000d1f2bb210 */ /* 0x000fe40002fec406 */
[----:B------:R-:W-:-:S04]  /*182c0*/  ISETP.GE.AND P6, PT, R28, 0x1, PT ;  /* 0x000000011c00780c */ /* 0x000fc80003fc6270 */
[----:B------:R-:W-:Y:S02]  /*182d0*/  ISETP.LT.OR P5, PT, R29, 0x9, !P6 ;  /* 0x000000091d00780c */ /* 0x000fe400077a1670 */
[----:B------:R-:W-:-:S11]  /*182e0*/  PRMT R12, RZ, 0x7610, R12 ;  /* 0x00007610ff0c7816 */ /* 0x000fd6000000000c */
[----:B------:R-:W4:Y:S01]  /*182f0*/  @!P5 LDG.E.U8 R12, desc[UR52][R26.64+0x8] ;  /* 0x000008341a0cd981 */ /* 0x000f22000c1e1100 */
[----:B------:R-:W-:Y:S02]  /*18300*/  PRMT R14, RZ, 0x7610, R14 ;  /* 0x00007610ff0e7816 */ /* 0x000fe4000000000e */
        /* <DEDUP_REMOVED lines=8> */
[----:B------:R-:W-:Y:S01]  /*18390*/  @!P5 IMAD.X R13, R31, 0x1, R13, P6 ;  /* 0x000000011f0dd824 */ /* 0x000fe200030e060d */
[----:B------:R-:W-:-:S04]  /*183a0*/  ISETP.GE.AND P6, PT, R28, 0x1, PT ;  /* 0x000000011c00780c */ /* 0x000fc80003fc6270 */
[----:B------:R0:W-:Y:S01]  /*183b0*/  @!P5 STG.E.U8 desc[UR52][R12.64+0x8], R15 ;  /* 0x0000080f0c00d986 */ /* 0x0001e2000c101134 */
[----:B------:R-:W-:-:S13]  /*183c0*/  ISETP.LT.OR P5, PT, R29, 0xa, !P6 ;  /* 0x0000000a1d00780c */ /* 0x000fda00077a1670 */
[----:B------:R-:W4:Y:S01]  /*183d0*/  @!P5 LDG.E.U8 R14, desc[UR52][R26.64+0x9] ;  /* 0x000009341a0ed981 */ /* 0x000f22000c1e1100 */
[----:B0-----:R-:W0:Y:S01]  /*183e0*/  @!P5 LDC.64 R12, c[0x0][0x5c0] ;  /* 0x00017000ff0cdb82 */ /* 0x001e220000000a00 */
[----:B------:R-:W-:Y:S02]  /*183f0*/  ISETP.LT.OR P2, PT, R29, 0xa, !P2 ;  /* 0x0000000a1d00780c */ /* 0x000fe40005741670 */
[----:B0-----:R-:W-:-:S05]  /*18400*/  @!P5 IADD3 R12, P6, R24, R12, RZ ;  /* 0x0000000c180cd210 */ /* 0x001fca0007fde0ff */
[----:B------:R-:W-:Y:S01]  /*18410*/  @!P5 IMAD.X R13, R31, 0x1, R13, P6 ;  /* 0x000000011f0dd824 */ /* 0x000fe200030e060d */
[----:B------:R-:W-:-:S04]  /*18420*/  LOP3.LUT R0, R0, 0xfffffffd, RZ, 0xc0, !PT ;  /* 0xfffffffd00007812 */ /* 0x000fc800078ec0ff */
[----:B------:R-:W-:Y:S02]  /*18430*/  @P3 LOP3.LUT R0, R0, 0x2, RZ, 0xfc, !PT ;  /* 0x0000000200003812 */ /* 0x000fe400078efcff */
[----:B------:R-:W-:Y:S02]  /*18440*/  LOP3.LUT P3, RZ, R30, 0x4, RZ, 0xc0, !PT ;  /* 0x000000041eff7812 */ /* 0x000fe4000786c0ff */
[----:B----4-:R-:W-:-:S04]  /*18450*/  LOP3.LUT R14, R14, 0xff, RZ, 0xc0, !PT ;  /* 0x000000ff0e0e7812 */ /* 0x010fc800078ec0ff */
[----:B------:R-:W-:-:S05]  /*18460*/  F2FP.F16.E4M3.UNPACK_B R14, R14 ;  /* 0x0000000eff0e723e */ /* 0x000fca00020006ff */
[----:B------:R-:W-:-:S05]  /*18470*/  HADD2.F32 R14, -RZ, R14.H0_H0 ;  /* 0x2000000eff0e7230 */ /* 0x000fca0000004100 */
[----:B------:R-:W-:-:S04]  /*18480*/  FMUL R14, R14, UR5 ;  /* 0x000000050e0e7c20 */ /* 0x000fc80008400000 */
[----:B------:R-:W-:-:S05]  /*18490*/  FFMA R16, R16, UR4, R14 ;  /* 0x0000000410107c23 */ /* 0x000fca000800000e */
[----:B------:R-:W-:-:S05]  /*184a0*/  F2FP.SATFINITE.E4M3.F32.PACK_AB_MERGE_C R16, RZ, R16, RZ ;  /* 0x00000010ff10723e */ /* 0x000fca00048070ff */
[----:B------:R0:W-:Y:S02]  /*184b0*/  @!P5 STG.E.U8 desc[UR52][R12.64+0x9], R16 ;  /* 0x000009100c00d986 */ /* 0x0001e4000c101134 */
[----:B0-----:R-:W0:Y:S02]  /*184c0*/  @!P2 LDC.64 R12, c[0x0][0x5c0] ;  /* 0x00017000ff0cab82 */ /* 0x001e240000000a00 */
[----:B0-----:R-:W-:Y:S02]  /*184d0*/  @!P2 IADD3 R38, P5, P6, R24, R12, R7 ;  /* 0x0000000c1826a210 */ /* 0x001fe40007ebe007 */
[----:B------:R-:W-:-:S06]  /*184e0*/  PRMT R12, RZ, 0x7610, R12 ;  /* 0x00007610ff0c7816 */ /* 0x000fcc000000000c */
[----:B------:R-:W4:Y:S01]  /*184f0*/  @!P3 LDG.E.U8 R12, desc[UR52][R10.64+0x8] ;  /* 0x000008340a0cb981 */ /* 0x000f22000c1e1100 */
[----:B------:R-:W-:Y:S02]  /*18500*/  LOP3.LUT R0, R0, 0xfffffffe, RZ, 0xc0, !PT ;  /* 0xfffffffe00007812 */ /* 0x000fe400078ec0ff */
[----:B------:R-:W-:Y:S02]  /*18510*/  @!P2 IADD3.X R39, R31, R13, R6, P5, P6 ;  /* 0x0000000d1f27a210 */ /* 0x000fe40002fec406 */
[----:B------:R-:W-:Y:S02]  /*18520*/  @P2 LOP3.LUT R0, R0, 0x1, RZ, 0xfc, !PT ;  /* 0x0000000100002812 */ /* 0x000fe400078efcff */
[----:B------:R-:W-:-:S04]  /*18530*/  ISETP.GE.AND P2, PT, R28, 0x101, PT ;  /* 0x000001011c00780c */ /* 0x000fc80003f46270 */
[----:B------:R-:W-:Y:S02]  /*18540*/  ISETP.LT.OR P2, PT, R29, 0x1, !P2 ;  /* 0x000000011d00780c */ /* 0x000fe40005741670 */
[----:B----4-:R-:W-:-:S04]  /*18550*/  LOP3.LUT R12, R12, 0xff, RZ, 0xc0, !PT ;  /* 0x000000ff0c0c7812 */ /* 0x010fc800078ec0ff */
[----:B------:R-:W-:-:S05]  /*18560*/  F2FP.F16.E4M3.UNPACK_B R12, R12 ;  /* 0x0000000cff0c723e */ /* 0x000fca00020006ff */
[----:B------:R-:W-:-:S05]  /*18570*/  HADD2.F32 R12, -RZ, R12.H0_H0 ;  /* 0x2000000cff0c7230 */ /* 0x000fca0000004100 */
[----:B------:R-:W-:-:S04]  /*18580*/  FMUL R12, R12, UR5 ;  /* 0x000000050c0c7c20 */ /* 0x000fc80008400000 */
[----:B------:R-:W-:Y:S02]  /*18590*/  FFMA R17, R17, UR4, R12 ;  /* 0x0000000411117c23 */ /* 0x000fe4000800000c */
[----:B------:R-:W0:Y:S02]  /*185a0*/  @!P2 LDC.64 R12, c[0x0][0x5c0] ;  /* 0x00017000ff0cab82 */ /* 0x000e240000000a00 */
[----:B0-----:R-:W-:-:S04]  /*185b0*/  @!P2 IADD3 R48, P5, P6, R24, R12, R9 ;  /* 0x0000000c1830a210 */ /* 0x001fc80007ebe009 */
[----:B------:R-:W-:Y:S02]  /*185c0*/  @!P2 IADD3.X R49, R31, R13, R8, P5, P6 ;  /* 0x0000000d1f31a210 */ /* 0x000fe40002fec408 */
[----:B------:R-:W-:-:S04]  /*185d0*/  ISETP.GE.AND P6, PT, R28, 0x101, PT ;  /* 0x000001011c00780c */ /* 0x000fc80003fc6270 */
[----:B------:R-:W-:-:S13]  /*185e0*/  ISETP.LT.OR P5, PT, R29, 0x2, !P6 ;  /* 0x000000021d00780c */ /* 0x000fda00077a1670 */
[----:B------:R-:W0:Y:S01]  /*185f0*/  @!P5 LDC.64 R12, c[0x0][0x5c0] ;  /* 0x00017000ff0cdb82 */ /* 0x000e220000000a00 */
[----:B------:R-:W-:-:S05]  /*18600*/  F2FP.SATFINITE.E4M3.F32.PACK_AB_MERGE_C R17, RZ, R17, RZ ;  /* 0x00000011ff11723e */ /* 0x000fca00048070ff */
[----:B------:R0:W-:Y:S02]  /*18610*/  @!P3 STG.E.U8 desc[UR52][R44.64+0x8], R17 ;  /* 0x000008112c00b986 */ /* 0x0001e4000c101134 */
[----:B0-----:R-:W-:Y:S02]  /*18620*/  @!P5 IADD3 R44, P3, P6, R24, R12, R9 ;  /* 0x0000000c182cd210 */ /* 0x001fe40007e7e009 */
[----:B------:R-:W-:-:S06]  /*18630*/  PRMT R12, RZ, 0x7610, R12 ;  /* 0x00007610ff0c7816 */ /* 0x000fcc000000000c */
[----:B------:R-:W4:Y:S01]  /*18640*/  @!P4 LDG.E.U8 R12, desc[UR52][R10.64+0x9] ;  /* 0x000009340a0cc981 */ /* 0x000f22000c1e1100 */
[----:B------:R-:W-:Y:S02]  /*18650*/  @!P5 IADD3.X R45, R31, R13, R8, P3, P6 ;  /* 0x0000000d1f2dd210 */ /* 0x000fe40001fec408 */
[----:B----4-:R-:W-:-:S04]  /*18660*/  LOP3.LUT R12, R12, 0xff, RZ, 0xc0, !PT ;  /* 0x000000ff0c0c7812 */ /* 0x010fc800078ec0ff */
[----:B------:R-:W-:-:S05]  /*18670*/  F2FP.F16.E4M3.UNPACK_B R12, R12 ;  /* 0x0000000cff0c723e */ /* 0x000fca00020006ff */
[----:B------:R-:W-:-:S05]  /*18680*/  HADD2.F32 R12, -RZ, R12.H0_H0 ;  /* 0x2000000cff0c7230 */ /* 0x000fca0000004100 */
[----:B------:R-:W-:-:S04]  /*18690*/  FMUL R12, R12, UR5 ;  /* 0x000000050c0c7c20 */ /* 0x000fc80008400000 */
[----:B------:R-:W-:Y:S01]  /*186a0*/  FFMA R18, R18, UR4, R12 ;  /* 0x0000000412127c23 */ /* 0x000fe2000800000c */
[----:B------:R-:W-:-:S05]  /*186b0*/  IADD3 R12, P3, R32, 0x80, RZ ;  /* 0x00000080200c7810 */ /* 0x000fca0007f7e0ff */
[----:B------:R-:W-:-:S04]  /*186c0*/  IMAD.X R14, RZ, RZ, R59, P3 ;  /* 0x000000ffff0e7224 */ /* 0x000fc800018e063b */
[----:B------:R-:W-:-:S04]  /*186d0*/  IMAD R14, R14, UR6, RZ ;  /* 0x000000060e0e7c24 */ /* 0x000fc8000f8e02ff */
[C---:B------:R-:W-:Y:S02]  /*186e0*/  IMAD R14, R12.reuse, UR7, R14 ;  /* 0x000000070c0e7c24 */ /* 0x040fe4000f8e020e */
[----:B------:R-:W-:-:S03]  /*186f0*/  IMAD.WIDE.U32 R12, R12, UR6, R34 ;  /* 0x000000060c0c7c25 */ /* 0x000fc6000f8e0022 */
[----:B------:R-:W-:Y:S02]  /*18700*/  IADD3 R12, P3, R12, UR10, RZ ;  /* 0x0000000a0c0c7c10 */ /* 0x000fe4000ff7e0ff */
[----:B------:R-:W-:Y:S02]  /*18710*/  F2FP.SATFINITE.E4M3.F32.PACK_AB_MERGE_C R18, RZ, R18, RZ ;  /* 0x00000012ff12723e */ /* 0x000fe400048070ff */
[--C-:B------:R-:W-:Y:S02]  /*18720*/  IADD3.X R13, R13, UR11, R14.reuse, P3, !PT ;  /* 0x0000000b0d0d7c10 */ /* 0x100fe40009ffe40e */
[----:B------:R-:W-:Y:S01]  /*18730*/  PRMT R14, RZ, 0x7610, R14 ;  /* 0x00007610ff0e7816 */ /* 0x000fe2000000000e */
[----:B------:R0:W-:Y:S05]  /*18740*/  @!P4 STG.E.U8 desc[UR52][R46.64+0x9], R18 ;  /* 0x000009122e00c986 */ /* 0x0001ea000c101134 */
[----:B------:R-:W4:Y:S01]  /*18750*/  @!P1 LDG.E.U8 R14, desc[UR52][R12.64] ;  /* 0x000000340c0e9981 */ /* 0x000f22000c1e1100 */
[----:B------:R-:W-:-:S04]  /*18760*/  LOP3.LUT R0, R0, 0xfffffff7, RZ, 0xc0, !PT ;  /* 0xfffffff700007812 */ /* 0x000fc800078ec0ff */
[----:B------:R-:W-:Y:S02]  /*18770*/  @P2 LOP3.LUT R0, R0, 0x8, RZ, 0xfc, !PT ;  /* 0x0000000800002812 */ /* 0x000fe400078efcff */
[C---:B------:R-:W-:Y:S02]  /*18780*/  LOP3.LUT P2, RZ, R30.reuse, 0x2, RZ, 0xc0, !PT ;  /* 0x000000021eff7812 */ /* 0x040fe4000784c0ff */
[----:B------:R-:W-:-:S04]  /*18790*/  LOP3.LUT R30, R30, 0xfffffffe, RZ, 0xc0, !PT ;  /* 0xfffffffe1e1e7812 */ /* 0x000fc800078ec0ff */
        /* <DEDUP_REMOVED lines=11> */
[----:B0-----:R-:W-:Y:S02]  /*18850*/  @!P6 IADD3 R46, P3, P4, R24, R14, R9 ;  /* 0x0000000e182ee210 */ /* 0x001fe40007c7e009 */
[----:B------:R-:W-:-:S06]  /*18860*/  PRMT R14, RZ, 0x7610, R14 ;  /* 0x00007610ff0e7816 */ /* 0x000fcc000000000e */
[----:B------:R-:W4:Y:S01]  /*18870*/  @!P0 LDG.E.U8 R14, desc[UR52][R12.64+0x1] ;  /* 0x000001340c0e8981 */ /* 0x000f22000c1e1100 */
[----:B------:R-:W-:Y:S02]  /*18880*/  ISETP.GE.AND P1, PT, R28, 0x89, PT ;  /* 0x000000891c00780c */ /* 0x000fe40003f26270 */
[----:B------:R-:W-:Y:S02]  /*18890*/  @!P6 IADD3.X R47, R31, R15, R8, P3, P4 ;  /* 0x0000000f1f2fe210 */ /* 0x000fe40001fe8408 */
[----:B------:R-:W-:Y:S02]  /*188a0*/  ISETP.LT.OR P3, PT, R29, 0x1, !P1 ;  /* 0x000000011d00780c */ /* 0x000fe40004f61670 */
[----:B------:R-:W-:-:S04]  /*188b0*/  LOP3.LUT R0, R0, 0xffffffef, RZ, 0xc0, !PT ;  /* 0xffffffef00007812 */ /* 0x000fc800078ec0ff */
[----:B------:R-:W-:-:S07]  /*188c0*/  @P6 LOP3.LUT R0, R0, 0x10, RZ, 0xfc, !PT ;  /* 0x0000001000006812 */ /* 0x000fce00078efcff */
[----:B------:R-:W-:Y:S02]  /*188d0*/  @!P3 IADD3 R18, P4, P6, R3, R24, R7 ;  /* 0x000000180312b210 */ /* 0x000fe40007e9e007 */
        /* <DEDUP_REMOVED lines=13> */
[----:B------:R-:W-:Y:S02]  /*189b0*/  IADD3.X R15, R15, UR11, R16, P0, !PT ;  /* 0x0000000b0f0f7c10 */ /* 0x000fe400087fe410 */
[----:B------:R-:W0:Y:S02]  /*189c0*/  @!P3 LDC.64 R16, c[0x0][0x5c0] ;  /* 0x00017000ff10bb82 */ /* 0x000e240000000a00 */
[----:B0-----:R-:W-:Y:S02]  /*189d0*/  @!P3 IADD3 R16, P0, R18, R16, RZ ;  /* 0x000000101210b210 */ /* 0x001fe40007f1e0ff */
[----:B------:R-:W-:-:S06]  /*189e0*/  PRMT R18, RZ, 0x7610, R18 ;  /* 0x00007610ff127816 */ /* 0x000fcc0000000012 */
[----:B------:R-:W4:Y:S01]  /*189f0*/  @!P3 LDG.E.U8 R18, desc[UR52][R14.64] ;  /* 0x000000340e12b981 */ /* 0x000f22000c1e1100 */
[----:B------:R-:W-:Y:S02]  /*18a00*/  ISETP.LT.OR P5, PT, R29, 0xa, !P5 ;  /* 0x0000000a1d00780c */ /* 0x000fe40006fa1670 */
[----:B------:R-:W-:-:S05]  /*18a10*/  @!P3 IADD3.X R19, R4, R31, R6, P4, P6 ;  /* 0x0000001f0413b210 */ /* 0x000fca00027ec406 */
[----:B------:R-:W-:Y:S01]  /*18a20*/  @!P3 IMAD.X R17, R19, 0x1, R17, P0 ;  /* 0x000000011311b824 */ /* 0x000fe200000e0611 */
[----:B------:R-:W-:-:S13]  /*18a30*/  ISETP.LT.OR P0, PT, R29, 0x2, !P1 ;  /* 0x000000021d00780c */ /* 0x000fda0004f01670 */
[----:B------:R-:W-:-:S04]  /*18a40*/  @!P0 IADD3 R33, P4, P6, R3, R24, R7 ;  /* 0x0000001803218210 */ /* 0x000fc80007e9e007 */
[----:B------:R-:W-:Y:S02]  /*18a50*/  @!P0 IADD3.X R40, R4, R31, R6, P4, P6 ;  /* 0x0000001f04288210 */ /* 0x000fe400027ec406 */
[----:B----4-:R-:W-:-:S04]  /*18a60*/  LOP3.LUT R18, R18, 0xff, RZ, 0xc0, !PT ;  /* 0x000000ff12127812 */ /* 0x010fc800078ec0ff */
[----:B------:R-:W-:-:S05]  /*18a70*/  F2FP.F16.E4M3.UNPACK_B R18, R18 ;  /* 0x00000012ff12723e */ /* 0x000fca00020006ff */
[----:B------:R-:W-:-:S05]  /*18a80*/  HADD2.F32 R18, -RZ, R18.H0_H0 ;  /* 0x20000012ff127230 */ /* 0x000fca0000004100 */
[----:B------:R-:W-:-:S04]  /*18a90*/  FMUL R18, R18, UR5 ;  /* 0x0000000512127c20 */ /* 0x000fc80008400000 */
[----:B------:R-:W-:Y:S01]  /*18aa0*/  FFMA R21, R21, UR4, R18 ;  /* 0x0000000415157c23 */ /* 0x000fe20008000012 */
[----:B------:R-:W-:Y:S01]  /*18ab0*/  LOP3.LUT R0, R0, 0xfffffffb, RZ, 0xc0, !PT ;  /* 0xfffffffb00007812 */ /* 0x000fe200078ec0ff */
[----:B------:R-:W0:Y:S03]  /*18ac0*/  @!P0 LDC.64 R18, c[0x0][0x5c0] ;  /* 0x00017000ff128b82 */ /* 0x000e260000000a00 */
[----:B------:R-:W-:-:S05]  /*18ad0*/  F2FP.SATFINITE.E4M3.F32.PACK_AB_MERGE_C R21, RZ, R21, RZ ;  /* 0x00000015ff15723e */ /* 0x000fca00048070ff */
[----:B------:R1:W-:Y:S02]  /*18ae0*/  @!P3 STG.E.U8 desc[UR52][R16.64], R21 ;  /* 0x000000151000b986 */ /* 0x0003e4000c101134 */
[----:B-1----:R-:W1:Y:S02]  /*18af0*/  @!P5 LDC.64 R16, c[0x0][0x5c0] ;  /* 0x00017000ff10db82 */ /* 0x002e640000000a00 */
[----:B-1----:R-:W-:Y:S02]  /*18b00*/  @!P5 IADD3 R36, P4, P6, R24, R16, R9 ;  /* 0x000000101824d210 */ /* 0x002fe40007e9e009 */
[----:B------:R-:W-:-:S06]  /*18b10*/  PRMT R16, RZ, 0x7610, R16 ;  /* 0x00007610ff107816 */ /* 0x000fcc0000000010 */
[----:B------:R-:W4:Y:S01]  /*18b20*/  @!P0 LDG.E.U8 R16, desc[UR52][R14.64+0x1] ;  /* 0x000001340e108981 */ /* 0x000f22000c1e1100 */
[----:B------:R-:W-:Y:S02]  /*18b30*/  @P5 LOP3.LUT R0, R0, 0x4, RZ, 0xfc, !PT ;  /* 0x0000000400005812 */ /* 0x000fe400078efcff */
[----:B------:R-:W-:Y:S02]  /*18b40*/  @!P5 IADD3.X R37, R31, R17, R8, P4, P6 ;  /* 0x000000111f25d210 */ /* 0x000fe400027ec408 */
[----:B------:R-:W-:Y:S02]  /*18b50*/  ISETP.LT.OR P5, PT, R29, 0x11, !P2 ;  /* 0x000000111d00780c */ /* 0x000fe400057a1670 */
[----:B0-----:R-:W-:Y:S02]  /*18b60*/  @!P0 IADD3 R18, P3, R33, R18, RZ ;  /* 0x0000001221128210 */ /* 0x001fe40007f7e0ff */
[----:B------:R-:W-:-:S03]  /*18b70*/  LOP3.LUT P4, RZ, R0, 0x2, RZ, 0xc0, !PT ;  /* 0x0000000200ff7812 */ /* 0x000fc6000788c0ff */
[----:B------:R-:W-:Y:S01]  /*18b80*/  @!P0 IMAD.X R19, R40, 0x1, R19, P3 ;  /* 0x0000000128138824 */ /* 0x000fe200018e0613 */
[----:B----4-:R-:W-:-:S04]  /*18b90*/  LOP3.LUT R16, R16, 0xff, RZ, 0xc0, !PT ;  /* 0x000000ff10107812 */ /* 0x010fc800078ec0ff */
[----:B------:R-:W-:-:S05]  /*18ba0*/  F2FP.F16.E4M3.UNPACK_B R16, R16 ;  /* 0x00000010ff10723e */ /* 0x000fca00020006ff */
[----:B------:R-:W-:-:S05]  /*18bb0*/  HADD2.F32 R16, -RZ, R16.H0_H0 ;  /* 0x20000010ff107230 */ /* 0x000fca0000004100 */
[----:B------:R-:W-:-:S04]  /*18bc0*/  FMUL R16, R16, UR5 ;  /* 0x0000000510107c20 */ /* 0x000fc80008400000 */
[----:B------:R-:W-:Y:S02]  /*18bd0*/  FFMA R22, R22, UR4, R16 ;  /* 0x0000000416167c23 */ /* 0x000fe40008000010 */
[----:B------:R-:W0:Y:S03]  /*18be0*/  @!P5 LDC.64 R16, c[0x0][0x5c0] ;  /* 0x00017000ff10db82 */ /* 0x000e260000000a00 */
[----:B------:R-:W-:-:S05]  /*18bf0*/  F2FP.SATFINITE.E4M3.F32.PACK_AB_MERGE_C R22, RZ, R22, RZ ;  /* 0x00000016ff16723e */ /* 0x000fca00048070ff */
[----:B------:R1:W-:Y:S01]  /*18c00*/  @!P0 STG.E.U8 desc[UR52][R18.64+0x1], R22 ;  /* 0x0000011612008986 */ /* 0x0003e2000c101134 */
[----:B0-----:R-:W-:Y:S02]  /*18c10*/  @!P5 IADD3 R54, P0, P3, R24, R16, R3 ;  /* 0x000000101836d210 */ /* 0x001fe40007b1e003 */
[----:B------:R-:W-:-:S06]  /*18c20*/  PRMT R16, RZ, 0x7610, R16 ;  /* 0x00007610ff107816 */ /* 0x000fcc0000000010 */
[----:B------:R-:W4:Y:S01]  /*18c30*/  @!P4 LDG.E.U8 R16, desc[UR52][R12.64+0x8] ;  /* 0x000008340c10c981 */ /* 0x000f22000c1e1100 */
[----:B------:R-:W-:Y:S02]  /*18c40*/  @!P5 IADD3.X R55, R31, R17, R4, P0, P3 ;  /* 0x000000111f37d210 */ /* 0x000fe400007e6404 */
[----:B------:R-:W-:Y:S02]  /*18c50*/  ISETP.LT.OR P5, PT, R29, 0x12, !P2 ;  /* 0x000000121d00780c */ /* 0x000fe400057a1670 */
[----:B------:R-:W-:Y:S02]  /*18c60*/  LOP3.LUT P6, RZ, R0, 0x1, RZ, 0xc0, !PT ;  /* 0x0000000100ff7812 */ /* 0x000fe400078cc0ff */
        /* <DEDUP_REMOVED lines=16> */
[----:B------:R-:W-:-:S13]  /*18d70*/  ISETP.LT.OR P3, PT, R29, 0x9, !P1 ;  /* 0x000000091d00780c */ /* 0x000fda0004f61670 */
[----:B-1----:R-:W-:-:S04]  /*18d80*/  @!P3 IADD3 R18, P0, P4, R3, R24, R7 ;  /* 0x000000180312b210 */ /* 0x002fc80007c1e007 */
[----:B------:R-:W-:Y:S02]  /*18d90*/  @!P3 IADD3.X R19, R4, R31, R6, P0, P4 ;  /* 0x0000001f0413b210 */ /* 0x000fe400007e8406 */
        /* <DEDUP_REMOVED lines=8> */
[----:B0-----:R-:W-:Y:S02]  /*18e20*/  @!P3 IADD3 R16, P0, R18, R16, RZ ;  /* 0x000000101210b210 */ /* 0x001fe40007f1e0ff */
[----:B------:R-:W-:-:S06]  /*18e30*/  PRMT R18, RZ, 0x7610, R18 ;  /* 0x00007610ff127816 */ /* 0x000fcc0000000012 */
[----:B------:R-:W4:Y:S01]  /*18e40*/  @!P3 LDG.E.U8 R18, desc[UR52][R14.64+0x8] ;  /* 0x000008340e12b981 */ /* 0x000f22000c1e1100 */
[----:B------:R-:W-:Y:S01]  /*18e50*/  LOP3.LUT R20, R20, 0xefffffff, RZ, 0xc0, !PT ;  /* 0xefffffff14147812 */ /* 0x000fe200078ec0ff */
[----:B------:R-:W-:Y:S01]  /*18e60*/  @!P3 IMAD.X R17, R19, 0x1, R17, P0 ;  /* 0x000000011311b824 */ /* 0x000fe200000e0611 */
[C---:B------:R-:W-:Y:S02]  /*18e70*/  ISETP.LT.OR P0, PT, R29.reuse, 0xa, !P1 ;  /* 0x0000000a1d00780c */ /* 0x040fe40004f01670 */
[----:B------:R-:W-:Y:S02]  /*18e80*/  @P1 LOP3.LUT R20, R20, 0x10000000, RZ, 0xfc, !PT ;  /* 0x1000000014141812 */ /* 0x000fe400078efcff */
[----:B------:R-:W-:-:S09]  /*18e90*/  ISETP.LT.OR P1, PT, R29, 0x1a, !P2 ;  /* 0x0000001a1d00780c */ /* 0x000fd20005721670 */
[----:B------:R-:W-:-:S04]  /*18ea0*/  @!P0 IADD3 R21, P4, P6, R3, R24, R7 ;  /* 0x0000001803158210 */ /* 0x000fc80007e9e007 */
        /* <DEDUP_REMOVED lines=9> */
[----:B-1----:R-:W1:Y:S02]  /*18f40*/  @!P1 LDC.64 R16, c[0x0][0x5c0] ;  /* 0x00017000ff109b82 */ /* 0x002e640000000a00 */
[----:B-1----:R-:W-:Y:S02]  /*18f50*/  @!P1 IADD3 R52, P4, P6, R24, R16, R3 ;  /* 0x0000001018349210 */ /* 0x002fe40007e9e003 */
[----:B------:R-:W-:-:S06]  /*18f60*/  PRMT R16, RZ, 0x7610, R16 ;  /* 0x00007610ff107816 */ /* 0x000fcc0000000010 */
[----:B------:R-:W4:Y:S01]  /*18f70*/  @!P0 LDG.E.U8 R16, desc[UR52][R14.64+0x9] ;  /* 0x000009340e108981 */ /* 0x000f22000c1e1100 */
[----:B0-----:R-:W-:-:S05]  /*18f80*/  @!P0 IADD3 R18, P3, R21, R18, RZ ;  /* 0x0000001215128210 */ /* 0x001fca0007f7e0ff */
[----:B------:R-:W-:Y:S01]  /*18f90*/  @!P0 IMAD.X R19, R22, 0x1, R19, P3 ;  /* 0x0000000116138824 */ /* 0x000fe200018e0613 */
[----:B------:R-:W-:Y:S02]  /*18fa0*/  @!P1 IADD3.X R53, R31, R17, R4, P4, P6 ;  /* 0x000000111f359210 */ /* 0x000fe400027ec404 */
[----:B------:R-:W-:Y:S02]  /*18fb0*/  LOP3.LUT P6, RZ, R0, 0x8, RZ, 0xc0, !PT ;  /* 0x0000000800ff7812 */ /* 0x000fe400078cc0ff */
[----:B----4-:R-:W-:-:S04]  /*18fc0*/  LOP3.LUT R16, R16, 0xff, RZ, 0xc0, !PT ;  /* 0x000000ff10107812 */ /* 0x010fc800078ec0ff */
[----:B------:R-:W-:-:S05]  /*18fd0*/  F2FP.F16.E4M3.UNPACK_B R16, R16 ;  /* 0x00000010ff10723e */ /* 0x000fca00020006ff */
[----:B------:R-:W-:-:S05]  /*18fe0*/  HADD2.F32 R16, -RZ, R16.H0_H0 ;  /* 0x20000010ff107230 */ /* 0x000fca0000004100 */
[----:B------:R-:W-:-:S04]  /*18ff0*/  FMUL R16, R16, UR5 ;  /* 0x0000000510107c20 */ /* 0x000fc80008400000 */
[----:B------:R-:W-:-:S05]  /*19000*/  FFMA R234, R234, UR4, R16 ;  /* 0x00000004eaea7c23 */ /* 0x000fca0008000010 */
[----:B------:R-:W-:-:S05]  /*19010*/  F2FP.SATFINITE.E4M3.F32.PACK_AB_MERGE_C R234, RZ, R234, RZ ;  /* 0x000000eaffea723e */ /* 0x000fca00048070ff */
[----:B------:R0:W-:Y:S01]  /*19020*/  @!P0 STG.E.U8 desc[UR52][R18.64+0x9], R234 ;  /* 0x000009ea12008986 */ /* 0x0001e2000c101134 */
[----:B------:R-:W-:-:S05]  /*19030*/  IADD3 R16, P0, R32, 0x100, RZ ;  /* 0x0000010020107810 */ /* 0x000fca0007f1e0ff */
[----:B0-----:R-:W-:-:S04]  /*19040*/  IMAD.X R18, RZ, RZ, R59, P0 ;  /* 0x000000ffff127224 */ /* 0x001fc800000e063b */
[----:B------:R-:W-:-:S04]  /*19050*/  IMAD R18, R18, UR6, RZ ;  /* 0x0000000612127c24 */ /* 0x000fc8000f8e02ff */
[C---:B------:R-:W-:Y:S02]  /*19060*/  IMAD R18, R16.reuse, UR7, R18 ;  /* 0x0000000710127c24 */ /* 0x040fe4000f8e0212 */
[----:B------:R-:W-:-:S03]  /*19070*/  IMAD.WIDE.U32 R16, R16, UR6, R34 ;  /* 0x0000000610107c25 */ /* 0x000fc6000f8e0022 */
[----:B------:R-:W-:-:S04]  /*19080*/  IADD3 R16, P0, R16, UR10, RZ ;  /* 0x0000000a10107c10 */ /* 0x000fc8000ff1e0ff */
[--C-:B------:R-:W-:Y:S02]  /*19090*/  IADD3.X R17, R17, UR11, R18.reuse, P0, !PT ;  /* 0x0000000b11117c10 */ /* 0x100fe400087fe412 */
[----:B------:R-:W-:-:S06]  /*190a0*/  PRMT R18, RZ, 0x7610, R18 ;  /* 0x00007610ff127816 */ /* 0x000fcc0000000012 */
[----:B------:R-:W4:Y:S01]  /*190b0*/  @!P6 LDG.E.U8 R18, desc[UR52][R16.64] ;  /* 0x000000341012e981 */ /* 0x000f22000c1e1100 */
[----:B------:R-:W-:-:S04]  /*190c0*/  LOP3.LUT R20, R20, 0x7fffffff, RZ, 0xc0, !PT ;  /* 0x7fffffff14147812 */ /* 0x000fc800078ec0ff */
[----:B------:R-:W-:Y:S02]  /*190d0*/  @P2 LOP3.LUT R20, R20, 0x80000000, RZ, 0xfc, !PT ;  /* 0x8000000014142812 */ /* 0x000fe400078efcff */
[----:B------:R-:W-:-:S04]  /*190e0*/  ISETP.GE.AND P2, PT, R28, 0x81, PT ;  /* 0x000000811c00780c */ /* 0x000fc80003f46270 */
[----:B------:R-:W-:Y:S02]  /*190f0*/  ISETP.LT.OR P1, PT, R29, 0x11, !P2 ;  /* 0x000000111d00780c */ /* 0x000fe40005721670 */
[----:B------:R-:W-:Y:S02]  /*19100*/  LOP3.LUT P5, RZ, R30, 0x1, RZ, 0xc0, !PT ;  /* 0x000000011eff7812 */ /* 0x000fe400078ac0ff */
        /* <DEDUP_REMOVED lines=8> */
[----:B------:R-:W-:-:S13]  /*19190*/  ISETP.LT.OR P3, PT, R29, 0x12, !P2 ;  /* 0x000000121d00780c */ /* 0x000fda0005761670 */
[----:B------:R-:W0:Y:S01]  /*191a0*/  @!P3 LDC.64 R18, c[0x0][0x5c0] ;  /* 0x00017000ff12bb82 */ /* 0x000e220000000a00 */
[----:B------:R-:W-:-:S05]  /*191b0*/  F2FP.SATFINITE.E4M3.F32.PACK_AB_MERGE_C R235, RZ, R235, RZ ;  /* 0x000000ebffeb723e */ /* 0x000fca00048070ff */
[----:B------:R-:W-:Y:S01]  /*191c0*/  @!P6 STG.E.U8 desc[UR52][R48.64], R235 ;  /* 0x000000eb3000e986 */ /* 0x000fe2000c101134 */
[----:B0-----:R-:W-:Y:S02]  /*191d0*/  @!P3 IADD3 R38, P0, P4, R24, R18, R7 ;  /* 0x000000121826b210 */ /* 0x001fe40007c1e007 */
[----:B------:R-:W-:-:S06]  /*191e0*/  PRMT R18, RZ, 0x7610, R18 ;  /* 0x00007610ff127816 */ /* 0x000fcc0000000012 */
[----:B------:R-:W4:Y:S01]  /*191f0*/  @!P5 LDG.E.U8 R18, desc[UR52][R16.64+0x1] ;  /* 0x000001341012d981 */ /* 0x000f22000c1e1100 */
[----:B------:R-:W-:-:S04]  /*19200*/  LOP3.LUT R20, R20, 0xdfffffff, RZ, 0xc0, !PT ;  /* 0xdfffffff14147812 */ /* 0x000fc800078ec0ff */
[----:B------:R-:W-:Y:S02]  /*19210*/  @P1 LOP3.LUT R20, R20, 0x20000000, RZ, 0xfc, !PT ;  /* 0x2000000014141812 */ /* 0x000fe400078efcff */
[----:B------:R-:W-:Y:S02]  /*19220*/  ISETP.LT.OR P1, PT, R29, 0x19, !P2 ;  /* 0x000000191d00780c */ /* 0x000fe40005721670 */
[----:B------:R-:W-:Y:S02]  /*19230*/  @!P3 IADD3.X R39, R31, R19, R6, P0, P4 ;  /* 0x000000131f27b210 */ /* 0x000fe400007e8406 */
[----:B------:R-:W-:-:S09]  /*19240*/  LOP3.LUT R0, R0, 0xfffffbff, RZ, 0xc0, !PT ;  /* 0xfffffbff00007812 */ /* 0x000fd200078ec0ff */
[----:B------:R-:W-:Y:S02]  /*19250*/  @P1 LOP3.LUT R0, R0, 0x400, RZ, 0xfc, !PT ;  /* 0x0000040000001812 */ /* 0x000fe400078efcff */
        /* <DEDUP_REMOVED lines=11> */
[----:B------:R0:W-:Y:S02]  /*19310*/  @!P5 STG.E.U8 desc[UR52][R44.64+0x1], R236 ;  /* 0x000001ec2c00d986 */ /* 0x0001e4000c101134 */
[----:B0-----:R-:W-:-:S04]  /*19320*/  @!P1 IADD3 R44, P0, P4, R24, R18, R7 ;  /* 0x00000012182c9210 */ /* 0x001fc80007c1e007 */
[----:B------:R-:W-:Y:S02]  /*19330*/  @!P1 IADD3.X R45, R31, R19, R6, P0, P4 ;  /* 0x000000131f2d9210 */ /* 0x000fe400007e8406 */
[----:B------:R-:W-:-:S05]  /*19340*/  IADD3 R32, P0, R32, 0x108, RZ ;  /* 0x0000010820207810 */ /* 0x000fca0007f1e0ff */
[----:B------:R-:W-:Y:S01]  /*19350*/  IMAD.X R18, RZ, RZ, R59, P0 ;  /* 0x000000ffff127224 */ /* 0x000fe200000e063b */
[----:B------:R-:W-:-:S04]  /*19360*/  ISETP.GE.AND P0, PT, R28, 0x109, PT ;  /* 0x000001091c00780c */ /* 0x000fc80003f06270 */
[----:B------:R-:W-:-:S13]  /*19370*/  ISETP.LT.OR P5, PT, R29, 0x1, !P0 ;  /* 0x000000011d00780c */ /* 0x000fda00047a1670 */
[----:B------:R-:W0:Y:S01]  /*19380*/  @!P5 LDC.64 R22, c[0x0][0x5c0] ;  /* 0x00017000ff16db82 */ /* 0x000e220000000a00 */
[----:B------:R-:W-:Y:S01]  /*19390*/  @!P5 IADD3 R21, P4, P6, R3, R24, R9 ;  /* 0x000000180315d210 */ /* 0x000fe20007e9e009 */
[----:B------:R-:W-:Y:S02]  /*193a0*/  IMAD R18, R18, UR6, RZ ;  /* 0x0000000612127c24 */ /* 0x000fe4000f8e02ff */
[----:B------:R-:W-:Y:S01]  /*193b0*/  IMAD.WIDE.U32 R34, R32, UR6, R34 ;  /* 0x0000000620227c25 */ /* 0x000fe2000f8e0022 */
[----:B------:R-:W-:-:S03]  /*193c0*/  @!P5 IADD3.X R30, R4, R31, R8, P4, P6 ;  /* 0x0000001f041ed210 */ /* 0x000fc600027ec408 */
[----:B------:R-:W-:Y:S01]  /*193d0*/  IMAD R32, R32, UR7, R18 ;  /* 0x0000000720207c24 */ /* 0x000fe2000f8e0212 */
[----:B------:R-:W-:-:S04]  /*193e0*/  IADD3 R18, P4, R34, UR10, RZ ;  /* 0x0000000a22127c10 */ /* 0x000fc8000ff9e0ff */
[----:B------:R-:W-:Y:S02]  /*193f0*/  IADD3.X R19, R35, UR11, R32, P4, !PT ;  /* 0x0000000b23137c10 */ /* 0x000fe4000a7fe420 */
[----:B0-----:R-:W-:Y:S02]  /*19400*/  @!P5 IADD3 R22, P4, R21, R22, RZ ;  /* 0x000000161516d210 */ /* 0x001fe40007f9e0ff */
[----:B------:R-:W-:-:S06]  /*19410*/  PRMT R21, RZ, 0x7610, R21 ;  /* 0x00007610ff157816 */ /* 0x000fcc0000000015 */
[----:B------:R-:W4:Y:S01]  /*19420*/  @!P5 LDG.E.U8 R21, desc[UR52][R18.64] ;  /* 0x000000341215d981 */ /* 0x000f22000c1e1100 */
[----:B------:R-:W-:Y:S01]  /*19430*/  @!P5 IMAD.X R23, R30, 0x1, R23, P4 ;  /* 0x000000011e17d824 */ /* 0x000fe200020e0617 */
[----:B------:R-:W-:-:S13]  /*19440*/  ISETP.LT.OR P4, PT, R29, 0x2, !P0 ;  /* 0x000000021d00780c */ /* 0x000fda0004781670 */
[----:B------:R-:W0:Y:S01]  /*19450*/  @!P4 LDC.64 R32, c[0x0][0x5c0] ;  /* 0x00017000ff20cb82 */ /* 0x000e220000000a00 */
[----:B------:R-:W-:-:S04]  /*19460*/  LOP3.LUT R0, R0, 0xfffffff7, RZ, 0xc0, !PT ;  /* 0xfffffff700007812 */ /* 0x000fc800078ec0ff */
[----:B------:R-:W-:Y:S02]  /*19470*/  @P1 LOP3.LUT R0, R0, 0x8, RZ, 0xfc, !PT ;  /* 0x0000000800001812 */ /* 0x000fe400078efcff */
[----:B----4-:R-:W-:-:S04]  /*19480*/  LOP3.LUT R21, R21, 0xff, RZ, 0xc0, !PT ;  /* 0x000000ff15157812 */ /* 0x010fc800078ec0ff */
[----:B------:R-:W-:-:S05]  /*19490*/  F2FP.F16.E4M3.UNPACK_B R21, R21 ;  /* 0x00000015ff15723e */ /* 0x000fca00020006ff */
[----:B------:R-:W-:-:S05]  /*194a0*/  HADD2.F32 R21, -RZ, R21.H0_H0 ;  /* 0x20000015ff157230 */ /* 0x000fca0000004100 */
[----:B------:R-:W-:-:S04]  /*194b0*/  FMUL R21, R21, UR5 ;  /* 0x0000000515157c20 */ /* 0x000fc80008400000 */
[----:B------:R-:W-:Y:S01]  /*194c0*/  FFMA R237, R237, UR4, R21 ;  /* 0x00000004eded7c23 */ /* 0x000fe20008000015 */
[----:B------:R-:W-:-:S04]  /*194d0*/  @!P4 IADD3 R21, P1, P6, R3, R24, R9 ;  /* 0x000000180315c210 */ /* 0x000fc80007e3e009 */
[----:B------:R-:W-:Y:S02]  /*194e0*/  @!P4 IADD3.X R30, R4, R31, R8, P1, P6 ;  /* 0x0000001f041ec210 */ /* 0x000fe40000fec408 */
[----:B0-----:R-:W-:Y:S02]  /*194f0*/  @!P4 IADD3 R32, P1, R21, R32, RZ ;  /* 0x000000201520c210 */ /* 0x001fe40007f3e0ff */
[----:B------:R-:W-:Y:S02]  /*19500*/  F2FP.SATFINITE.E4M3.F32.PACK_AB_MERGE_C R237, RZ, R237, RZ ;  /* 0x000000edffed723e */ /* 0x000fe400048070ff */
[----:B------:R-:W-:-:S03]  /*19510*/  PRMT R21, RZ, 0x7610, R21 ;  /* 0x00007610ff157816 */ /* 0x000fc60000000015 */
[----:B------:R0:W-:Y:S04]  /*19520*/  @!P5 STG.E.U8 desc[UR52][R22.64], R237 ;  /* 0x000000ed1600d986 */ /* 0x0001e8000c101134 */
[----:B------:R-:W4:Y:S01]  /*19530*/  @!P4 LDG.E.U8 R21, desc[UR52][R18.64+0x1] ;  /* 0x000001341215c981 */ /* 0x000f22000c1e1100 */
[----:B------:R-:W-:-:S04]  /*19540*/  LOP3.LUT R20, R20, 0xbfffffff, RZ, 0xc0, !PT ;  /* 0xbfffffff14147812 */ /* 0x000fc800078ec0ff */
[----:B------:R-:W-:Y:S02]  /*19550*/  @P3 LOP3.LUT R20, R20, 0x40000000, RZ, 0xfc, !PT ;  /* 0x4000000014143812 */ /* 0x000fe400078efcff */
[----:B------:R-:W-:-:S04]  /*19560*/  ISETP.GE.AND P3, PT, R28, 0x101, PT ;  /* 0x000001011c00780c */ /* 0x000fc80003f66270 */
[----:B------:R-:W-:-:S13]  /*19570*/  ISETP.LT.OR P2, PT, R29, 0x11, !P3 ;  /* 0x000000111d00780c */ /* 0x000fda0005f41670 */
[----:B0-----:R-:W0:Y:S01]  /*19580*/  @!P2 LDC.64 R22, c[0x0][0x5c0] ;  /* 0x00017000ff16ab82 */ /* 0x001e220000000a00 */
[----:B------:R-:W-:-:S04]  /*19590*/  LOP3.LUT R0, R0, 0xfffff7ff, RZ, 0xc0, !PT ;  /* 0xfffff7ff00007812 */ /* 0x000fc800078ec0ff */
[----:B------:R-:W-:Y:S01]  /*195a0*/  @P2 LOP3.LUT R0, R0, 0x800, RZ, 0xfc, !PT ;  /* 0x0000080000002812 */ /* 0x000fe200078efcff */
[----:B------:R-:W-:Y:S01]  /*195b0*/  @!P4 IMAD.X R33, R30, 0x1, R33, P1 ;  /* 0x000000011e21c824 */ /* 0x000fe200008e0621 */
[----:B0-----:R-:W-:-:S04]  /*195c0*/  @!P2 IADD3 R48, P5, P6, R24, R22, R9 ;  /* 0x000000161830a210 */ /* 0x001fc80007ebe009 */
[----:B------:R-:W-:Y:S02]  /*195d0*/  @!P2 IADD3.X R49, R31, R23, R8, P5, P6 ;  /* 0x000000171f31a210 */ /* 0x000fe40002fec408 */
[----:B------:R-:W-:Y:S02]  /*195e0*/  LOP3.LUT P6, RZ, R0, 0x10, RZ, 0xc0, !PT ;  /* 0x0000001000ff7812 */ /* 0x000fe400078cc0ff */
[----:B----4-:R-:W-:-:S04]  /*195f0*/  LOP3.LUT R21, R21, 0xff, RZ, 0xc0, !PT ;  /* 0x000000ff15157812 */ /* 0x010fc800078ec0ff */
[----:B------:R-:W-:-:S05]  /*19600*/  F2FP.F16.E4M3.UNPACK_B R21, R21 ;  /* 0x00000015ff15723e */ /* 0x000fca00020006ff */
[----:B------:R-:W-:-:S05]  /*19610*/  HADD2.F32 R21, -RZ, R21.H0_H0 ;  /* 0x20000015ff157230 */ /* 0x000fca0000004100 */
[----:B------:R-:W-:-:S04]  /*19620*/  FMUL R21, R21, UR5 ;  /* 0x0000000515157c20 */ /* 0x000fc80008400000 */
[----:B--2---:R-:W-:Y:S01]  /*19630*/  FFMA R21, R60, UR4, R21 ;  /* 0x000000043c157c23 */ /* 0x004fe20008000015 */
[----:B------:R-:W-:Y:S01]  /*19640*/  LOP3.LUT P1, RZ, R0, 0x4, RZ, 0xc0, !PT ;  /* 0x0000000400ff7812 */ /* 0x000fe2000782c0ff */
[----:B------:R-:W2:Y:S03]  /*19650*/  LDL.LU R60, [R1+0xe8] ;  /* 0x0000e800013c7983 */ /* 0x000ea60000300800 */
[----:B------:R-:W-:-:S05]  /*19660*/  F2FP.SATFINITE.E4M3.F32.PACK_AB_MERGE_C R21, RZ, R21, RZ ;  /* 0x00000015ff15723e */ /* 0x000fca00048070ff */
[----:B------:R0:W-:Y:S02]  /*19670*/  @!P4 STG.E.U8 desc[UR52][R32.64+0x1], R21 ;  /* 0x000001152000c986 */ /* 0x0001e4000c101134 */
[----:B0-----:R-:W-:-:S06]  /*19680*/  PRMT R21, RZ, 0x7610, R21 ;  /* 0x00007610ff157816 */ /* 0x001fcc0000000015 */
[----:B------:R-:W4:Y:S01]  /*19690*/  @!P6 LDG.E.U8 R21, desc[UR52][R16.64+0x8] ;  /* 0x000008341015e981 */ /* 0x000f22000c1e1100 */
[----:B------:R-:W-:-:S13]  /*196a0*/  ISETP.LT.OR P2, PT, R29, 0x12, !P3 ;  /* 0x000000121d00780c */ /* 0x000fda0005f41670 */
[----:B------:R-:W0:Y:S01]  /*196b0*/  @!P2 LDC.64 R22, c[0x0][0x5c0] ;  /* 0x00017000ff16ab82 */ /* 0x000e220000000a00 */
[----:B------:R-:W-:-:S04]  /*196c0*/  LOP3.LUT R0, R0, 0xfffffffd, RZ, 0xc0, !PT ;  /* 0xfffffffd00007812 */ /* 0x000fc800078ec0ff */
[----:B------:R-:W-:Y:S02]  /*196d0*/  @P2 LOP3.LUT R0, R0, 0x2, RZ, 0xfc, !PT ;  /* 0x0000000200002812 */ /* 0x000fe400078efcff */
[----:B0-----:R-:W-:Y:S02]  /*196e0*/  @!P2 IADD3 R34, P4, P5, R24, R22, R9 ;  /* 0x000000161822a210 */ /* 0x001fe40007d9e009 */
[----:B----4-:R-:W-:-:S04]  /*196f0*/  LOP3.LUT R21, R21, 0xff, RZ, 0xc0, !PT ;  /* 0x000000ff15157812 */ /* 0x010fc800078ec0ff */
[----:B------:R-:W-:-:S05]  /*19700*/  F2FP.F16.E4M3.UNPACK_B R21, R21 ;  /* 0x00000015ff15723e */ /* 0x000fca00020006ff */
[----:B------:R-:W-:-:S05]  /*19710*/  HADD2.F32 R21, -RZ, R21.H0_H0 ;  /* 0x20000015ff157230 */ /* 0x000fca0000004100 */
[----:B------:R-:W-:-:S04]  /*19720*/  FMUL R21, R21, UR5 ;  /* 0x0000000515157c20 */ /* 0x000fc80008400000 */
[----:B---3--:R-:W-:Y:S01]  /*19730*/  FFMA R21, R61, UR4, R21 ;  /* 0x000000043d157c23 */ /* 0x008fe20008000015 */
[----:B------:R-:W-:Y:S01]  /*19740*/  @!P2 IADD3.X R35, R31, R23, R8, P4, P5 ;  /* 0x000000171f23a210 */ /* 0x000fe200027ea408 */
[----:B------:R-:W3:Y:S03]  /*19750*/  LDL.LU R61, [R1+0xec] ;  /* 0x0000ec00013d7983 */ /* 0x000ee60000300800 */
[----:B------:R-:W-:-:S05]  /*19760*/  F2FP.SATFINITE.E4M3.F32.PACK_AB_MERGE_C R21, RZ, R21, RZ ;  /* 0x00000015ff15723e */ /* 0x000fca00048070ff */
[----:B------:R0:W-:Y:S02]  /*19770*/  @!P6 STG.E.U8 desc[UR52][R46.64+0x8], R21 ;  /* 0x000008152e00e986 */ /* 0x0001e4000c101134 */
[----:B0-----:R-:W-:-:S06]  /*19780*/  PRMT R21, RZ, 0x7610, R21 ;  /* 0x00007610ff157816 */ /* 0x001fcc0000000015 */
[----:B------:R-:W4:Y:S01]  /*19790*/  @!P1 LDG.E.U8 R21, desc[UR52][R16.64+0x9] ;  /* 0x0000093410159981 */ /* 0x000f22000c1e1100 */
[----:B------:R-:W-:-:S13]  /*197a0*/  ISETP.LT.OR P2, PT, R29, 0x19, !P3 ;  /* 0x000000191d00780c */ /* 0x000fda0005f41670 */
[----:B------:R-:W0:Y:S01]  /*197b0*/  @!P2 LDC.64 R22, c[0x0][0x5c0] ;  /* 0x00017000ff16ab82 */ /* 0x000e220000000a00 */
[----:B------:R-:W-:Y:S02]  /*197c0*/  ISETP.LT.OR P3, PT, R29, 0x1a, !P3 ;  /* 0x0000001a1d00780c */ /* 0x000fe40005f61670 */
[----:B0-----:R-:W-:-:S04]  /*197d0*/  @!P2 IADD3 R58, P4, P5, R24, R22, R9 ;  /* 0x00000016183aa210 */ /* 0x001fc80007d9e009 */
[----:B------:R-:W-:-:S07]  /*197e0*/  @!P2 IADD3.X R59, R31, R23, R8, P4, P5 ;  /* 0x000000171f3ba210 */ /* 0x000fce00027ea408 */
[----:B------:R-:W0:Y:S02]  /*197f0*/  @!P3 LDC.64 R22, c[0x0][0x5c0] ;  /* 0x00017000ff16bb82 */ /* 0x000e240000000a00 */
[----:B0-----:R-:W-:-:S04]  /*19800*/  @!P3 IADD3 R46, P4, P5, R24, R22, R9 ;  /* 0x00000016182eb210 */ /* 0x001fc80007d9e009 */
[----:B------:R-:W-:Y:S02]  /*19810*/  @!P3 IADD3.X R47, R31, R23, R8, P4, P5 ;  /* 0x000000171f2fb210 */ /* 0x000fe400027ea408 */
[----:B------:R-:W-:-:S13]  /*19820*/  ISETP.LT.OR P5, PT, R29, 0x9, !P0 ;  /* 0x000000091d00780c */ /* 0x000fda00047a1670 */
[----:B------:R-:W0:Y:S01]  /*19830*/  @!P5 LDC.64 R22, c[0x0][0x5c0] ;  /* 0x00017000ff16db82 */ /* 0x000e220000000a00 */
[----:B----4-:R-:W-:-:S04]  /*19840*/  LOP3.LUT R21, R21, 0xff, RZ, 0xc0, !PT ;  /* 0x000000ff15157812 */ /* 0x010fc800078ec0ff */
[----:B------:R-:W-:-:S05]  /*19850*/  F2FP.F16.E4M3.UNPACK_B R21, R21 ;  /* 0x00000015ff15723e */ /* 0x000fca00020006ff */
[----:B------:R-:W-:-:S05]  /*19860*/  HADD2.F32 R21, -RZ, R21.H0_H0 ;  /* 0x20000015ff157230 */ /* 0x000fca0000004100 */
[----:B------:R-:W-:-:S04]  /*19870*/  FMUL R21, R21, UR5 ;  /* 0x0000000515157c20 */ /* 0x000fc80008400000 */
[----:B--2---:R-:W-:Y:S02]  /*19880*/  FFMA R21, R60, UR4, R21 ;  /* 0x000000043c157c23 */ /* 0x004fe40008000015 */
[----:B------:R-:W2:Y:S03]  /*19890*/  LDL.LU R60, [R1+0xf0] ;  /* 0x0000f000013c7983 */ /* 0x000ea60000300800 */
[----:B------:R-:W-:Y:S01]  /*198a0*/  F2FP.SATFINITE.E4M3.F32.PACK_AB_MERGE_C R21, RZ, R21, RZ ;  /* 0x00000015ff15723e */ /* 0x000fe200048070ff */
[----:B------:R-:W4:Y:S04]  /*198b0*/  LDL.LU R64, [R1+0xf4] ;  /* 0x0000f40001407983 */ /* 0x000f280000300800 */
[----:B------:R1:W-:Y:S01]  /*198c0*/  @!P1 STG.E.U8 desc[UR52][R36.64+0x9], R21 ;  /* 0x0000091524009986 */ /* 0x0003e2000c101134 */
[----:B------:R-:W-:-:S03]  /*198d0*/  LOP3.LUT R0, R0, 0xffffefff, RZ, 0xc0, !PT ;  /* 0xffffefff00007812 */ /* 0x000fc600078ec0ff */
[----:B------:R-:W5:Y:S01]  /*198e0*/  LDL.LU R65, [R1+0xf8] ;  /* 0x0000f80001417983 */ /* 0x000f620000300800 */
[----:B-1----:R-:W-:-:S04]  /*198f0*/  @!P5 IADD3 R21, P4, P6, R3, R24, R9 ;  /* 0x000000180315d210 */ /* 0x002fc80007e9e009 */
[----:B------:R-:W-:Y:S02]  /*19900*/  @!P5 IADD3.X R30, R4, R31, R8, P4, P6 ;  /* 0x0000001f041ed210 */ /* 0x000fe400027ec408 */
[----:B0-----:R-:W-:Y:S02]  /*19910*/  @!P5 IADD3 R22, P4, R21, R22, RZ ;  /* 0x000000161516d210 */ /* 0x001fe40007f9e0ff */
[----:B------:R-:W-:-:S06]  /*19920*/  PRMT R21, RZ, 0x7610, R21 ;  /* 0x00007610ff157816 */ /* 0x000fcc0000000015 */
[----:B------:R-:W3:Y:S01]  /*19930*/  @!P5 LDG.E.U8 R21, desc[UR52][R18.64+0x8] ;  /* 0x000008341215d981 */ /* 0x000ee2000c1e1100 */
[----:B------:R-:W-:Y:S01]  /*19940*/  @!P5 IMAD.X R23, R30, 0x1, R23, P4 ;  /* 0x000000011e17d824 */ /* 0x000fe200020e0617 */
[----:B------:R-:W-:Y:S02]  /*19950*/  ISETP.LT.OR P4, PT, R29, 0xa, !P0 ;  /* 0x0000000a1d00780c */ /* 0x000fe40004781670 */
[----:B------:R-:W-:Y:S02]  /*19960*/  @P2 LOP3.LUT R0, R0, 0x1000, RZ, 0xfc, !PT ;  /* 0x0000100000002812 */ /* 0x000fe400078efcff */
[----:B------:R-:W-:Y:S02]  /*19970*/  LOP3.LUT P2, RZ, R20, 0x80000000, RZ, 0xc0, !PT ;  /* 0x8000000014ff7812 */ /* 0x000fe4000784c0ff */
[----:B---3--:R-:W-:-:S07]  /*19980*/  LOP3.LUT R21, R21, 0xff, RZ, 0xc0, !PT ;  /* 0x000000ff15157812 */ /* 0x008fce00078ec0ff */
[----:B------:R-:W0:Y:S01]  /*19990*/  @!P4 LDC.64 R32, c[0x0][0x5c0] ;  /* 0x00017000ff20cb82 */ /* 0x000e220000000a00 */
[----:B------:R-:W-:-:S05]  /*199a0*/  F2FP.F16.E4M3.UNPACK_B R21, R21 ;  /* 0x00000015ff15723e */ /* 0x000fca00020006ff */
[----:B------:R-:W-:-:S05]  /*199b0*/  HADD2.F32 R21, -RZ, R21.H0_H0 ;  /* 0x20000015ff157230 */ /* 0x000fca0000004100 */
[----:B------:R-:W-:-:S04]  /*199c0*/  FMUL R21, R21, UR5 ;  /* 0x0000000515157c20 */ /* 0x000fc80008400000 */
[----:B------:R-:W-:-:S05]  /*199d0*/  FFMA R21, R61, UR4, R21 ;  /* 0x000000043d157c23 */ /* 0x000fca0008000015 */
[----:B------:R-:W-:-:S05]  /*199e0*/  F2FP.SATFINITE.E4M3.F32.PACK_AB_MERGE_C R21, RZ, R21, RZ ;  /* 0x00000015ff15723e */ /* 0x000fca00048070ff */
[----:B------:R1:W-:Y:S02]  /*199f0*/  @!P5 STG.E.U8 desc[UR52][R22.64+0x8], R21 ;  /* 0x000008151600d986 */ /* 0x0003e4000c101134 */
[----:B-1----:R-:W-:-:S06]  /*19a00*/  PRMT R21, RZ, 0x7610, R21 ;  /* 0x00007610ff157816 */ /* 0x002fcc0000000015 */
[----:B------:R-:W3:Y:S01]  /*19a10*/  @!P4 LDG.E.U8 R21, desc[UR52][R18.64+0x9] ;  /* 0x000009341215c981 */ /* 0x000ee2000c1e1100 */
[----:B------:R-:W-:-:S04]  /*19a20*/  @!P4 IADD3 R30, P1, P6, R3, R24, R9 ;  /* 0x00000018031ec210 */ /* 0x000fc80007e3e009 */
[----:B------:R-:W-:Y:S02]  /*19a30*/  @!P4 IADD3.X R36, R4, R31, R8, P1, P6 ;  /* 0x0000001f0424c210 */ /* 0x000fe40000fec408 */
[----:B------:R-:W-:Y:S02]  /*19a40*/  ISETP.LT.OR P1, PT, R29, 0x21, !P2 ;  /* 0x000000211d00780c */ /* 0x000fe40005721670 */
[----:B------:R-:W-:-:S11]  /*19a50*/  LOP3.LUT R20, R20, 0xf7ffffff, RZ, 0xc0, !PT ;  /* 0xf7ffffff14147812 */ /* 0x000fd600078ec0ff */
[----:B------:R-:W1:Y:S01]  /*19a60*/  @!P1 LDC.64 R22, c[0x0][0x5c0] ;  /* 0x00017000ff169b82 */ /* 0x000e620000000a00 */
[----:B------:R-:W-:Y:S02]  /*19a70*/  @P0 LOP3.LUT R20, R20, 0x8000000, RZ, 0xfc, !PT ;  /* 0x0800000014140812 */ /* 0x000fe400078efcff */
[----:B0-----:R-:W-:-:S05]  /*19a80*/  @!P4 IADD3 R32, P0, R30, R32, RZ ;  /* 0x000000201e20c210 */ /* 0x001fca0007f1e0ff */
[----:B------:R-:W-:Y:S01]  /*19a90*/  @!P4 IMAD.X R33, R36, 0x1, R33, P0 ;  /* 0x000000012421c824 */ /* 0x000fe200000e0621 */
[----:B------:R-:W-:Y:S02]  /*19aa0*/  ISETP.LT.OR P0, PT, R29, 0x22, !P2 ;  /* 0x000000221d00780c */ /* 0x000fe40005701670 */
[----:B-1----:R-:W-:-:S04]  /*19ab0*/  @!P1 IADD3 R62, P5, P6, R24, R22, R3 ;  /* 0x00000016183e9210 */ /* 0x002fc80007ebe003 */
[----:B------:R-:W-:-:S07]  /*19ac0*/  @!P1 IADD3.X R63, R31, R23, R4, P5, P6 ;  /* 0x000000171f3f9210 */ /* 0x000fce0002fec404 */
[----:B------:R-:W0:Y:S01]  /*19ad0*/  @!P0 LDC.64 R22, c[0x0][0x5c0] ;  /* 0x00017000ff168b82 */ /* 0x000e220000000a00 */
[----:B------:R-:W-:Y:S02]  /*19ae0*/  ISETP.GE.AND P1, PT, R28, 0x1, PT ;  /* 0x000000011c00780c */ /* 0x000fe40003f26270 */
[----:B---3--:R-:W-:-:S04]  /*19af0*/  LOP3.LUT R21, R21, 0xff, RZ, 0xc0, !PT ;  /* 0x000000ff15157812 */ /* 0x008fc800078ec0ff */
[----:B------:R-:W-:-:S05]  /*19b00*/  F2FP.F16.E4M3.UNPACK_B R21, R21 ;  /* 0x00000015ff15723e */ /* 0x000fca00020006ff */
[----:B------:R-:W-:-:S05]  /*19b10*/  HADD2.F32 R21, -RZ, R21.H0_H0 ;  /* 0x20000015ff157230 */ /* 0x000fca0000004100 */
[----:B------:R-:W-:-:S04]  /*19b20*/  FMUL R21, R21, UR5 ;  /* 0x0000000515157c20 */ /* 0x000fc80008400000 */
[----:B--2---:R-:W-:-:S05]  /*19b30*/  FFMA R21, R60, UR4, R21 ;  /* 0x000000043c157c23 */ /* 0x004fca0008000015 */
[----:B------:R-:W-:-:S05]  /*19b40*/  F2FP.SATFINITE.E4M3.F32.PACK_AB_MERGE_C R21, RZ, R21, RZ ;  /* 0x00000015ff15723e */ /* 0x000fca00048070ff */
[----:B------:R1:W-:Y:S01]  /*19b50*/  @!P4 STG.E.U8 desc[UR52][R32.64+0x9], R21 ;  /* 0x000009152000c986 */ /* 0x0003e2000c101134 */
[----:B0-----:R-:W-:-:S04]  /*19b60*/  @!P0 IADD3 R60, P4, P5, R24, R22, R3 ;  /* 0x00000016183c8210 */ /* 0x001fc80007d9e003 */
[----:B------:R-:W-:Y:S02]  /*19b70*/  @!P0 IADD3.X R61, R31, R23, R4, P4, P5 ;  /* 0x000000171f3d8210 */ /* 0x000fe400027ea404 */
[----:B------:R-:W-:Y:S02]  /*19b80*/  ISETP.LT.OR P4, PT, R29, 0x11, !P1 ;  /* 0x000000111d00780c */ /* 0x000fe40004f81670 */
[----:B-1----:R-:W-:-:S11]  /*19b90*/  PRMT R21, RZ, 0x7610, R21 ;  /* 0x00007610ff157816 */ /* 0x002fd60000000015 */
[----:B------:R-:W2:Y:S01]  /*19ba0*/  @!P4 LDG.E.U8 R21, desc[UR52][R26.64+0x10] ;  /* 0x000010341a15c981 */ /* 0x000ea2000c1e1100 */
[----:B------:R-:W0:Y:S02]  /*19bb0*/  @!P4 LDC.64 R22, c[0x0][0x5c0] ;  /* 0x00017000ff16cb82 */ /* 0x000e240000000a00 */
[----:B0-----:R-:W-:-:S05]  /*19bc0*/  @!P4 IADD3 R22, P5, R24, R22, RZ ;  /* 0x000000161816c210 */ /* 0x001fca0007fbe0ff */
[----:B------:R-:W-:Y:S01]  /*19bd0*/  @!P4 IMAD.X R23, R31, 0x1, R23, P5 ;  /* 0x000000011f17c824 */ /* 0x000fe200028e0617 */
[----:B--2---:R-:W-:-:S04]  /*19be0*/  LOP3.LUT R21, R21, 0xff, RZ, 0xc0, !PT ;  /* 0x000000ff15157812 */ /* 0x004fc800078ec0ff */
[----:B------:R-:W-:-:S05]  /*19bf0*/  F2FP.F16.E4M3.UNPACK_B R21, R21 ;  /* 0x00000015ff15723e */ /* 0x000fca00020006ff */
[----:B------:R-:W-:-:S05]  /*19c00*/  HADD2.F32 R21, -RZ, R21.H0_H0 ;  /* 0x20000015ff157230 */ /* 0x000fca0000004100 */
[----:B------:R-:W-:-:S04]  /*19c10*/  FMUL R21, R21, UR5 ;  /* 0x0000000515157c20 */ /* 0x000fc80008400000 */
[----:B----4-:R-:W-:Y:S01]  /*19c20*/  FFMA R21, R64, UR4, R21 ;  /* 0x0000000440157c23 */ /* 0x010fe20008000015 */
[----:B------:R-:W-:Y:S01]  /*19c30*/  LOP3.LUT R0, R0, 0xffffffef, RZ, 0xc0, !PT ;  /* 0xffffffef00007812 */ /* 0x000fe200078ec0ff */
[----:B------:R-:W2:Y:S03]  /*19c40*/  LDL.LU R64, [R1+0xfc] ;  /* 0x0000fc0001407983 */ /* 0x000ea60000300800 */
[----:B------:R-:W-:Y:S01]  /*19c50*/  F2FP.SATFINITE.E4M3.F32.PACK_AB_MERGE_C R21, RZ, R21, RZ ;  /* 0x00000015ff15723e */ /* 0x000fe200048070ff */
[----:B------:R-:W3:Y:S04]  /*19c60*/  LDL.LU R69, [R1+0x100] ;  /* 0x0001000001457983 */ /* 0x000ee80000300800 */
[----:B------:R0:W-:Y:S01]  /*19c70*/  @!P4 STG.E.U8 desc[UR52][R22.64+0x10], R21 ;  /* 0x000010151600c986 */ /* 0x0001e2000c101134 */
[----:B------:R-:W-:-:S02]  /*19c80*/  ISETP.LT.OR P4, PT, R29, 0x12, !P1 ;  /* 0x000000121d00780c */ /* 0x000fc40004f81670 */
[----:B------:R-:W-:Y:S01]  /*19c90*/  @P3 LOP3.LUT R0, R0, 0x10, RZ, 0xfc, !PT ;  /* 0x0000001000003812 */ /* 0x000fe200078efcff */
[----:B------:R-:W4:Y:S01]  /*19ca0*/  LDL.LU R68, [R1+0x104] ;  /* 0x0001040001447983 */ /* 0x000f220000300800 */
[----:B0-----:R-:W-:-:S09]  /*19cb0*/  PRMT R21, RZ, 0x7610, R21 ;  /* 0x00007610ff157816 */ /* 0x001fd20000000015 */
[----:B------:R-:W0:Y:S01]  /*19cc0*/  @!P4 LDC.64 R22, c[0x0][0x5c0] ;  /* 0x00017000ff16cb82 */ /* 0x000e220000000a00 */
[----:B------:R-:W5:Y:S01]  /*19cd0*/  @!P4 LDG.E.U8 R21, desc[UR52][R26.64+0x11] ;  /* 0x000011341a15c981 */ /* 0x000f62000c1e1100 */
[----:B------:R-:W-:Y:S02]  /*19ce0*/  ISETP.LT.OR P3, PT, R29, 0x11, !P2 ;  /* 0x000000111d00780c */ /* 0x000fe40005761670 */
[----:B0-----:R-:W-:-:S05]  /*19cf0*/  @!P4 IADD3 R22, P5, R24, R22, RZ ;  /* 0x000000161816c210 */ /* 0x001fca0007fbe0ff */
[----:B------:R-:W-:Y:S01]  /*19d00*/  @!P4 IMAD.X R23, R31, 0x1, R23, P5 ;  /* 0x000000011f17c824 */ /* 0x000fe200028e0617 */
[----:B-----5:R-:W-:-:S04]  /*19d10*/  LOP3.LUT R21, R21, 0xff, RZ, 0xc0, !PT ;  /* 0x000000ff15157812 */ /* 0x020fc800078ec0ff */
[----:B------:R-:W-:-:S05]  /*19d20*/  F2FP.F16.E4M3.UNPACK_B R21, R21 ;  /* 0x00000015ff15723e */ /* 0x000fca00020006ff */
[----:B------:R-:W-:-:S05]  /*19d30*/  HADD2.F32 R21, -RZ, R21.H0_H0 ;  /* 0x20000015ff157230 */ /* 0x000fca0000004100 */
[----:B------:R-:W-:-:S04]  /*19d40*/  FMUL R21, R21, UR5 ;  /* 0x0000000515157c20 */ /* 0x000fc80008400000 */
[----:B------:R-:W-:-:S05]  /*19d50*/  FFMA R21, R65, UR4, R21 ;  /* 0x0000000441157c23 */ /* 0x000fca0008000015 */
[----:B------:R-:W-:-:S05]  /*19d60*/  F2FP.SATFINITE.E4M3.F32.PACK_AB_MERGE_C R21, RZ, R21, RZ ;  /* 0x00000015ff15723e */ /* 0x000fca00048070ff */
[----:B------:R0:W-:Y:S02]  /*19d70*/  @!P4 STG.E.U8 desc[UR52][R22.64+0x11], R21 ;  /* 0x000011151600c986 */ /* 0x0001e4000c101134 */
[----:B0-----:R-:W-:-:S06]  /*19d80*/  PRMT R21, RZ, 0x7610, R21 ;  /* 0x00007610ff157816 */ /* 0x001fcc0000000015 */
[----:B------:R-:W5:Y:S01]  /*19d90*/  @!P3 LDG.E.U8 R21, desc[UR52][R10.64+0x10] ;  /* 0x000010340a15b981 */ /* 0x000f62000c1e1100 */
[----:B------:R-:W-:-:S13]  /*19da0*/  ISETP.LT.OR P0, PT, R29, 0x29, !P2 ;  /* 0x000000291d00780c */ /* 0x000fda0005701670 */
[----:B------:R-:W0:Y:S01]  /*19db0*/  @!P0 LDC.64 R22, c[0x0][0x5c0] ;  /* 0x00017000ff168b82 */ /* 0x000e220000000a00 */
[----:B------:R-:W-:Y:S02]  /*19dc0*/  ISETP.LT.OR P6, PT, R29, 0x2a, !P2 ;  /* 0x0000002a1d00780c */ /* 0x000fe400057c1670 */
[----:B0-----:R-:W-:-:S04]  /*19dd0*/  @!P0 IADD3 R66, P4, P5, R24, R22, R3 ;  /* 0x0000001618428210 */ /* 0x001fc80007d9e003 */
[----:B------:R-:W-:-:S07]  /*19de0*/  @!P0 IADD3.X R67, R31, R23, R4, P4, P5 ;  /* 0x000000171f438210 */ /* 0x000fce00027ea404 */
[----:B------:R-:W0:Y:S01]  /*19df0*/  @!P6 LDC.64 R22, c[0x0][0x5c0] ;  /* 0x00017000ff16eb82 */ /* 0x000e220000000a00 */
[----:B-----5:R-:W-:-:S04]  /*19e00*/  LOP3.LUT R21, R21, 0xff, RZ, 0xc0, !PT ;  /* 0x000000ff15157812 */ /* 0x020fc800078ec0ff */
[----:B------:R-:W-:-:S05]  /*19e10*/  F2FP.F16.E4M3.UNPACK_B R21, R21 ;  /* 0x00000015ff15723e */ /* 0x000fca00020006ff */
[----:B------:R-:W-:-:S05]  /*19e20*/  HADD2.F32 R21, -RZ, R21.H0_H0 ;  /* 0x20000015ff157230 */ /* 0x000fca0000004100 */
[----:B------:R-:W-:-:S04]  /*19e30*/  FMUL R21, R21, UR5 ;  /* 0x0000000515157c20 */ /* 0x000fc80008400000 */
[----:B--2---:R-:W-:Y:S01]  /*19e40*/  FFMA R21, R64, UR4, R21 ;  /* 0x0000000440157c23 */ /* 0x004fe20008000015 */
[----:B0-----:R-:W-:-:S04]  /*19e50*/  @!P6 IADD3 R64, P4, P5, R24, R22, R3 ;  /* 0x000000161840e210 */ /* 0x001fc80007d9e003 */
[----:B------:R-:W-:Y:S02]  /*19e60*/  @!P6 IADD3.X R65, R31, R23, R4, P4, P5 ;  /* 0x000000171f41e210 */ /* 0x000fe400027ea404 */
[----:B------:R-:W-:Y:S02]  /*19e70*/  ISETP.LT.OR P6, PT, R29, 0x12, !P2 ;  /* 0x000000121d00780c */ /* 0x000fe400057c1670 */
[----:B------:R-:W-:-:S05]  /*19e80*/  F2FP.SATFINITE.E4M3.F32.PACK_AB_MERGE_C R21, RZ, R21, RZ ;  /* 0x00000015ff15723e */ /* 0x000fca00048070ff */
[----:B------:R0:W-:Y:S02]  /*19e90*/  @!P3 STG.E.U8 desc[UR52][R54.64+0x10], R21 ;  /* 0x000010153600b986 */ /* 0x0001e4000c101134 */
[----:B0-----:R-:W-:-:S06]  /*19ea0*/  PRMT R21, RZ, 0x7610, R21 ;  /* 0x00007610ff157816 */ /* 0x001fcc0000000015 */
[----:B------:R-:W2:Y:S01]  /*19eb0*/  @!P6 LDG.E.U8 R21, desc[UR52][R10.64+0x11] ;  /* 0x000011340a15e981 */ /* 0x000ea2000c1e1100 */
[----:B------:R-:W-:-:S04]  /*19ec0*/  ISETP.GE.AND P0, PT, R28, 0x81, PT ;  /* 0x000000811c00780c */ /* 0x000fc80003f06270 */
[----:B------:R-:W-:-:S13]  /*19ed0*/  ISETP.LT.OR P3, PT, R29, 0x21, !P0 ;  /* 0x000000211d00780c */ /* 0x000fda0004761670 */
[----:B------:R-:W0:Y:S02]  /*19ee0*/  @!P3 LDC.64 R22, c[0x0][0x5c0] ;  /* 0x00017000ff16bb82 */ /* 0x000e240000000a00 */
[----:B0-----:R-:W-:-:S04]  /*19ef0*/  @!P3 IADD3 R54, P4, P5, R24, R22, R7 ;  /* 0x000000161836b210 */ /* 0x001fc80007d9e007 */
[----:B------:R-:W-:Y:S02]  /*19f00*/  @!P3 IADD3.X R55, R31, R23, R6, P4, P5 ;  /* 0x000000171f37b210 */ /* 0x000fe400027ea406 */
[----:B--2---:R-:W-:-:S04]  /*19f10*/  LOP3.LUT R21, R21, 0xff, RZ, 0xc0, !PT ;  /* 0x000000ff15157812 */ /* 0x004fc800078ec0ff */
[----:B------:R-:W-:-:S05]  /*19f20*/  F2FP.F16.E4M3.UNPACK_B R21, R21 ;  /* 0x00000015ff15723e */ /* 0x000fca00020006ff */
[----:B------:R-:W-:-:S05]  /*19f30*/  HADD2.F32 R21, -RZ, R21.H0_H0 ;  /* 0x20000015ff157230 */ /* 0x000fca0000004100 */
[----:B------:R-:W-:-:S04]  /*19f40*/  FMUL R21, R21, UR5 ;  /* 0x0000000515157c20 */ /* 0x000fc80008400000 */
[----:B---3--:R-:W-:Y:S02]  /*19f50*/  FFMA R21, R69, UR4, R21 ;  /* 0x0000000445157c23 */ /* 0x008fe40008000015 */
[----:B------:R-:W2:Y:S03]  /*19f60*/  LDL.LU R69, [R1+0x108] ;  /* 0x0001080001457983 */ /* 0x000ea60000300800 */
[----:B------:R-:W-:-:S05]  /*19f70*/  F2FP.SATFINITE.E4M3.F32.PACK_AB_MERGE_C R21, RZ, R21, RZ ;  /* 0x00000015ff15723e */ /* 0x000fca00048070ff */
[----:B------:R0:W-:Y:S01]  /*19f80*/  @!P6 STG.E.U8 desc[UR52][R50.64+0x11], R21 ;  /* 0x000011153200e986 */ /* 0x0001e2000c101134 */
[----:B------:R-:W-:-:S13]  /*19f90*/  ISETP.LT.OR P6, PT, R29, 0x22, !P0 ;  /* 0x000000221d00780c */ /* 0x000fda00047c1670 */
[----:B------:R-:W1:Y:S01]  /*19fa0*/  @!P6 LDC.64 R22, c[0x0][0x5c0] ;  /* 0x00017000ff16eb82 */ /* 0x000e620000000a00 */
[----:B0-----:R-:W-:Y:S02]  /*19fb0*/  PRMT R21, RZ, 0x7610, R21 ;  /* 0x00007610ff157816 */ /* 0x001fe40000000015 */
[----:B-1----:R-:W-:-:S04]  /*19fc0*/  @!P6 IADD3 R50, P4, P5, R24, R22, R7 ;  /* 0x000000161832e210 */ /* 0x002fc80007d9e007 */
[----:B------:R-:W-:Y:S02]  /*19fd0*/  @!P6 IADD3.X R51, R31, R23, R6, P4, P5 ;  /* 0x000000171f33e210 */ /* 0x000fe400027ea406 */
[----:B------:R-:W-:-:S13]  /*19fe0*/  ISETP.LT.OR P4, PT, R29, 0x19, !P1 ;  /* 0x000000191d00780c */ /* 0x000fda0004f81670 */
[----:B------:R-:W3:Y:S01]  /*19ff0*/  @!P4 LDG.E.U8 R21, desc[UR52][R26.64+0x18] ;  /* 0x000018341a15c981 */ /* 0x000ee2000c1e1100 */
[----:B------:R-:W0:Y:S02]  /*1a000*/  @!P4 LDC.64 R22, c[0x0][0x5c0] ;  /* 0x00017000ff16cb82 */ /* 0x000e240000000a00 */
[----:B0-----:R-:W-:-:S05]  /*1a010*/  @!P4 IADD3 R22, P5, R24, R22, RZ ;  /* 0x000000161816c210 */ /* 0x001fca0007fbe0ff */
[----:B------:R-:W-:Y:S01]  /*1a020*/  @!P4 IMAD.X R23, R31, 0x1, R23, P5 ;  /* 0x000000011f17c824 */ /* 0x000fe200028e0617 */
[----:B---3--:R-:W-:-:S04]  /*1a030*/  LOP3.LUT R21, R21, 0xff, RZ, 0xc0, !PT ;  /* 0x000000ff15157812 */ /* 0x008fc800078ec0ff */
[----:B------:R-:W-:-:S05]  /*1a040*/  F2FP.F16.E4M3.UNPACK_B R21, R21 ;  /* 0x00000015ff15723e */ /* 0x000fca00020006ff */
[----:B------:R-:W-:-:S05]  /*1a050*/  HADD2.F32 R21, -RZ, R21.H0_H0 ;  /* 0x20000015ff157230 */ /* 0x000fca0000004100 */
[----:B------:R-:W-:-:S04]  /*1a060*/  FMUL R21, R21, UR5 ;  /* 0x0000000515157c20 */ /* 0x000fc80008400000 */
[----:B----4-:R-:W-:Y:S02]  /*1a070*/  FFMA R21, R68, UR4, R21 ;  /* 0x0000000444157c23 */ /* 0x010fe40008000015 */
[----:B------:R-:W3:Y:S03]  /*1a080*/  LDL.LU R68, [R1+0x10c] ;  /* 0x00010c0001447983 */ /* 0x000ee60000300800 */
[----:B------:R-:W-:Y:S01]  /*1a090*/  F2FP.SATFINITE.E4M3.F32.PACK_AB_MERGE_C R21, RZ, R21, RZ ;  /* 0x00000015ff15723e */ /* 0x000fe200048070ff */
[----:B------:R-:W4:Y:S04]  /*1a0a0*/  LDL.LU R73, [R1+0x110] ;  /* 0x0001100001497983 */ /* 0x000f280000300800 */
[----:B------:R0:W-:Y:S01]  /*1a0b0*/  @!P4 STG.E.U8 desc[UR52][R22.64+0x18], R21 ;  /* 0x000018151600c986 */ /* 0x0001e2000c101134 */
[----:B------:R-:W-:-:S02]  /*1a0c0*/  ISETP.LT.OR P4, PT, R29, 0x1a, !P1 ;  /* 0x0000001a1d00780c */ /* 0x000fc40004f81670 */
[----:B------:R-:W-:Y:S01]  /*1a0d0*/  LOP3.LUT R0, R0, 0xfffffeff, RZ, 0xc0, !PT ;  /* 0xfffffeff00007812 */ /* 0x000fe200078ec0ff */
[----:B------:R-:W5:Y:S01]  /*1a0e0*/  LDL.LU R72, [R1+0x114] ;  /* 0x0001140001487983 */ /* 0x000f620000300800 */
[----:B0-----:R-:W-:-:S03]  /*1a0f0*/  PRMT R21, RZ, 0x7610, R21 ;  /* 0x00007610ff157816 */ /* 0x001fc60000000015 */
[----:B------:R-:W5:Y:S06]  /*1a100*/  LDL.LU R76, [R1+0x118] ;  /* 0x00011800014c7983 */ /* 0x000f6c0000300800 */
[----:B------:R-:W0:Y:S01]  /*1a110*/  @!P4 LDC.64 R22, c[0x0][0x5c0] ;  /* 0x00017000ff16cb82 */ /* 0x000e220000000a00 */
[----:B------:R-:W-:Y:S02]  /*1a120*/  ISETP.LT.OR P1, PT, R29, 0x19, !P2 ;  /* 0x000000191d00780c */ /* 0x000fe40005721670 */
[----:B------:R-:W-:Y:S01]  /*1a130*/  @P3 LOP3.LUT R0, R0, 0x100, RZ, 0xfc, !PT ;  /* 0x0000010000003812 */ /* 0x000fe200078efcff */
[----:B------:R-:W2:Y:S04]  /*1a140*/  @!P4 LDG.E.U8 R21, desc[UR52][R26.64+0x19] ;  /* 0x000019341a15c981 */ /* 0x000ea8000c1e1100 */
[----:B------:R-:W5:Y:S01]  /*1a150*/  LDL.LU R77, [R1+0x11c] ;  /* 0x00011c00014d7983 */ /* 0x000f620000300800 */
[----:B0-----:R-:W-:-:S05]  /*1a160*/  @!P4 IADD3 R22, P5, R24, R22, RZ ;  /* 0x000000161816c210 */ /* 0x001fca0007fbe0ff */
[----:B------:R-:W-:Y:S01]  /*1a170*/  @!P4 IMAD.X R23, R31, 0x1, R23, P5 ;  /* 0x000000011f17c824 */ /* 0x000fe200028e0617 */
[----:B------:R-:W-:Y:S02]  /*1a180*/  LOP3.LUT R0, R0, 0xffffff7f, RZ, 0xc0, !PT ;  /* 0xffffff7f00007812 */ /* 0x000fe400078ec0ff */
[----:B--2---:R-:W-:-:S04]  /*1a190*/  LOP3.LUT R21, R21, 0xff, RZ, 0xc0, !PT ;  /* 0x000000ff15157812 */ /* 0x004fc800078ec0ff */
[----:B------:R-:W-:-:S05]  /*1a1a0*/  F2FP.F16.E4M3.UNPACK_B R21, R21 ;  /* 0x00000015ff15723e */ /* 0x000fca00020006ff */
[----:B------:R-:W-:-:S05]  /*1a1b0*/  HADD2.F32 R21, -RZ, R21.H0_H0 ;  /* 0x20000015ff157230 */ /* 0x000fca0000004100 */
[----:B------:R-:W-:-:S04]  /*1a1c0*/  FMUL R21, R21, UR5 ;  /* 0x0000000515157c20 */ /* 0x000fc80008400000 */
[----:B------:R-:W-:-:S05]  /*1a1d0*/  FFMA R21, R69, UR4, R21 ;  /* 0x0000000445157c23 */ /* 0x000fca0008000015 */
[----:B------:R-:W-:-:S05]  /*1a1e0*/  F2FP.SATFINITE.E4M3.F32.PACK_AB_MERGE_C R21, RZ, R21, RZ ;  /* 0x00000015ff15723e */ /* 0x000fca00048070ff */
[----:B------:R0:W-:Y:S02]  /*1a1f0*/  @!P4 STG.E.U8 desc[UR52][R22.64+0x19], R21 ;  /* 0x000019151600c986 */ /* 0x0001e4000c101134 */
[----:B0-----:R-:W-:-:S06]  /*1a200*/  PRMT R21, RZ, 0x7610, R21 ;  /* 0x00007610ff157816 */ /* 0x001fcc0000000015 */
[----:B------:R-:W2:Y:S01]  /*1a210*/  @!P1 LDG.E.U8 R21, desc[UR52][R10.64+0x18] ;  /* 0x000018340a159981 */ /* 0x000ea2000c1e1100 */
[----:B------:R-:W-:Y:S02]  /*1a220*/  @P6 LOP3.LUT R0, R0, 0x80, RZ, 0xfc, !PT ;  /* 0x0000008000006812 */ /* 0x000fe400078efcff */
[----:B------:R-:W-:-:S13]  /*1a230*/  ISETP.LT.OR P6, PT, R29, 0x29, !P0 ;  /* 0x000000291d00780c */ /* 0x000fda00047c1670 */
[----:B------:R-:W0:Y:S01]  /*1a240*/  @!P6 LDC.64 R22, c[0x0][0x5c0] ;  /* 0x00017000ff16eb82 */ /* 0x000e220000000a00 */
[----:B------:R-:W-:-:S04]  /*1a250*/  LOP3.LUT R0, R0, 0xfffeffff, RZ, 0xc0, !PT ;  /* 0xfffeffff00007812 */ /* 0x000fc800078ec0ff */
[----:B------:R-:W-:Y:S02]  /*1a260*/  @P6 LOP3.LUT R0, R0, 0x10000, RZ, 0xfc, !PT ;  /* 0x0001000000006812 */ /* 0x000fe400078efcff */
[----:B0-----:R-:W-:-:S04]  /*1a270*/  @!P6 IADD3 R70, P4, P5, R24, R22, R7 ;  /* 0x000000161846e210 */ /* 0x001fc80007d9e007 */
[----:B------:R-:W-:Y:S02]  /*1a280*/  @!P6 IADD3.X R71, R31, R23, R6, P4, P5 ;  /* 0x000000171f47e210 */ /* 0x000fe400027ea406 */
[----:B------:R-:W-:-:S13]  /*1a290*/  ISETP.LT.OR P6, PT, R29, 0x2a, !P0 ;  /* 0x0000002a1d00780c */ /* 0x000fda00047c1670 */
[----:B------:R-:W0:Y:S01]  /*1a2a0*/  @!P6 LDC.64 R22, c[0x0][0x5c0] ;  /* 0x00017000ff16eb82 */ /* 0x000e220000000a00 */
[----:B------:R-:W-:-:S04]  /*1a2b0*/  LOP3.LUT R0, R0, 0xffff7fff, RZ, 0xc0, !PT ;  /* 0xffff7fff00007812 */ /* 0x000fc800078ec0ff */
[----:B------:R-:W-:Y:S02]  /*1a2c0*/  @P6 LOP3.LUT R0, R0, 0x8000, RZ, 0xfc, !PT ;  /* 0x0000800000006812 */ /* 0x000fe400078efcff */
[----:B--2---:R-:W-:-:S04]  /*1a2d0*/  LOP3.LUT R21, R21, 0xff, RZ, 0xc0, !PT ;  /* 0x000000ff15157812 */ /* 0x004fc800078ec0ff */
[----:B------:R-:W-:-:S05]  /*1a2e0*/  F2FP.F16.E4M3.UNPACK_B R21, R21 ;  /* 0x00000015ff15723e */ /* 0x000fca00020006ff */
[----:B------:R-:W-:-:S05]  /*1a2f0*/  HADD2.F32 R21, -RZ, R21.H0_H0 ;  /* 0x20000015ff157230 */ /* 0x000fca0000004100 */
[----:B------:R-:W-:-:S04]  /*1a300*/  FMUL R21, R21, UR5 ;  /* 0x0000000515157c20 */ /* 0x000fc80008400000 */
[----:B---3--:R-:W-:Y:S01]  /*1a310*/  FFMA R21, R68, UR4, R21 ;  /* 0x0000000444157c23 */ /* 0x008fe20008000015 */
        /* <DEDUP_REMOVED lines=9> */
[----:B------:R-:W0:Y:S01]  /*1a3b0*/  @!P1 LDC.64 R22, c[0x0][0x5c0] ;  /* 0x00017000ff169b82 */ /* 0x000e220000000a00 */
[----:B------:R-:W-:-:S04]  /*1a3c0*/  LOP3.LUT R0, R0, 0xfffffdff, RZ, 0xc0, !PT ;  /* 0xfffffdff00007812 */ /* 0x000fc800078ec0ff */
[----:B------:R-:W-:Y:S02]  /*1a3d0*/  @P1 LOP3.LUT R0, R0, 0x200, RZ, 0xfc, !PT ;  /* 0x0000020000001812 */ /* 0x000fe400078efcff */
[----:B0-----:R-:W-:-:S04]  /*1a3e0*/  @!P1 IADD3 R56, P4, P5, R24, R22, R9 ;  /* 0x0000001618389210 */ /* 0x001fc80007d9e009 */
[----:B------:R-:W-:Y:S02]  /*1a3f0*/  @!P1 IADD3.X R57, R31, R23, R8, P4, P5 ;  /* 0x000000171f399210 */ /* 0x000fe400027ea408 */
[----:B------:R-:W-:Y:S02]  /*1a400*/  LOP3.LUT P1, RZ, R20, 0x20000000, RZ, 0xc0, !PT ;  /* 0x2000000014ff7812 */ /* 0x000fe4000782c0ff */
[----:B--2---:R-:W-:-:S04]  /*1a410*/  LOP3.LUT R21, R21, 0xff, RZ, 0xc0, !PT ;  /* 0x000000ff15157812 */ /* 0x004fc800078ec0ff */
[----:B------:R-:W-:-:S05]  /*1a420*/  F2FP.F16.E4M3.UNPACK_B R21, R21 ;  /* 0x00000015ff15723e */ /* 0x000fca00020006ff */
[----:B------:R-:W-:-:S05]  /*1a430*/  HADD2.F32 R21, -RZ, R21.H0_H0 ;  /* 0x20000015ff157230 */ /* 0x000fca0000004100 */
[----:B------:R-:W-:-:S04]  /*1a440*/  FMUL R21, R21, UR5 ;  /* 0x0000000515157c20 */ /* 0x000fc80008400000 */
[----:B----4-:R-:W-:-:S05]  /*1a450*/  FFMA R21, R73, UR4, R21 ;  /* 0x0000000449157c23 */ /* 0x010fca0008000015 */
[----:B------:R-:W-:-:S05]  /*1a460*/  F2FP.SATFINITE.E4M3.F32.PACK_AB_MERGE_C R21, RZ, R21, RZ ;  /* 0x00000015ff15723e */ /* 0x000fca00048070ff */
[----:B------:R0:W-:Y:S02]  /*1a470*/  @!P6 STG.E.U8 desc[UR52][R52.64+0x19], R21 ;  /* 0x000019153400e986 */ /* 0x0001e4000c101134 */
[----:B0-----:R-:W-:-:S06]  /*1a480*/  PRMT R21, RZ, 0x7610, R21 ;  /* 0x00007610ff157816 */ /* 0x001fcc0000000015 */
[----:B------:R-:W2:Y:S01]  /*1a490*/  @!P1 LDG.E.U8 R21, desc[UR52][R12.64+0x10] ;  /* 0x000010340c159981 */ /* 0x000ea2000c1e1100 */
[----:B------:R-:W-:Y:S02]  /*1a4a0*/  LOP3.LUT P3, RZ, R20, 0x40000000, RZ, 0xc0, !PT ;  /* 0x4000000014ff7812 */ /* 0x000fe4000786c0ff */
[----:B------:R-:W-:-:S13]  /*1a4b0*/  ISETP.LT.OR P6, PT, R29, 0x22, !P0 ;  /* 0x000000221d00780c */ /* 0x000fda00047c1670 */
[----:B------:R-:W0:Y:S01]  /*1a4c0*/  @!P6 LDC.64 R22, c[0x0][0x5c0] ;  /* 0x00017000ff16eb82 */ /* 0x000e220000000a00 */
[----:B------:R-:W-:-:S04]  /*1a4d0*/  LOP3.LUT R0, R0, 0xffffffbf, RZ, 0xc0, !PT ;  /* 0xffffffbf00007812 */ /* 0x000fc800078ec0ff */
[----:B------:R-:W-:Y:S02]  /*1a4e0*/  @P6 LOP3.LUT R0, R0, 0x40, RZ, 0xfc, !PT ;  /* 0x0000004000006812 */ /* 0x000fe400078efcff */
[----:B0-----:R-:W-:Y:S02]  /*1a4f0*/  @!P6 IADD3 R52, P4, P5, R24, R22, R9 ;  /* 0x000000161834e210 */ /* 0x001fe40007d9e009 */
[----:B--2---:R-:W-:-:S04]  /*1a500*/  LOP3.LUT R21, R21, 0xff, RZ, 0xc0, !PT ;  /* 0x000000ff15157812 */ /* 0x004fc800078ec0ff */
[----:B------:R-:W-:-:S05]  /*1a510*/  F2FP.F16.E4M3.UNPACK_B R21, R21 ;  /* 0x00000015ff15723e */ /* 0x000fca00020006ff */
[----:B------:R-:W-:-:S05]  /*1a520*/  HADD2.F32 R21, -RZ, R21.H0_H0 ;  /* 0x20000015ff157230 */ /* 0x000fca0000004100 */
[----:B------:R-:W-:-:S04]  /*1a530*/  FMUL R21, R21, UR5 ;  /* 0x0000000515157c20 */ /* 0x000fc80008400000 */
[----:B-----5:R-:W-:-:S05]  /*1a540*/  FFMA R21, R72, UR4, R21 ;  /* 0x0000000448157c23 */ /* 0x020fca0008000015 */
[----:B------:R-:W-:-:S05]  /*1a550*/  F2FP.SATFINITE.E4M3.F32.PACK_AB_MERGE_C R21, RZ, R21, RZ ;  /* 0x00000015ff15723e */ /* 0x000fca00048070ff */
[----:B------:R0:W-:Y:S02]  /*1a560*/  @!P1 STG.E.U8 desc[UR52][R40.64+0x10], R21 ;  /* 0x0000101528009986 */ /* 0x0001e4000c101134 */
[----:B0-----:R-:W-:-:S06]  /*1a570*/  PRMT R21, RZ, 0x7610, R21 ;  /* 0x00007610ff157816 */ /* 0x001fcc0000000015 */
[----:B------:R-:W2:Y:S01]  /*1a580*/  @!P3 LDG.E.U8 R21, desc[UR52][R12.64+0x11] ;  /* 0x000011340c15b981 */ /* 0x000ea2000c1e1100 */
[----:B------:R-:W-:Y:S02]  /*1a590*/  @!P6 IADD3.X R53, R31, R23, R8, P4, P5 ;  /* 0x000000171f35e210 */ /* 0x000fe400027ea408 */
[----:B------:R-:W-:-:S13]  /*1a5a0*/  ISETP.LT.OR P6, PT, R29, 0x29, !P0 ;  /* 0x000000291d00780c */ /* 0x000fda00047c1670 */
[----:B------:R-:W0:Y:S01]  /*1a5b0*/  @!P6 LDC.64 R22, c[0x0][0x5c0] ;  /* 0x00017000ff16eb82 */ /* 0x000e220000000a00 */
[----:B------:R-:W-:Y:S02]  /*1a5c0*/  ISETP.LT.OR P0, PT, R29, 0x2a, !P0 ;  /* 0x0000002a1d00780c */ /* 0x000fe40004701670 */
[----:B0-----:R-:W-:-:S04]  /*1a5d0*/  @!P6 IADD3 R72, P4, P5, R24, R22, R9 ;  /* 0x000000161848e210 */ /* 0x001fc80007d9e009 */
[----:B------:R-:W-:-:S07]  /*1a5e0*/  @!P6 IADD3.X R73, R31, R23, R8, P4, P5 ;  /* 0x000000171f49e210 */ /* 0x000fce00027ea408 */
[----:B------:R-:W0:Y:S01]  /*1a5f0*/  @!P0 LDC.64 R22, c[0x0][0x5c0] ;  /* 0x00017000ff168b82 */ /* 0x000e220000000a00 */
[----:B------:R-:W-:Y:S02]  /*1a600*/  LOP3.LUT P1, RZ, R20, 0x10000000, RZ, 0xc0, !PT ;  /* 0x1000000014ff7812 */ /* 0x000fe4000782c0ff */
[----:B0-----:R-:W-:-:S04]  /*1a610*/  @!P0 IADD3 R74, P4, P5, R24, R22, R9 ;  /* 0x00000016184a8210 */ /* 0x001fc80007d9e009 */
[----:B------:R-:W-:Y:S02]  /*1a620*/  @!P0 IADD3.X R75, R31, R23, R8, P4, P5 ;  /* 0x000000171f4b8210 */ /* 0x000fe400027ea408 */
[----:B------:R-:W-:-:S13]  /*1a630*/  ISETP.LT.OR P4, PT, R29, 0x11, !P1 ;  /* 0x000000111d00780c */ /* 0x000fda0004f81670 */
[----:B------:R-:W0:Y:S01]  /*1a640*/  @!P4 LDC.64 R22, c[0x0][0x5c0] ;  /* 0x00017000ff16cb82 */ /* 0x000e220000000a00 */
[----:B--2---:R-:W-:-:S04]  /*1a650*/  LOP3.LUT R21, R21, 0xff, RZ, 0xc0, !PT ;  /* 0x000000ff15157812 */ /* 0x004fc800078ec0ff */
[----:B------:R-:W-:-:S05]  /*1a660*/  F2FP.F16.E4M3.UNPACK_B R21, R21 ;  /* 0x00000015ff15723e */ /* 0x000fca00020006ff */
[----:B------:R-:W-:-:S05]  /*1a670*/  HADD2.F32 R21, -RZ, R21.H0_H0 ;  /* 0x20000015ff157230 */ /* 0x000fca0000004100 */
[----:B------:R-:W-:-:S04]  /*1a680*/  FMUL R21, R21, UR5 ;  /* 0x0000000515157c20 */ /* 0x000fc80008400000 */
[----:B------:R-:W-:Y:S02]  /*1a690*/  FFMA R21, R76, UR4, R21 ;  /* 0x000000044c157c23 */ /* 0x000fe40008000015 */
[----:B------:R-:W2:Y:S03]  /*1a6a0*/  LDL.LU R76, [R1+0x120] ;  /* 0x00012000014c7983 */ /* 0x000ea60000300800 */
[----:B------:R-:W-:Y:S01]  /*1a6b0*/  F2FP.SATFINITE.E4M3.F32.PACK_AB_MERGE_C R21, RZ, R21, RZ ;  /* 0x00000015ff15723e */ /* 0x000fe200048070ff */
[----:B------:R-:W3:Y:S04]  /*1a6c0*/  LDL.LU R79, [R1+0x124] ;  /* 0x00012400014f7983 */ /* 0x000ee80000300800 */
[----:B------:R1:W-:Y:S01]  /*1a6d0*/  @!P3 STG.E.U8 desc[UR52][R38.64+0x11], R21 ;  /* 0x000011152600b986 */ /* 0x0003e2000c101134 */
[----:B------:R-:W-:-:S03]  /*1a6e0*/  LOP3.LUT R0, R0, 0xfffdffff, RZ, 0xc0, !PT ;  /* 0xfffdffff00007812 */ /* 0x000fc600078ec0ff */
[----:B------:R-:W4:Y:S01]  /*1a6f0*/  LDL.LU R78, [R1+0x128] ;  /* 0x00012800014e7983 */ /* 0x000f220000300800 */
[----:B-1----:R-:W-:-:S04]  /*1a700*/  @!P4 IADD3 R21, P3, P5, R3, R24, R7 ;  /* 0x000000180315c210 */ /* 0x002fc80007d7e007 */
[----:B------:R-:W-:Y:S02]  /*1a710*/  @!P4 IADD3.X R30, R4, R31, R6, P3, P5 ;  /* 0x0000001f041ec210 */ /* 0x000fe40001fea406 */
[----:B0-----:R-:W-:Y:S02]  /*1a720*/  @!P4 IADD3 R22, P3, R21, R22, RZ ;  /* 0x000000161516c210 */ /* 0x001fe40007f7e0ff */
[----:B------:R-:W-:-:S06]  /*1a730*/  PRMT R21, RZ, 0x7610, R21 ;  /* 0x00007610ff157816 */ /* 0x000fcc0000000015 */
[----:B------:R-:W5:Y:S01]  /*1a740*/  @!P4 LDG.E.U8 R21, desc[UR52][R14.64+0x10] ;  /* 0x000010340e15c981 */ /* 0x000f62000c1e1100 */
[----:B------:R-:W-:Y:S01]  /*1a750*/  @!P4 IMAD.X R23, R30, 0x1, R23, P3 ;  /* 0x000000011e17c824 */ /* 0x000fe200018e0617 */
[----:B------:R-:W-:Y:S02]  /*1a760*/  ISETP.LT.OR P3, PT, R29, 0x12, !P1 ;  /* 0x000000121d00780c */ /* 0x000fe40004f61670 */
[----:B------:R-:W-:Y:S02]  /*1a770*/  @P6 LOP3.LUT R0, R0, 0x20000, RZ, 0xfc, !PT ;  /* 0x0002000000006812 */ /* 0x000fe400078efcff */
[----:B-----5:R-:W-:-:S09]  /*1a780*/  LOP3.LUT R21, R21, 0xff, RZ, 0xc0, !PT ;  /* 0x000000ff15157812 */ /* 0x020fd200078ec0ff */
        /* <DEDUP_REMOVED lines=8> */
[----:B------:R-:W5:Y:S01]  /*1a810*/  @!P3 LDG.E.U8 R21, desc[UR52][R14.64+0x11] ;  /* 0x000011340e15b981 */ /* 0x000f62000c1e1100 */
[----:B------:R-:W-:-:S04]  /*1a820*/  LOP3.LUT R0, R0, 0xffffffdf, RZ, 0xc0, !PT ;  /* 0xffffffdf00007812 */ /* 0x000fc800078ec0ff */
[----:B------:R-:W-:Y:S02]  /*1a830*/  @P0 LOP3.LUT R0, R0, 0x20, RZ, 0xfc, !PT ;  /* 0x0000002000000812 */ /* 0x000fe400078efcff */
[----:B------:R-:W-:-:S13]  /*1a840*/  ISETP.LT.OR P0, PT, R29, 0x31, !P2 ;  /* 0x000000311d00780c */ /* 0x000fda0005701670 */
[----:B------:R-:W1:Y:S01]  /*1a850*/  @!P0 LDC.64 R22, c[0x0][0x5c0] ;  /* 0x00017000ff168b82 */ /* 0x000e620000000a00 */
[----:B------:R-:W-:-:S04]  /*1a860*/  @!P3 IADD3 R30, P5, P6, R3, R24, R7 ;  /* 0x00000018031eb210 */ /* 0x000fc80007ebe007 */
[----:B------:R-:W-:Y:S02]  /*1a870*/  @!P3 IADD3.X R36, R4, R31, R6, P5, P6 ;  /* 0x0000001f0424b210 */ /* 0x000fe40002fec406 */
[----:B0-----:R-:W-:-:S05]  /*1a880*/  @!P3 IADD3 R32, P4, R30, R32, RZ ;  /* 0x000000201e20b210 */ /* 0x001fca0007f9e0ff */
[----:B------:R-:W-:Y:S01]  /*1a890*/  @!P3 IMAD.X R33, R36, 0x1, R33, P4 ;  /* 0x000000012421b824 */ /* 0x000fe200020e0621 */
[----:B-1----:R-:W-:-:S04]  /*1a8a0*/  @!P0 IADD3 R80, P5, P6, R24, R22, R3 ;  /* 0x0000001618508210 */ /* 0x002fc80007ebe003 */
[----:B------:R-:W-:Y:S02]  /*1a8b0*/  @!P0 IADD3.X R81, R31, R23, R4, P5, P6 ;  /* 0x000000171f518210 */ /* 0x000fe40002fec404 */
[----:B------:R-:W-:Y:S02]  /*1a8c0*/  LOP3.LUT P5, RZ, R0, 0x400, RZ, 0xc0, !PT ;  /* 0x0000040000ff7812 */ /* 0x000fe400078ac0ff */
[----:B-----5:R-:W-:-:S04]  /*1a8d0*/  LOP3.LUT R21, R21, 0xff, RZ, 0xc0, !PT ;  /* 0x000000ff15157812 */ /* 0x020fc800078ec0ff */
[----:B------:R-:W-:-:S05]  /*1a8e0*/  F2FP.F16.E4M3.UNPACK_B R21, R21 ;  /* 0x00000015ff15723e */ /* 0x000fca00020006ff */
[----:B------:R-:W-:-:S05]  /*1a8f0*/  HADD2.F32 R21, -RZ, R21.H0_H0 ;  /* 0x20000015ff157230 */ /* 0x000fca0000004100 */
[----:B------:R-:W-:-:S04]  /*1a900*/  FMUL R21, R21, UR5 ;  /* 0x0000000515157c20 */ /* 0x000fc80008400000 */
[----:B--2---:R-:W-:-:S05]  /*1a910*/  FFMA R21, R76, UR4, R21 ;  /* 0x000000044c157c23 */ /* 0x004fca0008000015 */
[----:B------:R-:W-:-:S05]  /*1a920*/  F2FP.SATFINITE.E4M3.F32.PACK_AB_MERGE_C R21, RZ, R21, RZ ;  /* 0x00000015ff15723e */ /* 0x000fca00048070ff */
[----:B------:R0:W-:Y:S02]  /*1a930*/  @!P3 STG.E.U8 desc[UR52][R32.64+0x11], R21 ;  /* 0x000011152000b986 */ /* 0x0001e4000c101134 */
[----:B0-----:R-:W-:-:S06]  /*1a940*/  PRMT R21, RZ, 0x7610, R21 ;  /* 0x00007610ff157816 */ /* 0x001fcc0000000015 */
[----:B------:R-:W2:Y:S01]  /*1a950*/  @!P5 LDG.E.U8 R21, desc[UR52][R12.64+0x18] ;  /* 0x000018340c15d981 */ /* 0x000ea2000c1e1100 */
[----:B------:R-:W-:Y:S02]  /*1a960*/  LOP3.LUT P6, RZ, R0, 0x8, RZ, 0xc0, !PT ;  /* 0x0000000800ff7812 */ /* 0x000fe400078cc0ff */
[----:B------:R-:W-:-:S13]  /*1a970*/  ISETP.LT.OR P0, PT, R29, 0x32, !P2 ;  /* 0x000000321d00780c */ /* 0x000fda0005701670 */
[----:B------:R-:W0:Y:S02]  /*1a980*/  @!P0 LDC.64 R22, c[0x0][0x5c0] ;  /* 0x00017000ff168b82 */ /* 0x000e240000000a00 */
[----:B0-----:R-:W-:Y:S02]  /*1a990*/  @!P0 IADD3 R76, P3, P4, R24, R22, R3 ;  /* 0x00000016184c8210 */ /* 0x001fe40007c7e003 */
[----:B--2---:R-:W-:-:S04]  /*1a9a0*/  LOP3.LUT R21, R21, 0xff, RZ, 0xc0, !PT ;  /* 0x000000ff15157812 */ /* 0x004fc800078ec0ff */
[----:B------:R-:W-:-:S05]  /*1a9b0*/  F2FP.F16.E4M3.UNPACK_B R21, R21 ;  /* 0x00000015ff15723e */ /* 0x000fca00020006ff */
[----:B------:R-:W-:-:S05]  /*1a9c0*/  HADD2.F32 R21, -RZ, R21.H0_H0 ;  /* 0x20000015ff157230 */ /* 0x000fca0000004100 */
[----:B------:R-:W-:-:S04]  /*1a9d0*/  FMUL R21, R21, UR5 ;  /* 0x0000000515157c20 */ /* 0x000fc80008400000 */
[----:B---3--:R-:W-:Y:S01]  /*1a9e0*/  FFMA R21, R79, UR4, R21 ;  /* 0x000000044f157c23 */ /* 0x008fe20008000015 */
[----:B------:R-:W-:Y:S01]  /*1a9f0*/  @!P0 IADD3.X R77, R31, R23, R4, P3, P4 ;  /* 0x000000171f4d8210 */ /* 0x000fe20001fe8404 */
[----:B------:R-:W2:Y:S03]  /*1aa00*/  LDL.LU R79, [R1+0x12c] ;  /* 0x00012c00014f7983 */ /* 0x000ea60000300800 */
[----:B------:R-:W-:-:S05]  /*1aa10*/  F2FP.SATFINITE.E4M3.F32.PACK_AB_MERGE_C R21, RZ, R21, RZ ;  /* 0x00000015ff15723e */ /* 0x000fca00048070ff */
[----:B------:R0:W-:Y:S02]  /*1aa20*/  @!P5 STG.E.U8 desc[UR52][R42.64+0x18], R21 ;  /* 0x000018152a00d986 */ /* 0x0001e4000c101134 */
[----:B0-----:R-:W-:-:S06]  /*1aa30*/  PRMT R21, RZ, 0x7610, R21 ;  /* 0x00007610ff157816 */ /* 0x001fcc0000000015 */
[----:B------:R-:W3:Y:S01]  /*1aa40*/  @!P6 LDG.E.U8 R21, desc[UR52][R12.64+0x19] ;  /* 0x000019340c15e981 */ /* 0x000ee2000c1e1100 */
        /* <DEDUP_REMOVED lines=19> */
[----:B------:R-:W-:-:S02]  /*1ab80*/  LOP3.LUT P0, RZ, R20, 0x8000000, RZ, 0xc0, !PT ;  /* 0x0800000014ff7812 */ /* 0x000fc4000780c0ff */
[----:B------:R-:W-:Y:S01]  /*1ab90*/  LOP3.LUT R0, R0, 0xfffffbff, RZ, 0xc0, !PT ;  /* 0xfffffbff00007812 */ /* 0x000fe200078ec0ff */
[----:B------:R-:W5:Y:S01]  /*1aba0*/  LDL.LU R89, [R1+0x138] ;  /* 0x0001380001597983 */ /* 0x000f620000300800 */
[----:B-1----:R-:W-:-:S04]  /*1abb0*/  @!P4 IADD3 R21, P3, P5, R3, R24, R7 ;  /* 0x000000180315c210 */ /* 0x002fc80007d7e007 */
[----:B------:R-:W-:Y:S02]  /*1abc0*/  @!P4 IADD3.X R30, R4, R31, R6, P3, P5 ;  /* 0x0000001f041ec210 */ /* 0x000fe40001fea406 */
[----:B0-----:R-:W-:Y:S02]  /*1abd0*/  @!P4 IADD3 R22, P3, R21, R22, RZ ;  /* 0x000000161516c210 */ /* 0x001fe40007f7e0ff */
[----:B------:R-:W-:-:S06]  /*1abe0*/  PRMT R21, RZ, 0x7610, R21 ;  /* 0x00007610ff157816 */ /* 0x000fcc0000000015 */
[----:B------:R-:W2:Y:S01]  /*1abf0*/  @!P4 LDG.E.U8 R21, desc[UR52][R14.64+0x18] ;  /* 0x000018340e15c981 */ /* 0x000ea2000c1e1100 */
[----:B------:R-:W-:Y:S01]  /*1ac00*/  @!P4 IMAD.X R23, R30, 0x1, R23, P3 ;  /* 0x000000011e17c824 */ /* 0x000fe200018e0617 */
[----:B------:R-:W-:Y:S02]  /*1ac10*/  ISETP.LT.OR P3, PT, R29, 0x1a, !P1 ;  /* 0x0000001a1d00780c */ /* 0x000fe40004f61670 */
[----:B------:R-:W-:Y:S02]  /*1ac20*/  LOP3.LUT R20, R20, 0xfbffffff, RZ, 0xc0, !PT ;  /* 0xfbffffff14147812 */ /* 0x000fe400078ec0ff */
[----:B--2---:R-:W-:-:S09]  /*1ac30*/  LOP3.LUT R21, R21, 0xff, RZ, 0xc0, !PT ;  /* 0x000000ff15157812 */ /* 0x004fd200078ec0ff */
        /* <DEDUP_REMOVED lines=8> */
[----:B------:R-:W2:Y:S01]  /*1acc0*/  @!P3 LDG.E.U8 R21, desc[UR52][R14.64+0x19] ;  /* 0x000019340e15b981 */ /* 0x000ea2000c1e1100 */
[----:B------:R-:W-:-:S04]  /*1acd0*/  @P2 LOP3.LUT R20, R20, 0x4000000, RZ, 0xfc, !PT ;  /* 0x0400000014142812 */ /* 0x000fc800078efcff */
[----:B------:R-:W-:-:S04]  /*1ace0*/  LOP3.LUT R20, R20, 0xfdffffff, RZ, 0xc0, !PT ;  /* 0xfdffffff14147812 */ /* 0x000fc800078ec0ff */
[----:B------:R-:W-:Y:S02]  /*1acf0*/  @P1 LOP3.LUT R20, R20, 0x2000000, RZ, 0xfc, !PT ;  /* 0x0200000014141812 */ /* 0x000fe400078efcff */
[----:B------:R-:W-:-:S04]  /*1ad00*/  ISETP.GE.AND P1, PT, R28, 0x81, PT ;  /* 0x000000811c00780c */ /* 0x000fc80003f26270 */
[----:B------:R-:W-:-:S13]  /*1ad10*/  ISETP.LT.OR P2, PT, R29, 0x31, !P1 ;  /* 0x000000311d00780c */ /* 0x000fda0004f41670 */
[----:B------:R-:W1:Y:S01]  /*1ad20*/  @!P2 LDC.64 R22, c[0x0][0x5c0] ;  /* 0x00017000ff16ab82 */ /* 0x000e620000000a00 */
[----:B------:R-:W-:Y:S02]  /*1ad30*/  @!P3 IADD3 R30, P5, P6, R3, R24, R7 ;  /* 0x00000018031eb210 */ /* 0x000fe40007ebe007 */
[----:B------:R-:W-:Y:S02]  /*1ad40*/  @P2 LOP3.LUT R0, R0, 0x400, RZ, 0xfc, !PT ;  /* 0x0000040000002812 */ /* 0x000fe400078efcff */
[----:B------:R-:W-:Y:S02]  /*1ad50*/  @!P3 IADD3.X R36, R4, R31, R6, P5, P6 ;  /* 0x0000001f0424b210 */ /* 0x000fe40002fec406 */
[----:B0-----:R-:W-:-:S05]  /*1ad60*/  @!P3 IADD3 R32, P4, R30, R32, RZ ;  /* 0x000000201e20b210 */ /* 0x001fca0007f9e0ff */
[----:B------:R-:W-:Y:S01]  /*1ad70*/  @!P3 IMAD.X R33, R36, 0x1, R33, P4 ;  /* 0x000000012421b824 */ /* 0x000fe200020e0621 */
[----:B-1----:R-:W-:-:S04]  /*1ad80*/  @!P2 IADD3 R82, P5, P6, R24, R22, R7 ;  /* 0x000000161852a210 */ /* 0x002fc80007ebe007 */
[----:B------:R-:W-:Y:S02]  /*1ad90*/  @!P2 IADD3.X R83, R31, R23, R6, P5, P6 ;  /* 0x000000171f53a210 */ /* 0x000fe40002fec406 */
[----:B------:R-:W-:Y:S02]  /*1ada0*/  LOP3.LUT P6, RZ, R0, 0x800, RZ, 0xc0, !PT ;  /* 0x0000080000ff7812 */ /* 0x000fe400078cc0ff */
[----:B--2---:R-:W-:-:S04]  /*1adb0*/  LOP3.LUT R21, R21, 0xff, RZ, 0xc0, !PT ;  /* 0x000000ff15157812 */ /* 0x004fc800078ec0ff */
[----:B------:R-:W-:-:S05]  /*1adc0*/  F2FP.F16.E4M3.UNPACK_B R21, R21 ;  /* 0x00000015ff15723e */ /* 0x000fca00020006ff */
[----:B------:R-:W-:-:S05]  /*1add0*/  HADD2.F32 R21, -RZ, R21.H0_H0 ;  /* 0x20000015ff157230 */ /* 0x000fca0000004100 */
[----:B------:R-:W-:-:S04]  /*1ade0*/  FMUL R21, R21, UR5 ;  /* 0x0000000515157c20 */ /* 0x000fc80008400000 */
[----:B---3--:R-:W-:-:S05]  /*1adf0*/  FFMA R21, R78, UR4, R21 ;  /* 0x000000044e157c23 */ /* 0x008fca0008000015 */
        /* <DEDUP_REMOVED lines=14> */
[----:B----4-:R-:W-:Y:S01]  /*1aee0*/  FFMA R21, R88, UR4, R21 ;  /* 0x0000000458157c23 */ /* 0x010fe20008000015 */
        /* <DEDUP_REMOVED lines=16> */
[----:B------:R-:W-:-:S04]  /*1aff0*/  LOP3.LUT R0, R0, 0xffbfffff, RZ, 0xc0, !PT ;  /* 0xffbfffff00007812 */ /* 0x000fc800078ec0ff */
[----:B------:R-:W-:Y:S02]  /*1b000*/  @P5 LOP3.LUT R0, R0, 0x400000, RZ, 0xfc, !PT ;  /* 0x0040000000005812 */ /* 0x000fe400078efcff */
[----:B---3--:R-:W-:-:S04]  /*1b010*/  LOP3.LUT R21, R21, 0xff, RZ, 0xc0, !PT ;  /* 0x000000ff15157812 */ /* 0x008fc800078ec0ff */
[----:B------:R-:W-:-:S05]  /*1b020*/  F2FP.F16.E4M3.UNPACK_B R21, R21 ;  /* 0x00000015ff15723e */ /* 0x000fca00020006ff */
[----:B------:R-:W-:-:S05]  /*1b030*/  HADD2.F32 R21, -RZ, R21.H0_H0 ;  /* 0x20000015ff157230 */ /* 0x000fca0000004100 */
[----:B------:R-:W-:-:S04]  /*1b040*/  FMUL R21, R21, UR5 ;  /* 0x0000000515157c20 */ /* 0x000fc80008400000 */
[----:B-----5:R-:W-:Y:S02]  /*1b050*/  FFMA R21, R89, UR4, R21 ;  /* 0x0000000459157c23 */ /* 0x020fe40008000015 */
[----:B------:R-:W3:Y:S03]  /*1b060*/  LDL.LU R89, [R1+0x140] ;  /* 0x0001400001597983 */ /* 0x000ee60000300800 */
[----:B------:R-:W-:-:S05]  /*1b070*/  F2FP.SATFINITE.E4M3.F32.PACK_AB_MERGE_C R21, RZ, R21, RZ ;  /* 0x00000015ff15723e */ /* 0x000fca00048070ff */
[----:B------:R1:W-:Y:S02]  /*1b080*/  @!P2 STG.E.U8 desc[UR52][R34.64+0x11], R21 ;  /* 0x000011152200a986 */ /* 0x0003e4000c101134 */
[----:B-1----:R-:W-:-:S04]  /*1b090*/  @!P4 IADD3 R21, P3, P5, R3, R24, R9 ;  /* 0x000000180315c210 */ /* 0x002fc80007d7e009 */
[----:B------:R-:W-:Y:S02]  /*1b0a0*/  @!P4 IADD3.X R30, R4, R31, R8, P3, P5 ;  /* 0x0000001f041ec210 */ /* 0x000fe40001fea408 */
[----:B0-----:R-:W-:Y:S02]  /*1b0b0*/  @!P4 IADD3 R22, P3, R21, R22, RZ ;  /* 0x000000161516c210 */ /* 0x001fe40007f7e0ff */
[----:B------:R-:W-:-:S06]  /*1b0c0*/  PRMT R21, RZ, 0x7610, R21 ;  /* 0x00007610ff157816 */ /* 0x000fcc0000000015 */
[----:B------:R-:W4:Y:S01]  /*1b0d0*/  @!P4 LDG.E.U8 R21, desc[UR52][R18.64+0x10] ;  /* 0x000010341215c981 */ /* 0x000f22000c1e1100 */
[----:B------:R-:W-:Y:S01]  /*1b0e0*/  @!P4 IMAD.X R23, R30, 0x1, R23, P3 ;  /* 0x000000011e17c824 */ /* 0x000fe200018e0617 */
[----:B------:R-:W-:Y:S02]  /*1b0f0*/  ISETP.LT.OR P3, PT, R29, 0x12, !P0 ;  /* 0x000000121d00780c */ /* 0x000fe40004761670 */
[----:B------:R-:W-:Y:S02]  /*1b100*/  LOP3.LUT R0, R0, 0xfffff7ff, RZ, 0xc0, !PT ;  /* 0xfffff7ff00007812 */ /* 0x000fe400078ec0ff */
[----:B----4-:R-:W-:-:S09]  /*1b110*/  LOP3.LUT R21, R21, 0xff, RZ, 0xc0, !PT ;  /* 0x000000ff15157812 */ /* 0x010fd200078ec0ff */
[----:B------:R-:W0:Y:S01]  /*1b120*/  @!P3 LDC.64 R32, c[0x0][0x5c0] ;  /* 0x00017000ff20bb82 */ /* 0x000e220000000a00 */
[----:B------:R-:W-:-:S05]  /*1b130*/  F2FP.F16.E4M3.UNPACK_B R21, R21 ;  /* 0x00000015ff15723e */ /* 0x000fca00020006ff */
[----:B------:R-:W-:-:S05]  /*1b140*/  HADD2.F32 R21, -RZ, R21.H0_H0 ;  /* 0x20000015ff157230 */ /* 0x000fca0000004100 */
[----:B------:R-:W-:-:S04]  /*1b150*/  FMUL R21, R21, UR5 ;  /* 0x0000000515157c20 */ /* 0x000fc80008400000 */
[----:B--2---:R-:W-:Y:S01]  /*1b160*/  FFMA R21, R88, UR4, R21 ;  /* 0x0000000458157c23 */ /* 0x004fe20008000015 */
[----:B------:R-:W-:Y:S01]  /*1b170*/  ISETP.GE.AND P2, PT, R28, 0x101, PT ;  /* 0x000001011c00780c */ /* 0x000fe20003f46270 */
[----:B------:R-:W2:Y:S03]  /*1b180*/  LDL.LU R88, [R1+0x144] ;  /* 0x0001440001587983 */ /* 0x000ea60000300800 */
[----:B------:R-:W-:-:S05]  /*1b190*/  F2FP.SATFINITE.E4M3.F32.PACK_AB_MERGE_C R21, RZ, R21, RZ ;  /* 0x00000015ff15723e */ /* 0x000fca00048070ff */
[----:B------:R1:W-:Y:S02]  /*1b1a0*/  @!P4 STG.E.U8 desc[UR52][R22.64+0x10], R21 ;  /* 0x000010151600c986 */ /* 0x0003e4000c101134 */
[----:B-1----:R-:W-:-:S06]  /*1b1b0*/  PRMT R21, RZ, 0x7610, R21 ;  /* 0x00007610ff157816 */ /* 0x002fcc0000000015 */
[----:B------:R-:W4:Y:S01]  /*1b1c0*/  @!P3 LDG.E.U8 R21, desc[UR52][R18.64+0x11] ;  /* 0x000011341215b981 */ /* 0x000f22000c1e1100 */
[----:B------:R-:W-:Y:S02]  /*1b1d0*/  @P1 LOP3.LUT R0, R0, 0x800, RZ, 0xfc, !PT ;  /* 0x0000080000001812 */ /* 0x000fe400078efcff */
[----:B------:R-:W-:-:S13]  /*1b1e0*/  ISETP.LT.OR P1, PT, R29, 0x31, !P2 ;  /* 0x000000311d00780c */ /* 0x000fda0005721670 */
[----:B------:R-:W1:Y:S01]  /*1b1f0*/  @!P1 LDC.64 R22, c[0x0][0x5c0] ;  /* 0x00017000ff169b82 */ /* 0x000e620000000a00 */
[----:B------:R-:W-:Y:S02]  /*1b200*/  @!P3 IADD3 R30, P5, P6, R3, R24, R9 ;  /* 0x00000018031eb210 */ /* 0x000fe40007ebe009 */
[----:B------:R-:W-:Y:S02]  /*1b210*/  LOP3.LUT R0, R0, 0xff7fffff, RZ, 0xc0, !PT ;  /* 0xff7fffff00007812 */ /* 0x000fe400078ec0ff */
[----:B------:R-:W-:Y:S02]  /*1b220*/  @!P3 IADD3.X R34, R4, R31, R8, P5, P6 ;  /* 0x0000001f0422b210 */ /* 0x000fe40002fec408 */
[----:B0-----:R-:W-:Y:S02]  /*1b230*/  @!P3 IADD3 R32, P4, R30, R32, RZ ;  /* 0x000000201e20b210 */ /* 0x001fe40007f9e0ff */
[----:B------:R-:W-:-:S03]  /*1b240*/  @P1 LOP3.LUT R0, R0, 0x800000, RZ, 0xfc, !PT ;  /* 0x0080000000001812 */ /* 0x000fc600078efcff */
[----:B------:R-:W-:Y:S01]  /*1b250*/  @!P3 IMAD.X R33, R34, 0x1, R33, P4 ;  /* 0x000000012221b824 */ /* 0x000fe200020e0621 */
[----:B-1----:R-:W-:-:S04]  /*1b260*/  @!P1 IADD3 R108, P5, P6, R24, R22, R9 ;  /* 0x00000016186c9210 */ /* 0x002fc80007ebe009 */
[----:B------:R-:W-:Y:S02]  /*1b270*/  @!P1 IADD3.X R109, R31, R23, R8, P5, P6 ;  /* 0x000000171f6d9210 */ /* 0x000fe40002fec408 */
[----:B------:R-:W-:Y:S02]  /*1b280*/  LOP3.LUT P5, RZ, R0, 0x1000, RZ, 0xc0, !PT ;  /* 0x0000100000ff7812 */ /* 0x000fe400078ac0ff */
[----:B----4-:R-:W-:-:S04]  /*1b290*/  LOP3.LUT R21, R21, 0xff, RZ, 0xc0, !PT ;  /* 0x000000ff15157812 */ /* 0x010fc800078ec0ff */
[----:B------:R-:W-:-:S05]  /*1b2a0*/  F2FP.F16.E4M3.UNPACK_B R21, R21 ;  /* 0x00000015ff15723e */ /* 0x000fca00020006ff */
[----:B------:R-:W-:-:S05]  /*1b2b0*/  HADD2.F32 R21, -RZ, R21.H0_H0 ;  /* 0x20000015ff157230 */ /* 0x000fca0000004100 */
[----:B------:R-:W-:-:S04]  /*1b2c0*/  FMUL R21, R21, UR5 ;  /* 0x0000000515157c20 */ /* 0x000fc80008400000 */
[----:B---3--:R-:W-:Y:S01]  /*1b2d0*/  FFMA R21, R89, UR4, R21 ;  /* 0x0000000459157c23 */ /* 0x008fe20008000015 */
[----:B------:R-:W-:Y:S01]  /*1b2e0*/  LOP3.LUT P1, RZ, R0, 0x10, RZ, 0xc0, !PT ;  /* 0x0000001000ff7812 */ /* 0x000fe2000782c0ff */
[----:B------:R-:W3:Y:S03]  /*1b2f0*/  LDL.LU R89, [R1+0x148] ;  /* 0x0001480001597983 */ /* 0x000ee60000300800 */
[----:B------:R-:W-:-:S05]  /*1b300*/  F2FP.SATFINITE.E4M3.F32.PACK_AB_MERGE_C R21, RZ, R21, RZ ;  /* 0x00000015ff15723e */ /* 0x000fca00048070ff */
[----:B------:R0:W-:Y:S02]  /*1b310*/  @!P3 STG.E.U8 desc[UR52][R32.64+0x11], R21 ;  /* 0x000011152000b986 */ /* 0x0001e4000c101134 */
[----:B0-----:R-:W-:-:S06]  /*1b320*/  PRMT R21, RZ, 0x7610, R21 ;  /* 0x00007610ff157816 */ /* 0x001fcc0000000015 */
[----:B------:R-:W4:Y:S01]  /*1b330*/  @!P5 LDG.E.U8 R21, desc[UR52][R16.64+0x18] ;  /* 0x000018341015d981 */ /* 0x000f22000c1e1100 */
[----:B------:R-:W-:-:S04]  /*1b340*/  ISETP.GE.AND P6, PT, R28, 0x101, PT ;  /* 0x000001011c00780c */ /* 0x000fc80003fc6270 */
        /* <DEDUP_REMOVED lines=9> */
[----:B--2---:R-:W-:Y:S01]  /*1b3e0*/  FFMA R21, R88, UR4, R21 ;  /* 0x0000000458157c23 */ /* 0x004fe20008000015 */
[----:B------:R-:W-:Y:S01]  /*1b3f0*/  @!P2 IADD3.X R107, R31, R23, R8, P3, P4 ;  /* 0x000000171f6ba210 */ /* 0x000fe20001fe8408 */
[----:B------:R-:W2:Y:S03]  /*1b400*/  LDL.LU R88, [R1+0x14c] ;  /* 0x00014c0001587983 */ /* 0x000ea60000300800 */
        /* <DEDUP_REMOVED lines=12> */
[----:B------:R-:W-:Y:S02]  /*1b4d0*/  ISETP.LT.OR P4, PT, R29, 0x19, !P0 ;  /* 0x000000191d00780c */ /* 0x000fe40004781670 */
[----:B------:R-:W-:-:S11]  /*1b4e0*/  LOP3.LUT R0, R0, 0xfeffffff, RZ, 0xc0, !PT ;  /* 0xfeffffff00007812 */ /* 0x000fd600078ec0ff */
[----:B------:R-:W0:Y:S01]  /*1b4f0*/  @!P4 LDC.64 R22, c[0x0][0x5c0] ;  /* 0x00017000ff16cb82 */ /* 0x000e220000000a00 */
[----:B------:R-:W-:-:S04]  /*1b500*/  @P2 LOP3.LUT R0, R0, 0x1000000, RZ, 0xfc, !PT ;  /* 0x0100000000002812 */ /* 0x000fc800078efcff */
[----:B------:R-:W-:-:S04]  /*1b510*/  LOP3.LUT R0, R0, 0xffffefff, RZ, 0xc0, !PT ;  /* 0xffffefff00007812 */ /* 0x000fc800078ec0ff */
[----:B------:R-:W-:Y:S02]  /*1b520*/  @P5 LOP3.LUT R0, R0, 0x1000, RZ, 0xfc, !PT ;  /* 0x0000100000005812 */ /* 0x000fe400078efcff */
[----:B----4-:R-:W-:-:S04]  /*1b530*/  LOP3.LUT R21, R21, 0xff, RZ, 0xc0, !PT ;  /* 0x000000ff15157812 */ /* 0x010fc800078ec0ff */
[----:B------:R-:W-:-:S05]  /*1b540*/  F2FP.F16.E4M3.UNPACK_B R21, R21 ;  /* 0x00000015ff15723e */ /* 0x000fca00020006ff */
[----:B------:R-:W-:-:S05]  /*1b550*/  HADD2.F32 R21, -RZ, R21.H0_H0 ;  /* 0x20000015ff157230 */ /* 0x000fca0000004100 */
[----:B------:R-:W-:-:S04]  /*1b560*/  FMUL R21, R21, UR5 ;  /* 0x0000000515157c20 */ /* 0x000fc80008400000 */
[----:B---3--:R-:W-:Y:S02]  /*1b570*/  FFMA R21, R89, UR4, R21 ;  /* 0x0000000459157c23 */ /* 0x008fe40008000015 */
        /* <DEDUP_REMOVED lines=10> */
[----:B------:R-:W-:Y:S02]  /*1b620*/  LOP3.LUT P2, RZ, R20, 0x4000000, RZ, 0xc0, !PT ;  /* 0x0400000014ff7812 */ /* 0x000fe4000784c0ff */
[----:B----4-:R-:W-:-:S09]  /*1b630*/  LOP3.LUT R21, R21, 0xff, RZ, 0xc0, !PT ;  /* 0x000000ff15157812 */ /* 0x010fd200078ec0ff */
[----:B------:R-:W0:Y:S01]  /*1b640*/  @!P3 LDC.64 R32, c[0x0][0x5c0] ;  /* 0x00017000ff20bb82 */ /* 0x000e220000000a00 */
[----:B------:R-:W-:-:S05]  /*1b650*/  F2FP.F16.E4M3.UNPACK_B R21, R21 ;  /* 0x00000015ff15723e */ /* 0x000fca00020006ff */
[----:B------:R-:W-:-:S05]  /*1b660*/  HADD2.F32 R21, -RZ, R21.H0_H0 ;  /* 0x20000015ff157230 */ /* 0x000fca0000004100 */
[----:B------:R-:W-:-:S04]  /*1b670*/  FMUL R21, R21, UR5 ;  /* 0x0000000515157c20 */ /* 0x000fc80008400000 */
[----:B--2---:R-:W-:Y:S01]  /*1b680*/  FFMA R21, R88, UR4, R21 ;  /* 0x0000000458157c23 */ /* 0x004fe20008000015 */
[----:B------:R-:W-:Y:S01]  /*1b690*/  ISETP.LT.OR P1, PT, R29, 0x41, !P2 ;  /* 0x000000411d00780c */ /* 0x000fe20005721670 */
[----:B------:R-:W2:Y:S03]  /*1b6a0*/  LDL.LU R88, [R1+0x154] ;  /* 0x0001540001587983 */ /* 0x000ea60000300800 */
[----:B------:R-:W-:-:S05]  /*1b6b0*/  F2FP.SATFINITE.E4M3.F32.PACK_AB_MERGE_C R21, RZ, R21, RZ ;  /* 0x00000015ff15723e */ /* 0x000fca00048070ff */
[----:B------:R1:W-:Y:S02]  /*1b6c0*/  @!P4 STG.E.U8 desc[UR52][R22.64+0x18], R21 ;  /* 0x000018151600c986 */ /* 0x0003e4000c101134 */
[----:B-1----:R-:W-:Y:S02]  /*1b6d0*/  PRMT R21, RZ, 0x7610, R21 ;  /* 0x00007610ff157816 */ /* 0x002fe40000000015 */
[----:B------:R-:W1:Y:S04]  /*1b6e0*/  @!P1 LDC.64 R22, c[0x0][0x5c0] ;  /* 0x00017000ff169b82 */ /* 0x000e680000000a00 */
[----:B------:R-:W4:Y:S01]  /*1b6f0*/  @!P3 LDG.E.U8 R21, desc[UR52][R18.64+0x19] ;  /* 0x000019341215b981 */ /* 0x000f22000c1e1100 */
[----:B------:R-:W-:-:S04]  /*1b700*/  LOP3.LUT R20, R20, 0xfeffffff, RZ, 0xc0, !PT ;  /* 0xfeffffff14147812 */ /* 0x000fc800078ec0ff */
[----:B------:R-:W-:Y:S02]  /*1b710*/  @P0 LOP3.LUT R20, R20, 0x1000000, RZ, 0xfc, !PT ;  /* 0x0100000014140812 */ /* 0x000fe400078efcff */
[----:B------:R-:W-:Y:S02]  /*1b720*/  ISETP.LT.OR P0, PT, R29, 0x42, !P2 ;  /* 0x000000421d00780c */ /* 0x000fe40005701670 */
[----:B------:R-:W-:-:S04]  /*1b730*/  @!P3 IADD3 R30, P5, P6, R3, R24, R9 ;  /* 0x00000018031eb210 */ /* 0x000fc80007ebe009 */
[----:B------:R-:W-:Y:S02]  /*1b740*/  @!P3 IADD3.X R34, R4, R31, R8, P5, P6 ;  /* 0x0000001f0422b210 */ /* 0x000fe40002fec408 */
[----:B-1----:R-:W-:-:S04]  /*1b750*/  @!P1 IADD3 R116, P5, P6, R24, R22, R3 ;  /* 0x0000001618749210 */ /* 0x002fc80007ebe003 */
[----:B------:R-:W-:Y:S02]  /*1b760*/  @!P1 IADD3.X R117, R31, R23, R4, P5, P6 ;  /* 0x000000171f759210 */ /* 0x000fe40002fec404 */
[----:B------:R-:W1:Y:S01]  /*1b770*/  @!P0 LDC.64 R22, c[0x0][0x5c0] ;  /* 0x00017000ff168b82 */ /* 0x000e620000000a00 */
[----:B0-----:R-:W-:-:S05]  /*1b780*/  @!P3 IADD3 R32, P4, R30, R32, RZ ;  /* 0x000000201e20b210 */ /* 0x001fca0007f9e0ff */
[----:B------:R-:W-:Y:S01]  /*1b790*/  @!P3 IMAD.X R33, R34, 0x1, R33, P4 ;  /* 0x000000012221b824 */ /* 0x000fe200020e0621 */
[----:B------:R-:W-:Y:S02]  /*1b7a0*/  ISETP.GE.AND P1, PT, R28, 0x1, PT ;  /* 0x000000011c00780c */ /* 0x000fe40003f26270 */
[----:B----4-:R-:W-:-:S04]  /*1b7b0*/  LOP3.LUT R21, R21, 0xff, RZ, 0xc0, !PT ;  /* 0x000000ff15157812 */ /* 0x010fc800078ec0ff */
[----:B------:R-:W-:-:S05]  /*1b7c0*/  F2FP.F16.E4M3.UNPACK_B R21, R21 ;  /* 0x00000015ff15723e */ /* 0x000fca00020006ff */
[----:B------:R-:W-:-:S05]  /*1b7d0*/  HADD2.F32 R21, -RZ, R21.H0_H0 ;  /* 0x20000015ff157230 */ /* 0x000fca0000004100 */
[----:B------:R-:W-:-:S04]  /*1b7e0*/  FMUL R21, R21, UR5 ;  /* 0x0000000515157c20 */ /* 0x000fc80008400000 */
[----:B---3--:R-:W-:Y:S02]  /*1b7f0*/  FFMA R21, R89, UR4, R21 ;  /* 0x0000000459157c23 */ /* 0x008fe40008000015 */
[----:B------:R-:W3:Y:S03]  /*1b800*/  LDL.LU R89, [R1+0x158] ;  /* 0x0001580001597983 */ /* 0x000ee60000300800 */
[----:B------:R-:W-:-:S05]  /*1b810*/  F2FP.SATFINITE.E4M3.F32.PACK_AB_MERGE_C R21, RZ, R21, RZ ;  /* 0x00000015ff15723e */ /* 0x000fca00048070ff */
[----:B------:R0:W-:Y:S01]  /*1b820*/  @!P3 STG.E.U8 desc[UR52][R32.64+0x19], R21 ;  /* 0x000019152000b986 */ /* 0x0001e2000c101134 */
[----:B-1----:R-:W-:-:S04]  /*1b830*/  @!P0 IADD3 R114, P3, P4, R24, R22, R3 ;  /* 0x0000001618728210 */ /* 0x002fc80007c7e003 */
[----:B------:R-:W-:Y:S02]  /*1b840*/  @!P0 IADD3.X R115, R31, R23, R4, P3, P4 ;  /* 0x000000171f738210 */ /* 0x000fe40001fe8404 */
[----:B------:R-:W-:Y:S02]  /*1b850*/  ISETP.LT.OR P3, PT, R29, 0x21, !P1 ;  /* 0x000000211d00780c */ /* 0x000fe40004f61670 */
[----:B0-----:R-:W-:-:S11]  /*1b860*/  PRMT R21, RZ, 0x7610, R21 ;  /* 0x00007610ff157816 */ /* 0x001fd60000000015 */
[----:B------:R-:W4:Y:S01]  /*1b870*/  @!P3 LDG.E.U8 R21, desc[UR52][R26.64+0x20] ;  /* 0x000020341a15b981 */ /* 0x000f22000c1e1100 */
[----:B------:R-:W0:Y:S02]  /*1b880*/  @!P3 LDC.64 R22, c[0x0][0x5c0] ;  /* 0x00017000ff16bb82 */ /* 0x000e240000000a00 */
[----:B0-----:R-:W-:-:S05]  /*1b890*/  @!P3 IADD3 R22, P4, R24, R22, RZ ;  /* 0x000000161816b210 */ /* 0x001fca0007f9e0ff */
[----:B------:R-:W-:Y:S01]  /*1b8a0*/  @!P3 IMAD.X R23, R31, 0x1, R23, P4 ;  /* 0x000000011f17b824 */ /* 0x000fe200020e0617 */
[----:B----4-:R-:W-:-:S04]  /*1b8b0*/  LOP3.LUT R21, R21, 0xff, RZ, 0xc0, !PT ;  /* 0x000000ff15157812 */ /* 0x010fc800078ec0ff */
[----:B------:R-:W-:-:S05]  /*1b8c0*/  F2FP.F16.E4M3.UNPACK_B R21, R21 ;  /* 0x00000015ff15723e */ /* 0x000fca00020006ff */
[----:B------:R-:W-:-:S05]  /*1b8d0*/  HADD2.F32 R21, -RZ, R21.H0_H0 ;  /* 0x20000015ff157230 */ /* 0x000fca0000004100 */
[----:B------:R-:W-:-:S04]  /*1b8e0*/  FMUL R21, R21, UR5 ;  /* 0x0000000515157c20 */ /* 0x000fc80008400000 */
[----:B--2---:R-:W-:Y:S01]  /*1b8f0*/  FFMA R21, R88, UR4, R21 ;  /* 0x0000000458157c23 */ /* 0x004fe20008000015 */
[----:B------:R-:W-:Y:S01]  /*1b900*/  ISETP.LT.OR P6, PT, R29, 0x21, !P2 ;  /* 0x000000211d00780c */ /* 0x000fe200057c1670 */
[----:B------:R-:W2:Y:S03]  /*1b910*/  LDL.LU R88, [R1+0x15c] ;  /* 0x00015c0001587983 */ /* 0x000ea60000300800 */
[----:B------:R-:W-:-:S05]  /*1b920*/  F2FP.SATFINITE.E4M3.F32.PACK_AB_MERGE_C R21, RZ, R21, RZ ;  /* 0x00000015ff15723e */ /* 0x000fca00048070ff */
        /* <DEDUP_REMOVED lines=22> */
[----:B------:R-:W0:Y:S01]  /*1ba90*/  @!P5 LDC.64 R22, c[0x0][0x5c0] ;  /* 0x00017000ff16db82 */ /* 0x000e220000000a00 */
[----:B----4-:R-:W-:-:S04]  /*1baa0*/  LOP3.LUT R21, R21, 0xff, RZ, 0xc0, !PT ;  /* 0x000000ff15157812 */ /* 0x010fc800078ec0ff */
[----:B------:R-:W-:-:S05]  /*1bab0*/  F2FP.F16.E4M3.UNPACK_B R21, R21 ;  /* 0x00000015ff15723e */ /* 0x000fca00020006ff */
[----:B------:R-:W-:-:S05]  /*1bac0*/  HADD2.F32 R21, -RZ, R21.H0_H0 ;  /* 0x20000015ff157230 */ /* 0x000fca0000004100 */
[----:B------:R-:W-:-:S04]  /*1bad0*/  FMUL R21, R21, UR5 ;  /* 0x0000000515157c20 */ /* 0x000fc80008400000 */
[----:B--2---:R-:W-:Y:S01]  /*1bae0*/  FFMA R21, R88, UR4, R21 ;  /* 0x0000000458157c23 */ /* 0x004fe20008000015 */
[----:B0-----:R-:W-:Y:S01]  /*1baf0*/  @!P5 IADD3 R58, P3, P4, R24, R22, R3 ;  /* 0x00000016183ad210 */ /* 0x001fe20007c7e003 */
[----:B------:R-:W2:Y:S03]  /*1bb00*/  LDL.LU R88, [R1+0x164] ;  /* 0x0001640001587983 */ /* 0x000ea60000300800 */
[----:B------:R-:W-:-:S05]  /*1bb10*/  F2FP.SATFINITE.E4M3.F32.PACK_AB_MERGE_C R21, RZ, R21, RZ ;  /* 0x00000015ff15723e */ /* 0x000fca00048070ff */
[----:B------:R0:W-:Y:S01]  /*1bb20*/  @!P6 STG.E.U8 desc[UR52][R62.64+0x20], R21 ;  /* 0x000020153e00e986 */ /* 0x0001e2000c101134 */
[----:B------:R-:W-:Y:S02]  /*1bb30*/  ISETP.LT.OR P6, PT, R29, 0x22, !P2 ;  /* 0x000000221d00780c */ /* 0x000fe400057c1670 */
[----:B0-----:R-:W-:-:S11]  /*1bb40*/  PRMT R21, RZ, 0x7610, R21 ;  /* 0x00007610ff157816 */ /* 0x001fd60000000015 */
[----:B------:R-:W4:Y:S01]  /*1bb50*/  @!P6 LDG.E.U8 R21, desc[UR52][R10.64+0x21] ;  /* 0x000021340a15e981 */ /* 0x000f22000c1e1100 */
[----:B------:R-:W-:Y:S02]  /*1bb60*/  ISETP.GE.AND P0, PT, R28, 0x81, PT ;  /* 0x000000811c00780c */ /* 0x000fe40003f06270 */
[----:B------:R-:W-:Y:S02]  /*1bb70*/  @!P5 IADD3.X R59, R31, R23, R4, P3, P4 ;  /* 0x000000171f3bd210 */ /* 0x000fe40001fe8404 */
[----:B------:R-:W-:-:S13]  /*1bb80*/  ISETP.LT.OR P5, PT, R29, 0x41, !P0 ;  /* 0x000000411d00780c */ /* 0x000fda00047a1670 */
[----:B------:R-:W0:Y:S01]  /*1bb90*/  @!P5 LDC.64 R22, c[0x0][0x5c0] ;  /* 0x00017000ff16db82 */ /* 0x000e220000000a00 */
[----:B------:R-:W-:-:S04]  /*1bba0*/  LOP3.LUT R0, R0, 0xfffffffb, RZ, 0xc0, !PT ;  /* 0xfffffffb00007812 */ /* 0x000fc800078ec0ff */
[----:B------:R-:W-:Y:S02]  /*1bbb0*/  @P5 LOP3.LUT R0, R0, 0x4, RZ, 0xfc, !PT ;  /* 0x0000000400005812 */ /* 0x000fe400078efcff */
[----:B0-----:R-:W-:-:S04]  /*1bbc0*/  @!P5 IADD3 R62, P3, P4, R24, R22, R7 ;  /* 0x00000016183ed210 */ /* 0x001fc80007c7e007 */
[----:B------:R-:W-:Y:S02]  /*1bbd0*/  @!P5 IADD3.X R63, R31, R23, R6, P3, P4 ;  /* 0x000000171f3fd210 */ /* 0x000fe40001fe8406 */
[----:B------:R-:W-:-:S13]  /*1bbe0*/  ISETP.LT.OR P5, PT, R29, 0x42, !P0 ;  /* 0x000000421d00780c */ /* 0x000fda00047a1670 */
        /* <DEDUP_REMOVED lines=9> */
[----:B---3--:R-:W-:Y:S01]  /*1bc80*/  FFMA R21, R89, UR4, R21 ;  /* 0x0000000459157c23 */ /* 0x008fe20008000015 */
[----:B0-----:R-:W-:Y:S01]  /*1bc90*/  @!P3 IADD3 R22, P4, R24, R22, RZ ;  /* 0x000000161816b210 */ /* 0x001fe20007f9e0ff */
[----:B------:R-:W3:Y:S03]  /*1bca0*/  LDL.LU R89, [R1+0x168] ;  /* 0x0001680001597983 */ /* 0x000ee60000300800 */
[----:B------:R-:W-:-:S05]  /*1bcb0*/  F2FP.SATFINITE.E4M3.F32.PACK_AB_MERGE_C R21, RZ, R21, RZ ;  /* 0x00000015ff15723e */ /* 0x000fca00048070ff */
[----:B------:R0:W-:Y:S02]  /*1bcc0*/  @!P6 STG.E.U8 desc[UR52][R60.64+0x21], R21 ;  /* 0x000021153c00e986 */ /* 0x0001e4000c101134 */
[----:B0-----:R-:W-:-:S06]  /*1bcd0*/  PRMT R21, RZ, 0x7610, R21 ;  /* 0x00007610ff157816 */ /* 0x001fcc0000000015 */
[----:B------:R-:W4:Y:S01]  /*1bce0*/  @!P3 LDG.E.U8 R21, desc[UR52][R26.64+0x28] ;  /* 0x000028341a15b981 */ /* 0x000f22000c1e1100 */
[----:B------:R-:W-:Y:S01]  /*1bcf0*/  @!P3 IMAD.X R23, R31, 0x1, R23, P4 ;  /* 0x000000011f17b824 */ /* 0x000fe200020e0617 */
[----:B----4-:R-:W-:-:S04]  /*1bd00*/  LOP3.LUT R21, R21, 0xff, RZ, 0xc0, !PT ;  /* 0x000000ff15157812 */ /* 0x010fc800078ec0ff */
[----:B------:R-:W-:-:S05]  /*1bd10*/  F2FP.F16.E4M3.UNPACK_B R21, R21 ;  /* 0x00000015ff15723e */ /* 0x000fca00020006ff */
[----:B------:R-:W-:-:S05]  /*1bd20*/  HADD2.F32 R21, -RZ, R21.H0_H0 ;  /* 0x20000015ff157230 */ /* 0x000fca0000004100 */
[----:B------:R-:W-:-:S04]  /*1bd30*/  FMUL R21, R21, UR5 ;  /* 0x0000000515157c20 */ /* 0x000fc80008400000 */
[----:B--2---:R-:W-:Y:S02]  /*1bd40*/  FFMA R21, R88, UR4, R21 ;  /* 0x0000000458157c23 */ /* 0x004fe40008000015 */
[----:B------:R-:W2:Y:S03]  /*1bd50*/  LDL.LU R88, [R1+0x16c] ;  /* 0x00016c0001587983 */ /* 0x000ea60000300800 */
[----:B------:R-:W-:-:S05]  /*1bd60*/  F2FP.SATFINITE.E4M3.F32.PACK_AB_MERGE_C R21, RZ, R21, RZ ;  /* 0x00000015ff15723e */ /* 0x000fca00048070ff */
[----:B------:R0:W-:Y:S01]  /*1bd70*/  @!P3 STG.E.U8 desc[UR52][R22.64+0x28], R21 ;  /* 0x000028151600b986 */ /* 0x0001e2000c101134 */
[----:B------:R-:W-:Y:S02]  /*1bd80*/  ISETP.LT.OR P3, PT, R29, 0x2a, !P1 ;  /* 0x0000002a1d00780c */ /* 0x000fe40004f61670 */
[----:B0-----:R-:W-:-:S11]  /*1bd90*/  PRMT R21, RZ, 0x7610, R21 ;  /* 0x00007610ff157816 */ /* 0x001fd60000000015 */
[----:B------:R-:W0:Y:S01]  /*1bda0*/  @!P3 LDC.64 R22, c[0x0][0x5c0] ;  /* 0x00017000ff16bb82 */ /* 0x000e220000000a00 */
[----:B------:R-:W4:Y:S01]  /*1bdb0*/  @!P3 LDG.E.U8 R21, desc[UR52][R26.64+0x29] ;  /* 0x000029341a15b981 */ /* 0x000f22000c1e1100 */
[----:B------:R-:W-:Y:S02]  /*1bdc0*/  ISETP.LT.OR P1, PT, R29, 0x29, !P2 ;  /* 0x000000291d00780c */ /* 0x000fe40005721670 */
        /* <DEDUP_REMOVED lines=11> */
[----:B------:R-:W4:Y:S02]  /*1be80*/  @!P1 LDG.E.U8 R21, desc[UR52][R10.64+0x28] ;  /* 0x000028340a159981 */ /* 0x000f24000c1e1100 */
[----:B----4-:R-:W-:-:S04]  /*1be90*/  LOP3.LUT R21, R21, 0xff, RZ, 0xc0, !PT ;  /* 0x000000ff15157812 */ /* 0x010fc800078ec0ff */
[----:B------:R-:W-:-:S05]  /*1bea0*/  F2FP.F16.E4M3.UNPACK_B R21, R21 ;  /* 0x00000015ff15723e */ /* 0x000fca00020006ff */
[----:B------:R-:W-:-:S05]  /*1beb0*/  HADD2.F32 R21, -RZ, R21.H0_H0 ;  /* 0x20000015ff157230 */ /* 0x000fca0000004100 */
[----:B------:R-:W-:-:S04]  /*1bec0*/  FMUL R21, R21, UR5 ;  /* 0x0000000515157c20 */ /* 0x000fc80008400000 */
[----:B--2---:R-:W-:Y:S01]  /*1bed0*/  FFMA R21, R88, UR4, R21 ;  /* 0x0000000458157c23 */ /* 0x004fe20008000015 */
[----:B------:R-:W-:Y:S01]  /*1bee0*/  LOP3.LUT R0, R0, 0xfffffffe, RZ, 0xc0, !PT ;  /* 0xfffffffe00007812 */ /* 0x000fe200078ec0ff */
[----:B------:R-:W2:Y:S03]  /*1bef0*/  LDL.LU R88, [R1+0x174] ;  /* 0x0001740001587983 */ /* 0x000ea60000300800 */
[----:B------:R-:W-:-:S05]  /*1bf00*/  F2FP.SATFINITE.E4M3.F32.PACK_AB_MERGE_C R21, RZ, R21, RZ ;  /* 0x00000015ff15723e */ /* 0x000fca00048070ff */
[----:B------:R0:W-:Y:S01]  /*1bf10*/  @!P1 STG.E.U8 desc[UR52][R66.64+0x28], R21 ;  /* 0x0000281542009986 */ /* 0x0001e2000c101134 */
[----:B------:R-:W-:Y:S02]  /*1bf20*/  ISETP.LT.OR P1, PT, R29, 0x2a, !P2 ;  /* 0x0000002a1d00780c */ /* 0x000fe40005721670 */
[----:B0-----:R-:W-:-:S11]  /*1bf30*/  PRMT R21, RZ, 0x7610, R21 ;  /* 0x00007610ff157816 */ /* 0x001fd60000000015 */
[----:B------:R-:W4:Y:S01]  /*1bf40*/  @!P1 LDG.E.U8 R21, desc[UR52][R10.64+0x29] ;  /* 0x000029340a159981 */ /* 0x000f22000c1e1100 */
[----:B------:R-:W-:Y:S02]  /*1bf50*/  @P5 LOP3.LUT R0, R0, 0x1, RZ, 0xfc, !PT ;  /* 0x0000000100005812 */ /* 0x000fe400078efcff */
[----:B------:R-:W-:-:S13]  /*1bf60*/  ISETP.LT.OR P5, PT, R29, 0x49, !P0 ;  /* 0x000000491d00780c */ /* 0x000fda00047a1670 */
[----:B------:R-:W0:Y:S01]  /*1bf70*/  @!P5 LDC.64 R22, c[0x0][0x5c0] ;  /* 0x00017000ff16db82 */ /* 0x000e220000000a00 */
[----:B------:R-:W-:-:S04]  /*1bf80*/  LOP3.LUT R0, R0, 0xdfffffff, RZ, 0xc0, !PT ;  /* 0xdfffffff00007812 */ /* 0x000fc800078ec0ff */
[----:B------:R-:W-:Y:S02]  /*1bf90*/  @P5 LOP3.LUT R0, R0, 0x20000000, RZ, 0xfc, !PT ;  /* 0x2000000000005812 */ /* 0x000fe400078efcff */
[----:B0-----:R-:W-:-:S04]  /*1bfa0*/  @!P5 IADD3 R40, P3, P4, R24, R22, R7 ;  /* 0x000000161828d210 */ /* 0x001fc80007c7e007 */
[----:B------:R-:W-:Y:S02]  /*1bfb0*/  @!P5 IADD3.X R41, R31, R23, R6, P3, P4 ;  /* 0x000000171f29d210 */ /* 0x000fe40001fe8406 */
[----:B------:R-:W-:Y:S02]  /*1bfc0*/  LOP3.LUT P5, RZ, R0, 0x100, RZ, 0xc0, !PT ;  /* 0x0000010000ff7812 */ /* 0x000fe400078ac0ff */
[----:B----4-:R-:W-:-:S04]  /*1bfd0*/  LOP3.LUT R21, R21, 0xff, RZ, 0xc0, !PT ;  /* 0x000000ff15157812 */ /* 0x010fc800078ec0ff */
[----:B------:R-:W-:-:S05]  /*1bfe0*/  F2FP.F16.E4M3.UNPACK_B R21, R21 ;  /* 0x00000015ff15723e */ /* 0x000fca00020006ff */
[----:B------:R-:W-:-:S05]  /*1bff0*/  HADD2.F32 R21, -RZ, R21.H0_H0 ;  /* 0x20000015ff157230 */ /* 0x000fca0000004100 */
[----:B------:R-:W-:-:S04]  /*1c000*/  FMUL R21, R21, UR5 ;  /* 0x0000000515157c20 */ /* 0x000fc80008400000 */
[----:B---3--:R-:W-:Y:S01]  /*1c010*/  FFMA R21, R89, UR4, R21 ;  /* 0x0000000459157c23 */ /* 0x008fe20008000015 */
[----:B------:R-:W-:Y:S01]  /*1c020*/  ISETP.LT.OR P0, PT, R29, 0x4a, !P0 ;  /* 0x0000004a1d00780c */ /* 0x000fe20004701670 */
[----:B------:R-:W3:Y:S03]  /*1c030*/  LDL.LU R89, [R1+0x178] ;  /* 0x0001780001597983 */ /* 0x000ee60000300800 */
[----:B------:R-:W-:-:S05]  /*1c040*/  F2FP.SATFINITE.E4M3.F32.PACK_AB_MERGE_C R21, RZ, R21, RZ ;  /* 0x00000015ff15723e */ /* 0x000fca00048070ff */
[----:B------:R0:W-:Y:S04]  /*1c050*/  @!P1 STG.E.U8 desc[UR52][R64.64+0x29], R21 ;  /* 0x0000291540009986 */ /* 0x0001e8000c101134 */
[----:B------:R-:W1:Y:S01]  /*1c060*/  @!P0 LDC.64 R22, c[0x0][0x5c0] ;  /* 0x00017000ff168b82 */ /* 0x000e620000000a00 */
[----:B0-----:R-:W-:-:S06]  /*1c070*/  PRMT R21, RZ, 0x7610, R21 ;  /* 0x00007610ff157816 */ /* 0x001fcc0000000015 */
[----:B------:R-:W4:Y:S01]  /*1c080*/  @!P5 LDG.E.U8 R21, desc[UR52][R12.64+0x20] ;  /* 0x000020340c15d981 */ /* 0x000f22000c1e1100 */
[----:B------:R-:W-:Y:S02]  /*1c090*/  LOP3.LUT R0, R0, 0xefffffff, RZ, 0xc0, !PT ;  /* 0xefffffff00007812 */ /* 0x000fe400078ec0ff */
[----:B------:R-:W-:Y:S02]  /*1c0a0*/  ISETP.GE.AND P6, PT, R28, 0x101, PT ;  /* 0x000001011c00780c */ /* 0x000fe40003fc6270 */
[----:B------:R-:W-:Y:S02]  /*1c0b0*/  @P0 LOP3.LUT R0, R0, 0x10000000, RZ, 0xfc, !PT ;  /* 0x1000000000000812 */ /* 0x000fe400078efcff */
[----:B-1----:R-:W-:-:S04]  /*1c0c0*/  @!P0 IADD3 R36, P3, P4, R24, R22, R7 ;  /* 0x0000001618248210 */ /* 0x002fc80007c7e007 */
[----:B------:R-:W-:Y:S02]  /*1c0d0*/  @!P0 IADD3.X R37, R31, R23, R6, P3, P4 ;  /* 0x000000171f258210 */ /* 0x000fe40001fe8406 */
[----:B------:R-:W-:-:S13]  /*1c0e0*/  ISETP.LT.OR P0, PT, R29, 0x41, !P6 ;  /* 0x000000411d00780c */ /* 0x000fda0007701670 */
[----:B------:R-:W0:Y:S01]  /*1c0f0*/  @!P0 LDC.64 R22, c[0x0][0x5c0] ;  /* 0x00017000ff168b82 */ /* 0x000e220000000a00 */
[----:B------:R-:W-:-:S04]  /*1c100*/  LOP3.LUT R0, R0, 0xffffbfff, RZ, 0xc0, !PT ;  /* 0xffffbfff00007812 */ /* 0x000fc800078ec0ff */
[----:B------:R-:W-:Y:S02]  /*1c110*/  @P0 LOP3.LUT R0, R0, 0x4000, RZ, 0xfc, !PT ;  /* 0x0000400000000812 */ /* 0x000fe400078efcff */
[----:B0-----:R-:W-:-:S04]  /*1c120*/  @!P0 IADD3 R46, P3, P4, R24, R22, R9 ;  /* 0x00000016182e8210 */ /* 0x001fc80007c7e009 */
[----:B------:R-:W-:Y:S02]  /*1c130*/  @!P0 IADD3.X R47, R31, R23, R8, P3, P4 ;  /* 0x000000171f2f8210 */ /* 0x000fe40001fe8408 */
[----:B------:R-:W-:Y:S02]  /*1c140*/  LOP3.LUT P0, RZ, R0, 0x80, RZ, 0xc0, !PT ;  /* 0x0000008000ff7812 */ /* 0x000fe4000780c0ff */
[----:B------:R-:W-:-:S13]  /*1c150*/  ISETP.LT.OR P1, PT, R29, 0x42, !P6 ;  /* 0x000000421d00780c */ /* 0x000fda0007721670 */
[----:B------:R-:W0:Y:S01]  /*1c160*/  @!P1 LDC.64 R22, c[0x0][0x5c0] ;  /* 0x00017000ff169b82 */ /* 0x000e220000000a00 */
        /* <DEDUP_REMOVED lines=8> */
[----:B------:R1:W-:Y:S02]  /*1c1f0*/  @!P5 STG.E.U8 desc[UR52][R54.64+0x20], R21 ;  /* 0x000020153600d986 */ /* 0x0003e4000c101134 */
[----:B-1----:R-:W-:-:S06]  /*1c200*/  PRMT R21, RZ, 0x7610, R21 ;  /* 0x00007610ff157816 */ /* 0x002fcc0000000015 */
[----:B------:R-:W4:Y:S01]  /*1c210*/  @!P0 LDG.E.U8 R21, desc[UR52][R12.64+0x21] ;  /* 0x000021340c158981 */ /* 0x000f22000c1e1100 */
[----:B0-----:R-:W-:Y:S02]  /*1c220*/  @!P1 IADD3 R38, P3, P4, R24, R22, R9 ;  /* 0x0000001618269210 */ /* 0x001fe40007c7e009 */
[----:B------:R-:W-:Y:S02]  /*1c230*/  @P1 LOP3.LUT R0, R0, 0x2000, RZ, 0xfc, !PT ;  /* 0x0000200000001812 */ /* 0x000fe400078efcff */
[----:B------:R-:W-:Y:S02]  /*1c240*/  @!P1 IADD3.X R39, R31, R23, R8, P3, P4 ;  /* 0x000000171f279210 */ /* 0x000fe40001fe8408 */
[----:B------:R-:W-:-:S13]  /*1c250*/  ISETP.LT.OR P1, PT, R29, 0x49, !P6 ;  /* 0x000000491d00780c */ /* 0x000fda0007721670 */
[----:B------:R-:W0:Y:S01]  /*1c260*/  @!P1 LDC.64 R22, c[0x0][0x5c0] ;  /* 0x00017000ff169b82 */ /* 0x000e220000000a00 */
[----:B------:R-:W-:Y:S02]  /*1c270*/  ISETP.LT.OR P5, PT, R29, 0x4a, !P6 ;  /* 0x0000004a1d00780c */ /* 0x000fe400077a1670 */
[----:B0-----:R-:W-:-:S04]  /*1c280*/  @!P1 IADD3 R44, P3, P4, R24, R22, R9 ;  /* 0x00000016182c9210 */ /* 0x001fc80007c7e009 */
[----:B------:R-:W-:-:S07]  /*1c290*/  @!P1 IADD3.X R45, R31, R23, R8, P3, P4 ;  /* 0x000000171f2d9210 */ /* 0x000fce0001fe8408 */
[----:B------:R-:W0:Y:S01]  /*1c2a0*/  @!P5 LDC.64 R22, c[0x0][0x5c0] ;  /* 0x00017000ff16db82 */ /* 0x000e220000000a00 */
[----:B------:R-:W-:-:S04]  /*1c2b0*/  LOP3.LUT R2, R2, 0xfffffffd, RZ, 0xc0, !PT ;  /* 0xfffffffd02027812 */ /* 0x000fc800078ec0ff */
[----:B------:R-:W-:Y:S02]  /*1c2c0*/  @P1 LOP3.LUT R2, R2, 0x2, RZ, 0xfc, !PT ;  /* 0x0000000202021812 */ /* 0x000fe400078efcff */
[----:B------:R-:W-:Y:S02]  /*1c2d0*/  LOP3.LUT P1, RZ, R20, 0x2000000, RZ, 0xc0, !PT ;  /* 0x0200000014ff7812 */ /* 0x000fe4000782c0ff */
[----:B0-----:R-:W-:-:S04]  /*1c2e0*/  @!P5 IADD3 R42, P3, P4, R24, R22, R9 ;  /* 0x00000016182ad210 */ /* 0x001fc80007c7e009 */
[----:B------:R-:W-:Y:S02]  /*1c2f0*/  @!P5 IADD3.X R43, R31, R23, R8, P3, P4 ;  /* 0x000000171f2bd210 */ /* 0x000fe40001fe8408 */
        /* <DEDUP_REMOVED lines=18> */
[----:B------:R-:W-:-:S13]  /*1c420*/  ISETP.LT.OR P3, PT, R29, 0x22, !P1 ;  /* 0x000000221d00780c */ /* 0x000fda0004f61670 */
[----:B------:R-:W0:Y:S01]  /*1c430*/  @!P3 LDC.64 R32, c[0x0][0x5c0] ;  /* 0x00017000ff20bb82 */ /* 0x000e220000000a00 */
[----:B----4-:R-:W-:-:S04]  /*1c440*/  LOP3.LUT R21, R21, 0xff, RZ, 0xc0, !PT ;  /* 0x000000ff15157812 */ /* 0x010fc800078ec0ff */
[----:B------:R-:W-:-:S05]  /*1c450*/  F2FP.F16.E4M3.UNPACK_B R21, R21 ;  /* 0x00000015ff15723e */ /* 0x000fca00020006ff */
[----:B------:R-:W-:-:S05]  /*1c460*/  HADD2.F32 R21, -RZ, R21.H0_H0 ;  /* 0x20000015ff157230 */ /* 0x000fca0000004100 */
[----:B------:R-:W-:-:S04]  /*1c470*/  FMUL R30, R21, UR5 ;  /* 0x00000005151e7c20 */ /* 0x000fc80008400000 */
[----:B--2---:R-:W-:Y:S01]  /*1c480*/  FFMA R30, R88, UR4, R30 ;  /* 0x00000004581e7c23 */ /* 0x004fe2000800001e */
[----:B------:R-:W-:Y:S01]  /*1c490*/  @!P3 IADD3 R21, P5, P6, R3, R24, R7 ;  /* 0x000000180315b210 */ /* 0x000fe20007ebe007 */
[----:B------:R-:W2:Y:S03]  /*1c4a0*/  LDL.LU R88, [R1+0x184] ;  /* 0x0001840001587983 */ /* 0x000ea60000300800 */
[----:B------:R-:W-:Y:S01]  /*1c4b0*/  F2FP.SATFINITE.E4M3.F32.PACK_AB_MERGE_C R30, RZ, R30, RZ ;  /* 0x0000001eff1e723e */ /* 0x000fe200048070ff */
[----:B------:R-:W4:Y:S04]  /*1c4c0*/  LDL.LU R96, [R1+0x188] ;  /* 0x0001880001607983 */ /* 0x000f280000300800 */
[----:B------:R1:W-:Y:S01]  /*1c4d0*/  @!P4 STG.E.U8 desc[UR52][R22.64+0x20], R30 ;  /* 0x0000201e1600c986 */ /* 0x0003e2000c101134 */
[----:B0-----:R-:W-:-:S02]  /*1c4e0*/  @!P3 IADD3 R32, P4, R21, R32, RZ ;  /* 0x000000201520b210 */ /* 0x001fc40007f9e0ff */
[----:B------:R-:W-:Y:S01]  /*1c4f0*/  PRMT R21, RZ, 0x7610, R21 ;  /* 0x00007610ff157816 */ /* 0x000fe20000000015 */
[----:B------:R-:W5:Y:S05]  /*1c500*/  LDL.LU R97, [R1+0x18c] ;  /* 0x00018c0001617983 */ /* 0x000f6a0000300800 */
[----:B------:R-:W3:Y:S01]  /*1c510*/  @!P3 LDG.E.U8 R21, desc[UR52][R14.64+0x21] ;  /* 0x000021340e15b981 */ /* 0x000ee2000c1e1100 */
[----:B------:R-:W-:-:S13]  /*1c520*/  ISETP.LT.OR P0, PT, R29, 0x51, !P2 ;  /* 0x000000511d00780c */ /* 0x000fda0005701670 */
[----:B-1----:R-:W0:Y:S01]  /*1c530*/  @!P0 LDC.64 R22, c[0x0][0x5c0] ;  /* 0x00017000ff168b82 */ /* 0x002e220000000a00 */
[----:B------:R-:W-:-:S05]  /*1c540*/  @!P3 IADD3.X R34, R4, R31, R6, P5, P6 ;  /* 0x0000001f0422b210 */ /* 0x000fca0002fec406 */
[----:B------:R-:W-:Y:S01]  /*1c550*/  @!P3 IMAD.X R33, R34, 0x1, R33, P4 ;  /* 0x000000012221b824 */ /* 0x000fe200020e0621 */
[----:B0-----:R-:W-:-:S04]  /*1c560*/  @!P0 IADD3 R90, P5, P6, R24, R22, R3 ;  /* 0x00000016185a8210 */ /* 0x001fc80007ebe003 */
[----:B------:R-:W-:Y:S02]  /*1c570*/  @!P0 IADD3.X R91, R31, R23, R4, P5, P6 ;  /* 0x000000171f5b8210 */ /* 0x000fe40002fec404 */
[----:B------:R-:W-:Y:S02]  /*1c580*/  LOP3.LUT P5, RZ, R0, 0x10000, RZ, 0xc0, !PT ;  /* 0x0001000000ff7812 */ /* 0x000fe400078ac0ff */
[----:B---3--:R-:W-:-:S04]  /*1c590*/  LOP3.LUT R21, R21, 0xff, RZ, 0xc0, !PT ;  /* 0x000000ff15157812 */ /* 0x008fc800078ec0ff */
[----:B------:R-:W-:-:S05]  /*1c5a0*/  F2FP.F16.E4M3.UNPACK_B R21, R21 ;  /* 0x00000015ff15723e */ /* 0x000fca00020006ff */
[----:B------:R-:W-:-:S05]  /*1c5b0*/  HADD2.F32 R21, -RZ, R21.H0_H0 ;  /* 0x20000015ff157230 */ /* 0x000fca0000004100 */
[----:B------:R-:W-:-:S04]  /*1c5c0*/  FMUL R21, R21, UR5 ;  /* 0x0000000515157c20 */ /* 0x000fc80008400000 */
[----:B------:R-:W-:-:S05]  /*1c5d0*/  FFMA R21, R89, UR4, R21 ;  /* 0x0000000459157c23 */ /* 0x000fca0008000015 */
[----:B------:R-:W-:-:S05]  /*1c5e0*/  F2FP.SATFINITE.E4M3.F32.PACK_AB_MERGE_C R21, RZ, R21, RZ ;  /* 0x00000015ff15723e */ /* 0x000fca00048070ff */
[----:B------:R0:W-:Y:S02]  /*1c5f0*/  @!P3 STG.E.U8 desc[UR52][R32.64+0x21], R21 ;  /* 0x000021152000b986 */ /* 0x0001e4000c101134 */
[----:B0-----:R-:W-:-:S06]  /*1c600*/  PRMT R21, RZ, 0x7610, R21 ;  /* 0x00007610ff157816 */ /* 0x001fcc0000000015 */
[----:B------:R-:W3:Y:S01]  /*1c610*/  @!P5 LDG.E.U8 R21, desc[UR52][R12.64+0x28] ;  /* 0x000028340c15d981 */ /* 0x000ee2000c1e1100 */
[----:B------:R-:W-:Y:S02]  /*1c620*/  LOP3.LUT P6, RZ, R0, 0x8000, RZ, 0xc0, !PT ;  /* 0x0000800000ff7812 */ /* 0x000fe400078cc0ff */
[----:B------:R-:W-:-:S13]  /*1c630*/  ISETP.LT.OR P0, PT, R29, 0x52, !P2 ;  /* 0x000000521d00780c */ /* 0x000fda0005701670 */
[----:B------:R-:W0:Y:S01]  /*1c640*/  @!P0 LDC.64 R22, c[0x0][0x5c0] ;  /* 0x00017000ff168b82 */ /* 0x000e220000000a00 */
[----:B------:R-:W-:-:S04]  /*1c650*/  LOP3.LUT R0, R0, 0xffffff7f, RZ, 0xc0, !PT ;  /* 0xffffff7f00007812 */ /* 0x000fc800078ec0ff */
[----:B------:R-:W-:Y:S02]  /*1c660*/  @P0 LOP3.LUT R0, R0, 0x80, RZ, 0xfc, !PT ;  /* 0x0000008000000812 */ /* 0x000fe400078efcff */
[----:B0-----:R-:W-:-:S04]  /*1c670*/  @!P0 IADD3 R34, P3, P4, R24, R22, R3 ;  /* 0x0000001618228210 */ /* 0x001fc80007c7e003 */
[----:B------:R-:W-:Y:S02]  /*1c680*/  @!P0 IADD3.X R35, R31, R23, R4, P3, P4 ;  /* 0x000000171f238210 */ /* 0x000fe40001fe8404 */
[----:B---3--:R-:W-:-:S04]  /*1c690*/  LOP3.LUT R21, R21, 0xff, RZ, 0xc0, !PT ;  /* 0x000000ff15157812 */ /* 0x008fc800078ec0ff */
        /* <DEDUP_REMOVED lines=22> */
[----:B------:R-:W-:Y:S02]  /*1c800*/  @!P4 IADD3 R30, P3, P5, R3, R24, R7 ;  /* 0x00000018031ec210 */ /* 0x000fe40007d7e007 */
[----:B--2---:R-:W-:-:S04]  /*1c810*/  LOP3.LUT R21, R21, 0xff, RZ, 0xc0, !PT ;  /* 0x000000ff15157812 */ /* 0x004fc800078ec0ff */
[----:B------:R-:W-:-:S05]  /*1c820*/  F2FP.F16.E4M3.UNPACK_B R21, R21 ;  /* 0x00000015ff15723e */ /* 0x000fca00020006ff */
[----:B------:R-:W-:-:S05]  /*1c830*/  HADD2.F32 R21, -RZ, R21.H0_H0 ;  /* 0x20000015ff157230 */ /* 0x000fca0000004100 */
[----:B------:R-:W-:-:S04]  /*1c840*/  FMUL R21, R21, UR5 ;  /* 0x0000000515157c20 */ /* 0x000fc80008400000 */
[----:B----4-:R-:W-:Y:S02]  /*1c850*/  FFMA R21, R96, UR4, R21 ;  /* 0x0000000460157c23 */ /* 0x010fe40008000015 */
[----:B------:R-:W2:Y:S03]  /*1c860*/  LDL.LU R96, [R1+0x190] ;  /* 0x0001900001607983 */ /* 0x000ea60000300800 */
[----:B------:R-:W-:Y:S01]  /*1c870*/  F2FP.SATFINITE.E4M3.F32.PACK_AB_MERGE_C R21, RZ, R21, RZ ;  /* 0x00000015ff15723e */ /* 0x000fe200048070ff */
[----:B------:R-:W3:Y:S04]  /*1c880*/  LDL.LU R102, [R1+0x194] ;  /* 0x0001940001667983 */ /* 0x000ee80000300800 */
[----:B------:R1:W-:Y:S01]  /*1c890*/  @!P6 STG.E.U8 desc[UR52][R68.64+0x29], R21 ;  /* 0x000029154400e986 */ /* 0x0003e2000c101134 */
[----:B------:R-:W-:-:S02]  /*1c8a0*/  LOP3.LUT P0, RZ, R20, 0x1000000, RZ, 0xc0, !PT ;  /* 0x0100000014ff7812 */ /* 0x000fc4000780c0ff */
[----:B------:R-:W-:Y:S01]  /*1c8b0*/  LOP3.LUT R0, R0, 0xfffeffff, RZ, 0xc0, !PT ;  /* 0xfffeffff00007812 */ /* 0x000fe200078ec0ff */
[----:B------:R-:W4:Y:S01]  /*1c8c0*/  LDL.LU R120, [R1+0x198] ;  /* 0x0001980001787983 */ /* 0x000f220000300800 */
[----:B-1----:R-:W-:-:S03]  /*1c8d0*/  @!P4 IADD3.X R21, R4, R31, R6, P3, P5 ;  /* 0x0000001f0415c210 */ /* 0x002fc60001fea406 */
[----:B------:R-:W4:Y:S01]  /*1c8e0*/  LDL.LU R121, [R1+0x19c] ;  /* 0x00019c0001797983 */ /* 0x000f220000300800 */
[----:B0-----:R-:W-:-:S05]  /*1c8f0*/  @!P4 IADD3 R22, P3, R30, R22, RZ ;  /* 0x000000161e16c210 */ /* 0x001fca0007f7e0ff */
[----:B------:R-:W-:Y:S01]  /*1c900*/  @!P4 IMAD.X R23, R21, 0x1, R23, P3 ;  /* 0x000000011517c824 */ /* 0x000fe200018e0617 */
[----:B------:R-:W-:-:S06]  /*1c910*/  PRMT R21, RZ, 0x7610, R21 ;  /* 0x00007610ff157816 */ /* 0x000fcc0000000015 */
[----:B------:R-:W5:Y:S01]  /*1c920*/  @!P4 LDG.E.U8 R21, desc[UR52][R14.64+0x28] ;  /* 0x000028340e15c981 */ /* 0x000f62000c1e1100 */
[----:B------:R-:W-:-:S13]  /*1c930*/  ISETP.LT.OR P3, PT, R29, 0x2a, !P1 ;  /* 0x0000002a1d00780c */ /* 0x000fda0004f61670 */
[----:B------:R-:W-:Y:S02]  /*1c940*/  @!P3 IADD3 R30, P5, P6, R3, R24, R7 ;  /* 0x00000018031eb210 */ /* 0x000fe40007ebe007 */
[----:B-----5:R-:W-:-:S04]  /*1c950*/  LOP3.LUT R21, R21, 0xff, RZ, 0xc0, !PT ;  /* 0x000000ff15157812 */ /* 0x020fc800078ec0ff */
[----:B------:R-:W-:-:S05]  /*1c960*/  F2FP.F16.E4M3.UNPACK_B R21, R21 ;  /* 0x00000015ff15723e */ /* 0x000fca00020006ff */
[----:B------:R-:W-:-:S05]  /*1c970*/  HADD2.F32 R21, -RZ, R21.H0_H0 ;  /* 0x20000015ff157230 */ /* 0x000fca0000004100 */
[----:B------:R-:W-:-:S04]  /*1c980*/  FMUL R32, R21, UR5 ;  /* 0x0000000515207c20 */ /* 0x000fc80008400000 */
[----:B------:R-:W-:-:S05]  /*1c990*/  FFMA R32, R97, UR4, R32 ;  /* 0x0000000461207c23 */ /* 0x000fca0008000020 */
[----:B------:R-:W-:-:S05]  /*1c9a0*/  F2FP.SATFINITE.E4M3.F32.PACK_AB_MERGE_C R32, RZ, R32, RZ ;  /* 0x00000020ff20723e */ /* 0x000fca00048070ff */
[----:B------:R0:W-:Y:S02]  /*1c9b0*/  @!P4 STG.E.U8 desc[UR52][R22.64+0x28], R32 ;  /* 0x000028201600c986 */ /* 0x0001e4000c101134 */
[----:B0-----:R-:W0:Y:S01]  /*1c9c0*/  @!P3 LDC.64 R32, c[0x0][0x5c0] ;  /* 0x00017000ff20bb82 */ /* 0x001e220000000a00 */
[----:B------:R-:W-:Y:S02]  /*1c9d0*/  @!P3 IADD3.X R21, R4, R31, R6, P5, P6 ;  /* 0x0000001f0415b210 */ /* 0x000fe40002fec406 */
[----:B0-----:R-:W-:-:S05]  /*1c9e0*/  @!P3 IADD3 R32, P4, R30, R32, RZ ;  /* 0x000000201e20b210 */ /* 0x001fca0007f9e0ff */
[----:B------:R-:W-:Y:S01]  /*1c9f0*/  @!P3 IMAD.X R33, R21, 0x1, R33, P4 ;  /* 0x000000011521b824 */ /* 0x000fe200020e0621 */
[----:B------:R-:W-:-:S06]  /*1ca00*/  PRMT R21, RZ, 0x7610, R21 ;  /* 0x00007610ff157816 */ /* 0x000fcc0000000015 */
[----:B------:R-:W5:Y:S01]  /*1ca10*/  @!P3 LDG.E.U8 R21, desc[UR52][R14.64+0x29] ;  /* 0x000029340e15b981 */ /* 0x000f62000c1e1100 */
[----:B------:R-:W-:-:S04]  /*1ca20*/  LOP3.LUT R20, R20, 0xff7fffff, RZ, 0xc0, !PT ;  /* 0xff7fffff14147812 */ /* 0x000fc800078ec0ff */
[----:B------:R-:W-:-:S04]  /*1ca30*/  @P2 LOP3.LUT R20, R20, 0x800000, RZ, 0xfc, !PT ;  /* 0x0080000014142812 */ /* 0x000fc800078efcff */
[----:B------:R-:W-:-:S04]  /*1ca40*/  LOP3.LUT R20, R20, 0xffbfffff, RZ, 0xc0, !PT ;  /* 0xffbfffff14147812 */ /* 0x000fc800078ec0ff */
[----:B------:R-:W-:Y:S02]  /*1ca50*/  @P1 LOP3.LUT R20, R20, 0x400000, RZ, 0xfc, !PT ;  /* 0x0040000014141812 */ /* 0x000fe400078efcff */
[----:B------:R-:W-:-:S04]  /*1ca60*/  ISETP.GE.AND P1, PT, R28, 0x81, PT ;  /* 0x000000811c00780c */ /* 0x000fc80003f26270 */
[----:B------:R-:W-:-:S13]  /*1ca70*/  ISETP.LT.OR P2, PT, R29, 0x51, !P1 ;  /* 0x000000511d00780c */ /* 0x000fda0004f41670 */
[----:B------:R-:W0:Y:S01]  /*1ca80*/  @!P2 LDC.64 R22, c[0x0][0x5c0] ;  /* 0x00017000ff16ab82 */ /* 0x000e220000000a00 */
[----:B------:R-:W-:Y:S02]  /*1ca90*/  @P2 LOP3.LUT R0, R0, 0x10000, RZ, 0xfc, !PT ;  /* 0x0001000000002812 */ /* 0x000fe400078efcff */
[----:B0-----:R-:W-:-:S04]  /*1caa0*/  @!P2 IADD3 R100, P5, P6, R24, R22, R7 ;  /* 0x000000161864a210 */ /* 0x001fc80007ebe007 */
        /* <DEDUP_REMOVED lines=16> */
[----:B0-----:R-:W-:-:S04]  /*1cbb0*/  @!P5 IADD3 R96, P3, P4, R24, R22, R7 ;  /* 0x000000161860d210 */ /* 0x001fc80007c7e007 */
[----:B------:R-:W-:Y:S02]  /*1cbc0*/  @!P5 IADD3.X R97, R31, R23, R6, P3, P4 ;  /* 0x000000171f61d210 */ /* 0x000fe40001fe8406 */
        /* <DEDUP_REMOVED lines=31> */
[----:B------:R-:W-:-:S02]  /*1cdc0*/  LOP3.LUT R0, R0, 0xfffffdff, RZ, 0xc0, !PT ;  /* 0xfffffdff00007812 */ /* 0x000fc400078ec0ff */
[----:B------:R-:W-:Y:S01]  /*1cdd0*/  LOP3.LUT R5, R5, 0xfffffff7, RZ, 0xc0, !PT ;  /* 0xfffffff705057812 */ /* 0x000fe200078ec0ff */
[----:B------:R-:W4:Y:S01]  /*1cde0*/  LDL.LU R129, [R1+0x1a8] ;  /* 0x0001a80001817983 */ /* 0x000f220000300800 */
[----:B-1----:R-:W-:-:S03]  /*1cdf0*/  @!P4 IADD3.X R21, R4, R31, R8, P3, P5 ;  /* 0x0000001f0415c210 */ /* 0x002fc60001fea408 */
[----:B------:R-:W5:Y:S01]  /*1ce00*/  LDL.LU R128, [R1+0x1ac] ;  /* 0x0001ac0001807983 */ /* 0x000f620000300800 */
[----:B0-----:R-:W-:-:S05]  /*1ce10*/  @!P4 IADD3 R22, P3, R30, R22, RZ ;  /* 0x000000161e16c210 */ /* 0x001fca0007f7e0ff */
[----:B------:R-:W-:Y:S01]  /*1ce20*/  @!P4 IMAD.X R23, R21, 0x1, R23, P3 ;  /* 0x000000011517c824 */ /* 0x000fe200018e0617 */
[----:B------:R-:W-:-:S06]  /*1ce30*/  PRMT R21, RZ, 0x7610, R21 ;  /* 0x00007610ff157816 */ /* 0x000fcc0000000015 */
[----:B------:R-:W2:Y:S01]  /*1ce40*/  @!P4 LDG.E.U8 R21, desc[UR52][R18.64+0x20] ;  /* 0x000020341215c981 */ /* 0x000ea2000c1e1100 */
[----:B------:R-:W-:-:S13]  /*1ce50*/  ISETP.LT.OR P3, PT, R29, 0x22, !P0 ;  /* 0x000000221d00780c */ /* 0x000fda0004761670 */
[----:B------:R-:W-:Y:S02]  /*1ce60*/  @!P3 IADD3 R30, P5, P6, R3, R24, R9 ;  /* 0x00000018031eb210 */ /* 0x000fe40007ebe009 */
[----:B--2---:R-:W-:-:S04]  /*1ce70*/  LOP3.LUT R21, R21, 0xff, RZ, 0xc0, !PT ;  /* 0x000000ff15157812 */ /* 0x004fc800078ec0ff */
        /* <DEDUP_REMOVED lines=11> */
[----:B------:R-:W2:Y:S01]  /*1cf30*/  @!P3 LDG.E.U8 R21, desc[UR52][R18.64+0x21] ;  /* 0x000021341215b981 */ /* 0x000ea2000c1e1100 */
[----:B------:R-:W-:Y:S02]  /*1cf40*/  ISETP.GE.AND P2, PT, R28, 0x101, PT ;  /* 0x000001011c00780c */ /* 0x000fe40003f46270 */
[----:B------:R-:W-:Y:S02]  /*1cf50*/  @P1 LOP3.LUT R0, R0, 0x200, RZ, 0xfc, !PT ;  /* 0x0000020000001812 */ /* 0x000fe400078efcff */
[----:B------:R-:W-:-:S13]  /*1cf60*/  ISETP.LT.OR P1, PT, R29, 0x51, !P2 ;  /* 0x000000511d00780c */ /* 0x000fda0005721670 */
[----:B------:R-:W0:Y:S02]  /*1cf70*/  @!P1 LDC.64 R22, c[0x0][0x5c0] ;  /* 0x00017000ff169b82 */ /* 0x000e240000000a00 */
[----:B0-----:R-:W-:-:S04]  /*1cf80*/  @!P1 IADD3 R122, P5, P6, R24, R22, R9 ;  /* 0x00000016187a9210 */ /* 0x001fc80007ebe009 */
[----:B------:R-:W-:Y:S02]  /*1cf90*/  @!P1 IADD3.X R123, R31, R23, R8, P5, P6 ;  /* 0x000000171f7b9210 */ /* 0x000fe40002fec408 */
[----:B------:R-:W-:Y:S02]  /*1cfa0*/  LOP3.LUT P5, RZ, R0, 0x20000, RZ, 0xc0, !PT ;  /* 0x0002000000ff7812 */ /* 0x000fe400078ac0ff */
        /* <DEDUP_REMOVED lines=10> */
[----:B------:R-:W-:Y:S02]  /*1d050*/  LOP3.LUT P1, RZ, R0, 0x20, RZ, 0xc0, !PT ;  /* 0x0000002000ff7812 */ /* 0x000fe4000782c0ff */
[----:B------:R-:W-:-:S04]  /*1d060*/  ISETP.GE.AND P6, PT, R28, 0x101, PT ;  /* 0x000001011c00780c */ /* 0x000fc80003fc6270 */
        /* <DEDUP_REMOVED lines=36> */
[----:B------:R-:W-:-:S05]  /*1d2b0*/  F2FP.SATFINITE.E4M3.F32.PACK_AB_MERGE_C R21, RZ, R21, RZ ;  /* 0x00000015ff15723e */ /* 0x000fca00048070ff */
[----:B------:R1:W-:Y:S02]  /*1d2c0*/  @!P1 STG.E.U8 desc[UR52][R74.64+0x29], R21 ;  /* 0x000029154a009986 */ /* 0x0003e4000c101134 */
[----:B-1----:R-:W-:Y:S02]  /*1d2d0*/  @!P4 IADD3.X R21, R4, R31, R8, P3, P5 ;  /* 0x0000001f0415c210 */ /* 0x002fe40001fea408 */
[----:B0-----:R-:W-:-:S05]  /*1d2e0*/  @!P4 IADD3 R22, P3, R30, R22, RZ ;  /* 0x000000161e16c210 */ /* 0x001fca0007f7e0ff */
[----:B------:R-:W-:Y:S01]  /*1d2f0*/  @!P4 IMAD.X R23, R21, 0x1, R23, P3 ;  /* 0x000000011517c824 */ /* 0x000fe200018e0617 */
[----:B------:R-:W-:-:S06]  /*1d300*/  PRMT R21, RZ, 0x7610, R21 ;  /* 0x00007610ff157816 */ /* 0x000fcc0000000015 */
[----:B------:R-:W3:Y:S01]  /*1d310*/  @!P4 LDG.E.U8 R21, desc[UR52][R18.64+0x28] ;  /* 0x000028341215c981 */ /* 0x000ee2000c1e1100 */
[----:B------:R-:W-:-:S13]  /*1d320*/  ISETP.LT.OR P3, PT, R29, 0x2a, !P0 ;  /* 0x0000002a1d00780c */ /* 0x000fda0004761670 */
[----:B------:R-:W-:Y:S02]  /*1d330*/  @!P3 IADD3 R30, P5, P6, R3, R24, R9 ;  /* 0x00000018031eb210 */ /* 0x000fe40007ebe009 */
[----:B---3--:R-:W-:-:S04]  /*1d340*/  LOP3.LUT R21, R21, 0xff, RZ, 0xc0, !PT ;  /* 0x000000ff15157812 */ /* 0x008fc800078ec0ff */
[----:B------:R-:W-:-:S05]  /*1d350*/  F2FP.F16.E4M3.UNPACK_B R21, R21 ;  /* 0x00000015ff15723e */ /* 0x000fca00020006ff */
[----:B------:R-:W-:-:S05]  /*1d360*/  HADD2.F32 R21, -RZ, R21.H0_H0 ;  /* 0x20000015ff157230 */ /* 0x000fca0000004100 */
[----:B------:R-:W-:-:S04]  /*1d370*/  FMUL R32, R21, UR5 ;  /* 0x0000000515207c20 */ /* 0x000fc80008400000 */
[----:B-----5:R-:W-:Y:S01]  /*1d380*/  FFMA R32, R128, UR4, R32 ;  /* 0x0000000480207c23 */ /* 0x020fe20008000020 */
[----:B------:R-:W-:Y:S01]  /*1d390*/  @!P3 IADD3.X R21, R4, R31, R8, P5, P6 ;  /* 0x0000001f0415b210 */ /* 0x000fe20002fec408 */
[----:B------:R-:W3:Y:S03]  /*1d3a0*/  LDL.LU R128, [R1+0x1b4] ;  /* 0x0001b40001807983 */ /* 0x000ee60000300800 */
[----:B------:R-:W-:-:S05]  /*1d3b0*/  F2FP.SATFINITE.E4M3.F32.PACK_AB_MERGE_C R32, RZ, R32, RZ ;  /* 0x00000020ff20723e */ /* 0x000fca00048070ff */
[----:B------:R0:W-:Y:S02]  /*1d3c0*/  @!P4 STG.E.U8 desc[UR52][R22.64+0x28], R32 ;  /* 0x000028201600c986 */ /* 0x0001e4000c101134 */
[----:B0-----:R-:W0:Y:S02]  /*1d3d0*/  @!P3 LDC.64 R32, c[0x0][0x5c0] ;  /* 0x00017000ff20bb82 */ /* 0x001e240000000a00 */
[----:B0-----:R-:W-:-:S05]  /*1d3e0*/  @!P3 IADD3 R32, P4, R30, R32, RZ ;  /* 0x000000201e20b210 */ /* 0x001fca0007f9e0ff */
[----:B------:R-:W-:Y:S01]  /*1d3f0*/  @!P3 IMAD.X R33, R21, 0x1, R33, P4 ;  /* 0x000000011521b824 */ /* 0x000fe200020e0621 */
[----:B------:R-:W-:-:S06]  /*1d400*/  PRMT R21, RZ, 0x7610, R21 ;  /* 0x00007610ff157816 */ /* 0x000fcc0000000015 */
[----:B------:R-:W4:Y:S01]  /*1d410*/  @!P3 LDG.E.U8 R21, desc[UR52][R18.64+0x29] ;  /* 0x000029341215b981 */ /* 0x000f22000c1e1100 */
[----:B------:R-:W-:-:S04]  /*1d420*/  LOP3.LUT P2, RZ, R20, 0x800000, RZ, 0xc0, !PT ;  /* 0x0080000014ff7812 */ /* 0x000fc8000784c0ff */
[----:B------:R-:W-:Y:S02]  /*1d430*/  ISETP.LT.OR P1, PT, R29, 0x61, !P2 ;  /* 0x000000611d00780c */ /* 0x000fe40005721670 */
[----:B------:R-:W-:-:S11]  /*1d440*/  LOP3.LUT R20, R20, 0xffdfffff, RZ, 0xc0, !PT ;  /* 0xffdfffff14147812 */ /* 0x000fd600078ec0ff */
[----:B------:R-:W0:Y:S01]  /*1d450*/  @!P1 LDC.64 R22, c[0x0][0x5c0] ;  /* 0x00017000ff169b82 */ /* 0x000e220000000a00 */
[----:B------:R-:W-:Y:S02]  /*1d460*/  @P0 LOP3.LUT R20, R20, 0x200000, RZ, 0xfc, !PT ;  /* 0x0020000014140812 */ /* 0x000fe400078efcff */
[----:B------:R-:W-:Y:S02]  /*1d470*/  ISETP.LT.OR P0, PT, R29, 0x62, !P2 ;  /* 0x000000621d00780c */ /* 0x000fe40005701670 */
[----:B0-----:R-:W-:-:S04]  /*1d480*/  @!P1 IADD3 R160, P5, P6, R24, R22, R3 ;  /* 0x0000001618a09210 */ /* 0x001fc80007ebe003 */
[----:B------:R-:W-:-:S07]  /*1d490*/  @!P1 IADD3.X R161, R31, R23, R4, P5, P6 ;  /* 0x000000171fa19210 */ /* 0x000fce0002fec404 */
[----:B------:R-:W0:Y:S01]  /*1d4a0*/  @!P0 LDC.64 R22, c[0x0][0x5c0] ;  /* 0x00017000ff168b82 */ /* 0x000e220000000a00 */
[----:B------:R-:W-:-:S04]  /*1d4b0*/  LOP3.LUT R5, R5, 0xffff7fff, RZ, 0xc0, !PT ;  /* 0xffff7fff05057812 */ /* 0x000fc800078ec0ff */
[----:B------:R-:W-:Y:S02]  /*1d4c0*/  @P1 LOP3.LUT R5, R5, 0x8000, RZ, 0xfc, !PT ;  /* 0x0000800005051812 */ /* 0x000fe400078efcff */
[----:B------:R-:W-:Y:S02]  /*1d4d0*/  ISETP.GE.AND P1, PT, R28, 0x1, PT ;  /* 0x000000011c00780c */ /* 0x000fe40003f26270 */
        /* <DEDUP_REMOVED lines=8> */
[----:B0-----:R-:W-:-:S04]  /*1d560*/  @!P0 IADD3 R140, P3, P4, R24, R22, R3 ;  /* 0x00000016188c8210 */ /* 0x001fc80007c7e003 */
[----:B------:R-:W-:Y:S02]  /*1d570*/  @!P0 IADD3.X R141, R31, R23, R4, P3, P4 ;  /* 0x000000171f8d8210 */ /* 0x000fe40001fe8404 */
[----:B------:R-:W-:Y:S02]  /*1d580*/  ISETP.LT.OR P3, PT, R29, 0x31, !P1 ;  /* 0x000000311d00780c */ /* 0x000fe40004f61670 */
[----:B-1----:R-:W-:-:S11]  /*1d590*/  PRMT R21, RZ, 0x7610, R21 ;  /* 0x00007610ff157816 */ /* 0x002fd60000000015 */
        /* <DEDUP_REMOVED lines=26> */
[----:B------:R0:W-:Y:S02]  /*1d740*/  @!P3 STG.E.U8 desc[UR52][R22.64+0x31], R21 ;  /* 0x000031151600b986 */ /* 0x0001e4000c101134 */
[----:B0-----:R-:W-:-:S06]  /*1d750*/  PRMT R21, RZ, 0x7610, R21 ;  /* 0x00007610ff157816 */ /* 0x001fcc0000000015 */
[----:B------:R-:W4:Y:S01]  /*1d760*/  @!P6 LDG.E.U8 R21, desc[UR52][R10.64+0x30] ;  /* 0x000030340a15e981 */ /* 0x000f22000c1e1100 */
[----:B------:R-:W-:-:S04]  /*1d770*/  LOP3.LUT R5, R5, 0xffffbfff, RZ, 0xc0, !PT ;  /* 0xffffbfff05057812 */ /* 0x000fc800078ec0ff */
[----:B------:R-:W-:Y:S02]  /*1d780*/  @P0 LOP3.LUT R5, R5, 0x4000, RZ, 0xfc, !PT ;  /* 0x0000400005050812 */ /* 0x000fe400078efcff */
[----:B------:R-:W-:-:S13]  /*1d790*/  ISETP.LT.OR P0, PT, R29, 0x69, !P2 ;  /* 0x000000691d00780c */ /* 0x000fda0005701670 */
[----:B------:R-:W0:Y:S01]  /*1d7a0*/  @!P0 LDC.64 R22, c[0x0][0x5c0] ;  /* 0x00017000ff168b82 */ /* 0x000e220000000a00 */
[----:B------:R-:W-:Y:S02]  /*1d7b0*/  ISETP.LT.OR P5, PT, R29, 0x6a, !P2 ;  /* 0x0000006a1d00780c */ /* 0x000fe400057a1670 */
[----:B------:R-:W-:Y:S02]  /*1d7c0*/  LOP3.LUT R5, R5, 0xfffbffff, RZ, 0xc0, !PT ;  /* 0xfffbffff05057812 */ /* 0x000fe400078ec0ff */
[----:B0-----:R-:W-:-:S04]  /*1d7d0*/  @!P0 IADD3 R162, P3, P4, R24, R22, R3 ;  /* 0x0000001618a28210 */ /* 0x001fc80007c7e003 */
[----:B------:R-:W-:-:S05]  /*1d7e0*/  @!P0 IADD3.X R163, R31, R23, R4, P3, P4 ;  /* 0x000000171fa38210 */ /* 0x000fca0001fe8404 */
[----:B------:R-:W0:Y:S01]  /*1d7f0*/  @!P5 LDC.64 R22, c[0x0][0x5c0] ;  /* 0x00017000ff16db82 */ /* 0x000e220000000a00 */
[----:B----4-:R-:W-:-:S04]  /*1d800*/  LOP3.LUT R21, R21, 0xff, RZ, 0xc0, !PT ;  /* 0x000000ff15157812 */ /* 0x010fc800078ec0ff */
[----:B------:R-:W-:-:S05]  /*1d810*/  F2FP.F16.E4M3.UNPACK_B R21, R21 ;  /* 0x00000015ff15723e */ /* 0x000fca00020006ff */
[----:B------:R-:W-:-:S05]  /*1d820*/  HADD2.F32 R21, -RZ, R21.H0_H0 ;  /* 0x20000015ff157230 */ /* 0x000fca0000004100 */
[----:B------:R-:W-:-:S04]  /*1d830*/  FMUL R21, R21, UR5 ;  /* 0x0000000515157c20 */ /* 0x000fc80008400000 */
[----:B---3--:R-:W-:Y:S01]  /*1d840*/  FFMA R21, R128, UR4, R21 ;  /* 0x0000000480157c23 */ /* 0x008fe20008000015 */
[----:B------:R-:W-:Y:S01]  /*1d850*/  @P0 LOP3.LUT R5, R5, 0x40000, RZ, 0xfc, !PT ;  /* 0x0004000005050812 */ /* 0x000fe200078efcff */
[----:B------:R-:W3:Y:S03]  /*1d860*/  LDL.LU R128, [R1+0x1c4] ;  /* 0x0001c40001807983 */ /* 0x000ee60000300800 */
[----:B------:R-:W-:-:S05]  /*1d870*/  F2FP.SATFINITE.E4M3.F32.PACK_AB_MERGE_C R21, RZ, R21, RZ ;  /* 0x00000015ff15723e */ /* 0x000fca00048070ff */
[----:B------:R1:W-:Y:S01]  /*1d880*/  @!P6 STG.E.U8 desc[UR52][R80.64+0x30], R21 ;  /* 0x000030155000e986 */ /* 0x0003e2000c101134 */
[----:B------:R-:W-:Y:S02]  /*1d890*/  ISETP.LT.OR P6, PT, R29, 0x32, !P2 ;  /* 0x000000321d00780c */ /* 0x000fe400057c1670 */
[----:B-1----:R-:W-:-:S11]  /*1d8a0*/  PRMT R21, RZ, 0x7610, R21 ;  /* 0x00007610ff157816 */ /* 0x002fd60000000015 */
[----:B------:R-:W4:Y:S01]  /*1d8b0*/  @!P6 LDG.E.U8 R21, desc[UR52][R10.64+0x31] ;  /* 0x000031340a15e981 */ /* 0x000f22000c1e1100 */
[----:B------:R-:W-:Y:S02]  /*1d8c0*/  LOP3.LUT R5, R5, 0xffefffff, RZ, 0xc0, !PT ;  /* 0xffefffff05057812 */ /* 0x000fe400078ec0ff */
[----:B0-----:R-:W-:Y:S02]  /*1d8d0*/  @!P5 IADD3 R164, P3, P4, R24, R22, R3 ;  /* 0x0000001618a4d210 */ /* 0x001fe40007c7e003 */
[----:B------:R-:W-:Y:S02]  /*1d8e0*/  ISETP.GE.AND P0, PT, R28, 0x81, PT ;  /* 0x000000811c00780c */ /* 0x000fe40003f06270 */
[----:B------:R-:W-:Y:S02]  /*1d8f0*/  @P5 LOP3.LUT R5, R5, 0x100000, RZ, 0xfc, !PT ;  /* 0x0010000005055812 */ /* 0x000fe400078efcff */
        /* <DEDUP_REMOVED lines=17> */
[----:B--2---:R-:W-:Y:S01]  /*1da10*/  FFMA R21, R129, UR4, R21 ;  /* 0x0000000481157c23 */ /* 0x004fe20008000015 */
[----:B0-----:R-:W-:Y:S01]  /*1da20*/  @!P3 IADD3 R22, P4, R24, R22, RZ ;  /* 0x000000161816b210 */ /* 0x001fe20007f9e0ff */
[----:B------:R-:W2:Y:S03]  /*1da30*/  LDL.LU R129, [R1+0x1c8] ;  /* 0x0001c80001817983 */ /* 0x000ea60000300800 */
        /* <DEDUP_REMOVED lines=34> */
[----:B---3--:R-:W-:Y:S01]  /*1dc60*/  FFMA R21, R128, UR4, R21 ;  /* 0x0000000480157c23 */ /* 0x008fe20008000015 */
[----:B------:R-:W-:Y:S01]  /*1dc70*/  LOP3.LUT R5, R5, 0xffbfffff, RZ, 0xc0, !PT ;  /* 0xffbfffff05057812 */ /* 0x000fe200078ec0ff */
[----:B------:R-:W3:Y:S03]  /*1dc80*/  LDL.LU R128, [R1+0x1d4] ;  /* 0x0001d40001807983 */ /* 0x000ee60000300800 */
        /* <DEDUP_REMOVED lines=68> */
[----:B------:R-:W-:Y:S02]  /*1e0d0*/  @!P4 IADD3 R30, P3, P5, R3, R24, R7 ;  /* 0x00000018031ec210 */ /* 0x000fe40007d7e007 */
        /* <DEDUP_REMOVED lines=8> */
[----:B-1----:R-:W-:Y:S02]  /*1e160*/  @!P4 IADD3.X R21, R4, R31, R6, P3, P5 ;  /* 0x0000001f0415c210 */ /* 0x002fe40001fea406 */
[----:B0-----:R-:W-:-:S05]  /*1e170*/  @!P4 IADD3 R22, P3, R30, R22, RZ ;  /* 0x000000161e16c210 */ /* 0x001fca0007f7e0ff */
[----:B------:R-:W-:Y:S01]  /*1e180*/  @!P4 IMAD.X R23, R21, 0x1, R23, P3 ;  /* 0x000000011517c824 */ /* 0x000fe200018e0617 */
[----:B------:R-:W-:-:S06]  /*1e190*/  PRMT R21, RZ, 0x7610, R21 ;  /* 0x00007610ff157816 */ /* 0x000fcc0000000015 */
[----:B------:R-:W4:Y:S01]  /*1e1a0*/  @!P4 LDG.E.U8 R21, desc[UR52][R14.64+0x30] ;  /* 0x000030340e15c981 */ /* 0x000f22000c1e1100 */
[----:B------:R-:W-:-:S13]  /*1e1b0*/  ISETP.LT.OR P3, PT, R29, 0x32, !P1 ;  /* 0x000000321d00780c */ /* 0x000fda0004f61670 */
[----:B------:R-:W-:Y:S02]  /*1e1c0*/  @!P3 IADD3 R30, P5, P6, R3, R24, R7 ;  /* 0x00000018031eb210 */ /* 0x000fe40007ebe007 */
        /* <DEDUP_REMOVED lines=14> */
[----:B------:R-:W-:-:S13]  /*1e2b0*/  ISETP.LT.OR P0, PT, R29, 0x71, !P2 ;  /* 0x000000711d00780c */ /* 0x000fda0005701670 */
[----:B------:R-:W0:Y:S02]  /*1e2c0*/  @!P0 LDC.64 R22, c[0x0][0x5c0] ;  /* 0x00017000ff168b82 */ /* 0x000e240000000a00 */
        /* <DEDUP_REMOVED lines=76> */
[C---:B------:R-:W-:Y:S02]  /*1e790*/  LOP3.LUT P0, RZ, R20.reuse, 0x200000, RZ, 0xc0, !PT ;  /* 0x0020000014ff7812 */ /* 0x040fe4000780c0ff */
[----:B------:R-:W-:-:S04]  /*1e7a0*/  LOP3.LUT R20, R20, 0xffefffff, RZ, 0xc0, !PT ;  /* 0xffefffff14147812 */ /* 0x000fc800078ec0ff */
[----:B------:R-:W-:-:S04]  /*1e7b0*/  @P2 LOP3.LUT R20, R20, 0x100000, RZ, 0xfc, !PT ;  /* 0x0010000014142812 */ /* 0x000fc800078efcff */
[----:B------:R-:W-:-:S04]  /*1e7c0*/  LOP3.LUT R20, R20, 0xfff7ffff, RZ, 0xc0, !PT ;  /* 0xfff7ffff14147812 */ /* 0x000fc800078ec0ff */
[----:B------:R-:W-:Y:S02]  /*1e7d0*/  @P1 LOP3.LUT R20, R20, 0x80000, RZ, 0xfc, !PT ;  /* 0x0008000014141812 */ /* 0x000fe400078efcff */
[----:B------:R-:W-:-:S04]  /*1e7e0*/  ISETP.GE.AND P1, PT, R28, 0x81, PT ;  /* 0x000000811c00780c */ /* 0x000fc80003f26270 */
        /* <DEDUP_REMOVED lines=14> */
[----:B0-----:R-:W-:-:S06]  /*1e8d0*/  PRMT R21, RZ, 0x7610, R21 ;  /* 0x00007610ff157816 */ /* 0x001fcc0000000015 */
[----:B------:R-:W4:Y:S01]  /*1e8e0*/  @!P6 LDG.E.U8 R21, desc[UR52][R16.64+0x30] ;  /* 0x000030341015e981 */ /* 0x000f22000c1e1100 */
[----:B------:R-:W-:Y:S02]  /*1e8f0*/  @P2 LOP3.LUT R5, R5, 0x2000, RZ, 0xfc, !PT ;  /* 0x0000200005052812 */ /* 0x000fe400078efcff */
[----:B------:R-:W-:Y:S02]  /*1e900*/  LOP3.LUT P2, RZ, R0, 0x2, RZ, 0xc0, !PT ;  /* 0x0000000200ff7812 */ /* 0x000fe4000784c0ff */
        /* <DEDUP_REMOVED lines=58> */
[----:B------:R-:W-:Y:S02]  /*1ecb0*/  LOP3.LUT R5, R5, 0xfffffbff, RZ, 0xc0, !PT ;  /* 0xfffffbff05057812 */ /* 0x000fe400078ec0ff */
[----:B------:R-:W-:Y:S02]  /*1ecc0*/  ISETP.GE.AND P2, PT, R28, 0x101, PT ;  /* 0x000001011c00780c */ /* 0x000fe40003f46270 */
[----:B------:R-:W-:Y:S02]  /*1ecd0*/  @P1 LOP3.LUT R5, R5, 0x400, RZ, 0xfc, !PT ;  /* 0x0000040005051812 */ /* 0x000fe400078efcff */
        /* <DEDUP_REMOVED lines=74> */
[----:B0-----:R-:W0:Y:S01]  /*1f180*/  @!P3 LDC.64 R32, c[0x0][0x5c0] ;  /* 0x00017000ff20bb82 */ /* 0x001e220000000a00 */
[----:B------:R-:W-:Y:S02]  /*1f190*/  @!P3 IADD3.X R21, R4, R31, R8, P5, P6 ;  /* 0x0000001f0415b210 */ /* 0x000fe40002fec408 */
[----:B0-----:R-:W-:-:S05]  /*1f1a0*/  @!P3 IADD3 R32, P4, R30, R32, RZ ;  /* 0x000000201e20b210 */ /* 0x001fca0007f9e0ff */
[----:B------:R-:W-:Y:S01]  /*1f1b0*/  @!P3 IMAD.X R33, R21, 0x1, R33, P4 ;  /* 0x000000011521b824 */ /* 0x000fe200020e0621 */
[----:B------:R-:W-:-:S06]  /*1f1c0*/  PRMT R21, RZ, 0x7610, R21 ;  /* 0x00007610ff157816 */ /* 0x000fcc0000000015 */
[----:B------:R-:W4:Y:S01]  /*1f1d0*/  @!P3 LDG.E.U8 R21, desc[UR52][R18.64+0x39] ;  /* 0x000039341215b981 */ /* 0x000f22000c1e1100 */
        /* <DEDUP_REMOVED lines=70> */
[----:B-1----:R-:W-:-:S11]  /*1f640*/  PRMT R21, RZ, 0x7610, R21 ;  /* 0x00007610ff157816 */ /* 0x002fd60000000015 */
[----:B------:R-:W4:Y:S01]  /*1f650*/  @!P6 LDG.E.U8 R21, desc[UR52][R10.64+0x41] ;  /* 0x000041340a15e981 */ /* 0x000f22000c1e1100 */
[----:B------:R-:W-:Y:S02]  /*1f660*/  @P0 LOP3.LUT R5, R5, 0x1, RZ, 0xfc, !PT ;  /* 0x0000000105050812 */ /* 0x000fe400078efcff */
[----:B------:R-:W-:Y:S02]  /*1f670*/  LOP3.LUT R2, R2, 0xbfffffff, RZ, 0xc0, !PT ;  /* 0xbfffffff02027812 */ /* 0x000fe400078ec0ff */
[----:B0-----:R-:W-:Y:S02]  /*1f680*/  @!P5 IADD3 R86, P3, P4, R24, R22, R3 ;  /* 0x000000161856d210 */ /* 0x001fe40007c7e003 */
[----:B------:R-:W-:Y:S02]  /*1f690*/  ISETP.GE.AND P0, PT, R28, 0x81, PT ;  /* 0x000000811c00780c */ /* 0x000fe40003f06270 */
[----:B------:R-:W-:Y:S02]  /*1f6a0*/  @P5 LOP3.LUT R2, R2, 0x40000000, RZ, 0xfc, !PT ;  /* 0x4000000002025812 */ /* 0x000fe400078efcff */
[----:B------:R-:W-:-:S02]  /*1f6b0*/  @!P5 IADD3.X R87, R31, R23, R4, P3, P4 ;  /* 0x000000171f57d210 */ /* 0x000fc40001fe8404 */
        /* <DEDUP_REMOVED lines=148> */
[----:B------:R0:W-:Y:S02]  /*20000*/  @!P4 STG.E.U8 desc[UR52][R22.64+0x40], R32 ;  /* 0x000040201600c986 */ /* 0x0001e4000c101134 */
[----:B0-----:R-:W0:Y:S01]  /*20010*/  @!P3 LDC.64 R32, c[0x0][0x5c0] ;  /* 0x00017000ff20bb82 */ /* 0x001e220000000a00 */
[----:B------:R-:W-:-:S07]  /*20020*/  @!P3 IADD3.X R21, R4, R31, R6, P5, P6 ;  /* 0x0000001f0415b210 */ /* 0x000fce0002fec406 */
[----:B------:R-:W1:Y:S01]  /*20030*/  @!P0 LDC.64 R22, c[0x0][0x5c0] ;  /* 0x00017000ff168b82 */ /* 0x000e620000000a00 */
[----:B0-----:R-:W-:-:S05]  /*20040*/  @!P3 IADD3 R32, P4, R30, R32, RZ ;  /* 0x000000201e20b210 */ /* 0x001fca0007f9e0ff */
[----:B------:R-:W-:Y:S01]  /*20050*/  @!P3 IMAD.X R33, R21, 0x1, R33, P4 ;  /* 0x000000011521b824 */ /* 0x000fe200020e0621 */
[----:B------:R-:W-:-:S06]  /*20060*/  PRMT R21, RZ, 0x7610, R21 ;  /* 0x00007610ff157816 */ /* 0x000fcc0000000015 */
[----:B------:R-:W4:Y:S01]  /*20070*/  @!P3 LDG.E.U8 R21, desc[UR52][R14.64+0x41] ;  /* 0x000041340e15b981 */ /* 0x000f22000c1e1100 */
[----:B-1----:R-:W-:-:S04]  /*20080*/  @!P0 IADD3 R68, P5, P6, R24, R22, R3 ;  /* 0x0000001618448210 */ /* 0x002fc80007ebe003 */
        /* <DEDUP_REMOVED lines=158> */
[----:B------:R-:W-:Y:S02]  /*20a70*/  ISETP.GE.AND P2, PT, R28, 0x101, PT ;  /* 0x000001011c00780c */ /* 0x000fe40003f46270 */
        /* <DEDUP_REMOVED lines=117> */
[----:B------:R-:W0:Y:S01]  /*211d0*/  @!P3 LDC.64 R22, c[0x0][0x5c0] ;  /* 0x00017000ff16bb82 */ /* 0x000e220000000a00 */
[----:B------:R-:W4:Y:S01]  /*211e0*/  @!P3 LDG.E.U8 R21, desc[UR52][R26.64+0x51] ;  /* 0x000051341a15b981 */ /* 0x000f22000c1e1100 */
[----:B------:R-:W-:-:S04]  /*211f0*/  @P1 LOP3.LUT R2, R2, 0x80, RZ, 0xfc, !PT ;  /* 0x0000008002021812 */ /* 0x000fc800078efcff */
[----:B------:R-:W-:-:S04]  /*21200*/  LOP3.LUT R2, R2, 0xffffffbf, RZ, 0xc0, !PT ;  /* 0xffffffbf02027812 */ /* 0x000fc800078ec0ff */
[----:B------:R-:W-:Y:S02]  /*21210*/  @P0 LOP3.LUT R2, R2, 0x40, RZ, 0xfc, !PT ;  /* 0x0000004002020812 */ /* 0x000fe400078efcff */
[----:B------:R-:W-:Y:S02]  /*21220*/  ISETP.LT.OR P0, PT, R29, 0xa9, !P2 ;  /* 0x000000a91d00780c */ /* 0x000fe40005701670 */
[----:B0-----:R-:W-:-:S05]  /*21230*/  @!P3 IADD3 R22, P4, R24, R22, RZ ;  /* 0x000000161816b210 */ /* 0x001fca0007f9e0ff */
[----:B------:R-:W-:Y:S01]  /*21240*/  @!P3 IMAD.X R23, R31, 0x1, R23, P4 ;  /* 0x000000011f17b824 */ /* 0x000fe200020e0617 */
        /* <DEDUP_REMOVED lines=9> */
[----:B0-----:R-:W0:Y:S01]  /*212e0*/  @!P0 LDC.64 R22, c[0x0][0x5c0] ;  /* 0x00017000ff168b82 */ /* 0x001e220000000a00 */
[----:B------:R-:W-:Y:S02]  /*212f0*/  PRMT R21, RZ, 0x7610, R21 ;  /* 0x00007610ff157816 */ /* 0x000fe40000000015 */
[----:B0-----:R-:W-:-:S04]  /*21300*/  @!P0 IADD3 R40, P3, P4, R24, R22, R3 ;  /* 0x0000001618288210 */ /* 0x001fc80007c7e003 */
[----:B------:R-:W-:Y:S02]  /*21310*/  @!P0 IADD3.X R41, R31, R23, R4, P3, P4 ;  /* 0x000000171f298210 */ /* 0x000fe40001fe8404 */
[----:B------:R-:W-:-:S13]  /*21320*/  ISETP.LT.OR P4, PT, R29, 0x51, !P2 ;  /* 0x000000511d00780c */ /* 0x000fda0005781670 */
[----:B------:R-:W4:Y:S01]  /*21330*/  @!P4 LDG.E.U8 R21, desc[UR52][R10.64+0x50] ;  /* 0x000050340a15c981 */ /* 0x000f22000c1e1100 */
[----:B------:R-:W-:Y:S02]  /*21340*/  ISETP.LT.OR P1, PT, R29, 0xaa, !P2 ;  /* 0x000000aa1d00780c */ /* 0x000fe40005721670 */
[----:B------:R-:W-:-:S11]  /*21350*/  LOP3.LUT R2, R2, 0xffffffdf, RZ, 0xc0, !PT ;  /* 0xffffffdf02027812 */ /* 0x000fd600078ec0ff */
[----:B------:R-:W0:Y:S01]  /*21360*/  @!P1 LDC.64 R22, c[0x0][0x5c0] ;  /* 0x00017000ff169b82 */ /* 0x000e220000000a00 */
[----:B------:R-:W-:Y:S02]  /*21370*/  @P0 LOP3.LUT R2, R2, 0x20, RZ, 0xfc, !PT ;  /* 0x0000002002020812 */ /* 0x000fe400078efcff */
[----:B------:R-:W-:Y:S02]  /*21380*/  ISETP.GE.AND P0, PT, R28, 0x81, PT ;  /* 0x000000811c00780c */ /* 0x000fe40003f06270 */
[----:B----4-:R-:W-:-:S04]  /*21390*/  LOP3.LUT R21, R21, 0xff, RZ, 0xc0, !PT ;  /* 0x000000ff15157812 */ /* 0x010fc800078ec0ff */
[----:B------:R-:W-:-:S05]  /*213a0*/  F2FP.F16.E4M3.UNPACK_B R21, R21 ;  /* 0x00000015ff15723e */ /* 0x000fca00020006ff */
[----:B------:R-:W-:-:S05]  /*213b0*/  HADD2.F32 R21, -RZ, R21.H0_H0 ;  /* 0x20000015ff157230 */ /* 0x000fca0000004100 */
[----:B------:R-:W-:-:S04]  /*213c0*/  FMUL R21, R21, UR5 ;  /* 0x0000000515157c20 */ /* 0x000fc80008400000 */
[----:B---3--:R-:W-:Y:S01]  /*213d0*/  FFMA R21, R128, UR4, R21 ;  /* 0x0000000480157c23 */ /* 0x008fe20008000015 */
[----:B0-----:R-:W-:Y:S01]  /*213e0*/  @!P1 IADD3 R38, P2, P3, R24, R22, R3 ;  /* 0x0000001618269210 */ /* 0x001fe20007b5e003 */
[----:B------:R-:W3:Y:S03]  /*213f0*/  LDL.LU R128, [R1+0x284] ;  /* 0x0002840001807983 */ /* 0x000ee60000300800 */
[----:B------:R-:W-:-:S05]  /*21400*/  F2FP.SATFINITE.E4M3.F32.PACK_AB_MERGE_C R21, RZ, R21, RZ ;  /* 0x00000015ff15723e */ /* 0x000fca00048070ff */
[----:B------:R0:W-:Y:S02]  /*21410*/  @!P4 STG.E.U8 desc[UR52][R90.64+0x50], R21 ;  /* 0x000050155a00c986 */ /* 0x0001e4000c101134 */
[----:B0-----:R-:W-:-:S06]  /*21420*/  PRMT R21, RZ, 0x7610, R21 ;  /* 0x00007610ff157816 */ /* 0x001fcc0000000015 */
[----:B------:R-:W4:Y:S01]  /*21430*/  @!P5 LDG.E.U8 R21, desc[UR52][R10.64+0x51] ;  /* 0x000051340a15d981 */ /* 0x000f22000c1e1100 */
[----:B------:R-:W-:Y:S02]  /*21440*/  ISETP.LT.OR P4, PT, R29, 0xa1, !P0 ;  /* 0x000000a11d00780c */ /* 0x000fe40004781670 */
[----:B------:R-:W-:-:S11]  /*21450*/  @!P1 IADD3.X R39, R31, R23, R4, P2, P3 ;  /* 0x000000171f279210 */ /* 0x000fd600017e6404 */
[----:B------:R-:W0:Y:S01]  /*21460*/  @!P4 LDC.64 R22, c[0x0][0x5c0] ;  /* 0x00017000ff16cb82 */ /* 0x000e220000000a00 */
[----:B------:R-:W-:-:S04]  /*21470*/  LOP3.LUT R2, R2, 0xffffffef, RZ, 0xc0, !PT ;  /* 0xffffffef02027812 */ /* 0x000fc800078ec0ff */
[----:B------:R-:W-:-:S04]  /*21480*/  @P1 LOP3.LUT R2, R2, 0x10, RZ, 0xfc, !PT ;  /* 0x0000001002021812 */ /* 0x000fc800078efcff */
[----:B------:R-:W-:-:S04]  /*21490*/  LOP3.LUT R2, R2, 0xfffffff7, RZ, 0xc0, !PT ;  /* 0xfffffff702027812 */ /* 0x000fc800078ec0ff */
[----:B------:R-:W-:Y:S02]  /*214a0*/  @P4 LOP3.LUT R2, R2, 0x8, RZ, 0xfc, !PT ;  /* 0x0000000802024812 */ /* 0x000fe400078efcff */
        /* <DEDUP_REMOVED lines=12> */
[----:B0-----:R-:W-:-:S04]  /*21570*/  @!P4 IADD3 R34, P2, P3, R24, R22, R7 ;  /* 0x000000161822c210 */ /* 0x001fc80007b5e007 */
[----:B------:R-:W-:Y:S02]  /*21580*/  @!P4 IADD3.X R35, R31, R23, R6, P2, P3 ;  /* 0x000000171f23c210 */ /* 0x000fe400017e6406 */
[----:B------:R-:W-:Y:S02]  /*21590*/  ISETP.LT.OR P2, PT, R29, 0x59, !P6 ;  /* 0x000000591d00780c */ /* 0x000fe40007741670 */
[----:B------:R-:W-:-:S11]  /*215a0*/  PRMT R21, RZ, 0x7610, R21 ;  /* 0x00007610ff157816 */ /* 0x000fd60000000015 */
        /* <DEDUP_REMOVED lines=18> */
[----:B------:R-:W-:Y:S02]  /*216d0*/  LOP3.LUT P4, RZ, R2, 0x4000000, RZ, 0xc0, !PT ;  /* 0x0400000002ff7812 */ /* 0x000fe4000788c0ff */
        /* <DEDUP_REMOVED lines=38> */
[----:B------:R-:W-:Y:S02]  /*21940*/  LOP3.LUT P1, RZ, R20, 0x10000, RZ, 0xc0, !PT ;  /* 0x0001000014ff7812 */ /* 0x000fe4000782c0ff */
[----:B------:R-:W-:Y:S02]  /*21950*/  @P0 LOP3.LUT R2, R2, 0x2, RZ, 0xfc, !PT ;  /* 0x0000000202020812 */ /* 0x000fe400078efcff */
[----:B------:R-:W-:Y:S02]  /*21960*/  @!P0 IADD3.X R33, R31, R23, R6, P2, P3 ;  /* 0x000000171f218210 */ /* 0x000fe400017e6406 */
[C---:B------:R-:W-:Y:S02]  /*21970*/  ISETP.LT.OR P0, PT, R29.reuse, 0x51, !P1 ;  /* 0x000000511d00780c */ /* 0x040fe40004f01670 */
[----:B------:R-:W-:-:S11]  /*21980*/  ISETP.LT.OR P4, PT, R29, 0x52, !P1 ;  /* 0x000000521d00780c */ /* 0x000fd60004f81670 */
[----:B------:R-:W-:-:S04]  /*21990*/  @!P0 IADD3 R98, P2, P3, R3, R24, R7 ;  /* 0x0000001803628210 */ /* 0x000fc80007b5e007 */
[----:B------:R-:W-:Y:S02]  /*219a0*/  @!P0 IADD3.X R94, R4, R31, R6, P2, P3 ;  /* 0x0000001f045e8210 */ /* 0x000fe400017e6406 */
[----:B------:R-:W-:-:S04]  /*219b0*/  @!P4 IADD3 R95, P2, P3, R3, R24, R7 ;  /* 0x00000018035fc210 */ /* 0x000fc80007b5e007 */
[----:B------:R-:W-:Y:S02]  /*219c0*/  @!P4 IADD3.X R93, R4, R31, R6, P2, P3 ;  /* 0x0000001f045dc210 */ /* 0x000fe400017e6406 */
[----:B------:R-:W-:Y:S02]  /*219d0*/  ISETP.LT.OR P2, PT, R29, 0x59, !P1 ;  /* 0x000000591d00780c */ /* 0x000fe40004f41670 */
[C---:B------:R-:W-:Y:S02]  /*219e0*/  LOP3.LUT P0, RZ, R20.reuse, 0x8000, RZ, 0xc0, !PT ;  /* 0x0000800014ff7812 */ /* 0x040fe4000780c0ff */
[----:B------:R-:W-:-:S09]  /*219f0*/  LOP3.LUT R20, R20, 0xfffff7ff, RZ, 0xc0, !PT ;  /* 0xfffff7ff14147812 */ /* 0x000fd200078ec0ff */
[----:B------:R-:W-:Y:S02]  /*21a00*/  @!P2 IADD3 R92, P3, P4, R3, R24, R7 ;  /* 0x00000018035ca210 */ /* 0x000fe40007c7e007 */
[----:B------:R-:W-:Y:S02]  /*21a10*/  @P2 LOP3.LUT R20, R20, 0x800, RZ, 0xfc, !PT ;  /* 0x0000080014142812 */ /* 0x000fe400078efcff */
[----:B------:R-:W-:Y:S02]  /*21a20*/  @!P2 IADD3.X R90, R4, R31, R6, P3, P4 ;  /* 0x0000001f045aa210 */ /* 0x000fe40001fe8406 */
[----:B------:R-:W-:Y:S02]  /*21a30*/  LOP3.LUT P2, RZ, R0, 0x8000, RZ, 0xc0, !PT ;  /* 0x0000800000ff7812 */ /* 0x000fe4000784c0ff */
[----:B------:R-:W-:Y:S02]  /*21a40*/  PRMT R22, RZ, 0x7610, R22 ;  /* 0x00007610ff167816 */ /* 0x000fe40000000016 */
[----:B----4-:R-:W-:-:S04]  /*21a50*/  LOP3.LUT R21, R21, 0xff, RZ, 0xc0, !PT ;  /* 0x000000ff15157812 */ /* 0x010fc800078ec0ff */
[----:B------:R-:W-:-:S05]  /*21a60*/  F2FP.F16.E4M3.UNPACK_B R21, R21 ;  /* 0x00000015ff15723e */ /* 0x000fca00020006ff */
[----:B------:R-:W-:-:S05]  /*21a70*/  HADD2.F32 R21, -RZ, R21.H0_H0 ;  /* 0x20000015ff157230 */ /* 0x000fca0000004100 */
[----:B------:R-:W-:-:S04]  /*21a80*/  FMUL R21, R21, UR5 ;  /* 0x0000000515157c20 */ /* 0x000fc80008400000 */
[----:B---3--:R-:W-:Y:S01]  /*21a90*/  FFMA R21, R128, UR4, R21 ;  /* 0x0000000480157c23 */ /* 0x008fe20008000015 */
[----:B------:R-:W-:Y:S01]  /*21aa0*/  ISETP.LT.OR P3, PT, R29, 0x5a, !P1 ;  /* 0x0000005a1d00780c */ /* 0x000fe20004f61670 */
[----:B------:R-:W3:Y:S03]  /*21ab0*/  LDL.LU R128, [R1+0x29c] ;  /* 0x00029c0001807983 */ /* 0x000ee60000300800 */
[----:B------:R-:W-:Y:S01]  /*21ac0*/  F2FP.SATFINITE.E4M3.F32.PACK_AB_MERGE_C R21, RZ, R21, RZ ;  /* 0x00000015ff15723e */ /* 0x000fe200048070ff */
[----:B------:R-:W4:Y:S04]  /*21ad0*/  LDL.LU R130, [R1+0x2a0] ;  /* 0x0002a00001827983 */ /* 0x000f280000300800 */
[----:B------:R0:W-:Y:S04]  /*21ae0*/  @!P6 STG.E.U8 desc[UR52][R100.64+0x50], R21 ;  /* 0x000050156400e986 */ /* 0x0001e8000c101134 */
[----:B------:R-:W5:Y:S01]  /*21af0*/  @!P2 LDG.E.U8 R22, desc[UR52][R12.64+0x51] ;  /* 0x000051340c16a981 */ /* 0x000f62000c1e1100 */
[----:B------:R-:W-:-:S04]  /*21b00*/  @!P3 IADD3 R89, P5, P4, R3, R24, R7 ;  /* 0x000000180359b210 */ /* 0x000fc80007cbe007 */
[----:B------:R-:W-:Y:S02]  /*21b10*/  @!P3 IADD3.X R30, R4, R31, R6, P5, P4 ;  /* 0x0000001f041eb210 */ /* 0x000fe40002fe8406 */
[----:B------:R-:W-:Y:S02]  /*21b20*/  ISETP.LT.OR P4, PT, R29, 0x51, !P0 ;  /* 0x000000511d00780c */ /* 0x000fe40004781670 */
[----:B------:R-:W-:-:S04]  /*21b30*/  LOP3.LUT R20, R20, 0xffffefff, RZ, 0xc0, !PT ;  /* 0xffffefff14147812 */ /* 0x000fc800078ec0ff */
[----:B------:R-:W-:-:S04]  /*21b40*/  @P3 LOP3.LUT R20, R20, 0x1000, RZ, 0xfc, !PT ;  /* 0x0000100014143812 */ /* 0x000fc800078efcff */
[----:B------:R-:W-:-:S03]  /*21b50*/  LOP3.LUT R20, R20, 0xffffff7f, RZ, 0xc0, !PT ;  /* 0xffffff7f14147812 */ /* 0x000fc600078ec0ff */
[----:B0-----:R-:W-:Y:S02]  /*21b60*/  @!P4 IADD3 R21, P6, P5, R3, R24, R9 ;  /* 0x000000180315c210 */ /* 0x001fe40007dde009 */
[----:B------:R-:W-:Y:S02]  /*21b70*/  @P4 LOP3.LUT R20, R20, 0x80, RZ, 0xfc, !PT ;  /* 0x0000008014144812 */ /* 0x000fe400078efcff */
[----:B------:R-:W-:Y:S02]  /*21b80*/  @!P4 IADD3.X R88, R4, R31, R8, P6, P5 ;  /* 0x0000001f0458c210 */ /* 0x000fe400037ea408 */
[C---:B------:R-:W-:Y:S02]  /*21b90*/  ISETP.LT.OR P4, PT, R29.reuse, 0x51, !P1 ;  /* 0x000000511d00780c */ /* 0x040fe40004f81670 */
[----:B------:R-:W-:Y:S02]  /*21ba0*/  ISETP.LT.OR P5, PT, R29, 0x52, !P0 ;  /* 0x000000521d00780c */ /* 0x000fe400047a1670 */
[----:B-----5:R-:W-:-:S04]  /*21bb0*/  LOP3.LUT R22, R22, 0xff, RZ, 0xc0, !PT ;  /* 0x000000ff16167812 */ /* 0x020fc800078ec0ff */
[----:B------:R-:W-:-:S05]  /*21bc0*/  F2FP.F16.E4M3.UNPACK_B R22, R22 ;  /* 0x00000016ff16723e */ /* 0x000fca00020006ff */
[----:B------:R-:W-:-:S05]  /*21bd0*/  HADD2.F32 R22, -RZ, R22.H0_H0 ;  /* 0x20000016ff167230 */ /* 0x000fca0000004100 */
[----:B------:R-:W-:-:S04]  /*21be0*/  FMUL R22, R22, UR5 ;  /* 0x0000000516167c20 */ /* 0x000fc80008400000 */
[----:B--2---:R-:W-:-:S05]  /*21bf0*/  FFMA R22, R129, UR4, R22 ;  /* 0x0000000481167c23 */ /* 0x004fca0008000016 */
[----:B------:R-:W-:-:S05]  /*21c00*/  F2FP.SATFINITE.E4M3.F32.PACK_AB_MERGE_C R22, RZ, R22, RZ ;  /* 0x00000016ff16723e */ /* 0x000fca00048070ff */
[----:B------:R0:W-:Y:S02]  /*21c10*/  @!P2 STG.E.U8 desc[UR52][R96.64+0x51], R22 ;  /* 0x000051166000a986 */ /* 0x0001e4000c101134 */
[----:B0-----:R-:W0:Y:S01]  /*21c20*/  @!P4 LDC.64 R22, c[0x0][0x5c0] ;  /* 0x00017000ff16cb82 */ /* 0x001e220000000a00 */
[----:B------:R-:W-:-:S04]  /*21c30*/  @!P5 IADD3 R91, P2, P6, R3, R24, R9 ;  /* 0x00000018035bd210 */ /* 0x000fc80007e5e009 */
[----:B------:R-:W-:Y:S02]  /*21c40*/  @!P5 IADD3.X R96, R4, R31, R8, P2, P6 ;  /* 0x0000001f0460d210 */ /* 0x000fe400017ec408 */
[----:B0-----:R-:W-:-:S05]  /*21c50*/  @!P4 IADD3 R22, P6, R98, R22, RZ ;  /* 0x000000166216c210 */ /* 0x001fca0007fde0ff */
[----:B------:R-:W-:Y:S01]  /*21c60*/  @!P4 IMAD.X R23, R94, 0x1, R23, P6 ;  /* 0x000000015e17c824 */ /* 0x000fe200030e0617 */
[----:B------:R-:W-:-:S06]  /*21c70*/  PRMT R94, RZ, 0x7610, R94 ;  /* 0x00007610ff5e7816 */ /* 0x000fcc000000005e */
[----:B------:R-:W2:Y:S01]  /*21c80*/  @!P4 LDG.E.U8 R94, desc[UR52][R14.64+0x50] ;  /* 0x000050340e5ec981 */ /* 0x000ea2000c1e1100 */
[----:B------:R-:W-:Y:S02]  /*21c90*/  LOP3.LUT P2, RZ, R2, 0x80000000, RZ, 0xc0, !PT ;  /* 0x8000000002ff7812 */ /* 0x000fe4000784c0ff */
[----:B------:R-:W-:Y:S02]  /*21ca0*/  ISETP.LT.OR P6, PT, R29, 0x59, !P0 ;  /* 0x000000591d00780c */ /* 0x000fe400047c1670 */
[----:B------:R-:W-:-:S09]  /*21cb0*/  LOP3.LUT R20, R20, 0xffffdfff, RZ, 0xc0, !PT ;  /* 0xffffdfff14147812 */ /* 0x000fd200078ec0ff */
[----:B------:R-:W-:-:S04]  /*21cc0*/  @P2 LOP3.LUT R20, R20, 0x2000, RZ, 0xfc, !PT ;  /* 0x0000200014142812 */ /* 0x000fc800078efcff */
[----:B------:R-:W-:-:S04]  /*21cd0*/  LOP3.LUT R20, R20, 0xfffffeff, RZ, 0xc0, !PT ;  /* 0xfffffeff14147812 */ /* 0x000fc800078ec0ff */
[----:B------:R-:W-:Y:S02]  /*21ce0*/  @P5 LOP3.LUT R20, R20, 0x100, RZ, 0xfc, !PT ;  /* 0x0000010014145812 */ /* 0x000fe400078efcff */
[----:B--2---:R-:W-:-:S04]  /*21cf0*/  LOP3.LUT R94, R94, 0xff, RZ, 0xc0, !PT ;  /* 0x000000ff5e5e7812 */ /* 0x004fc800078ec0ff */
[----:B------:R-:W-:-:S05]  /*21d00*/  F2FP.F16.E4M3.UNPACK_B R94, R94 ;  /* 0x0000005eff5e723e */ /* 0x000fca00020006ff */
[----:B------:R-:W-:-:S05]  /*21d10*/  HADD2.F32 R94, -RZ, R94.H0_H0 ;  /* 0x2000005eff5e7230 */ /* 0x000fca0000004100 */
[----:B------:R-:W-:-:S04]  /*21d20*/  FMUL R94, R94, UR5 ;  /* 0x000000055e5e7c20 */ /* 0x000fc80008400000 */
[----:B---3--:R-:W-:Y:S01]  /*21d30*/  FFMA R97, R128, UR4, R94 ;  /* 0x0000000480617c23 */ /* 0x008fe2000800005e */
[----:B------:R-:W-:Y:S01]  /*21d40*/  @!P6 IADD3 R94, P3, P2, R3, R24, R9 ;  /* 0x00000018035ee210 */ /* 0x000fe20007a7e009 */
[----:B------:R-:W2:Y:S03]  /*21d50*/  LDL.LU R128, [R1+0x2a4] ;  /* 0x0002a40001807983 */ /* 0x000ea60000300800 */
[----:B------:R-:W-:Y:S01]  /*21d60*/  @!P6 IADD3.X R98, R4, R31, R8, P3, P2 ;  /* 0x0000001f0462e210 */ /* 0x000fe20001fe4408 */
[----:B------:R-:W3:Y:S01]  /*21d70*/  LDL.LU R129, [R1+0x2a8] ;  /* 0x0002a80001817983 */ /* 0x000ee20000300800 */
[----:B------:R-:W-:Y:S02]  /*21d80*/  ISETP.LT.OR P3, PT, R29, 0x52, !P1 ;  /* 0x000000521d00780c */ /* 0x000fe40004f61670 */
[----:B------:R-:W-:-:S05]  /*21d90*/  F2FP.SATFINITE.E4M3.F32.PACK_AB_MERGE_C R97, RZ, R97, RZ ;  /* 0x00000061ff61723e */ /* 0x000fca00048070ff */
[----:B------:R0:W-:Y:S06]  /*21da0*/  @!P4 STG.E.U8 desc[UR52][R22.64+0x50], R97 ;  /* 0x000050611600c986 */ /* 0x0001ec000c101134 */
[----:B0-----:R-:W0:Y:S02]  /*21db0*/  @!P3 LDC.64 R22, c[0x0][0x5c0] ;  /* 0x00017000ff16bb82 */ /* 0x001e240000000a00 */
        /* <DEDUP_REMOVED lines=8> */
[----:B------:R-:W-:-:S13]  /*21e40*/  ISETP.LT.OR P1, PT, R29, 0x5a, !P0 ;  /* 0x0000005a1d00780c */ /* 0x000fda0004721670 */
[----:B------:R-:W-:-:S04]  /*21e50*/  @!P1 IADD3 R95, P6, P2, R3, R24, R9 ;  /* 0x00000018035f9210 */ /* 0x000fc80007ade009 */
[----:B------:R-:W-:Y:S02]  /*21e60*/  @!P1 IADD3.X R97, R4, R31, R8, P6, P2 ;  /* 0x0000001f04619210 */ /* 0x000fe400037e4408 */
[----:B------:R-:W-:Y:S02]  /*21e70*/  LOP3.LUT P2, RZ, R20, 0x2000, RZ, 0xc0, !PT ;  /* 0x0000200014ff7812 */ /* 0x000fe4000784c0ff */
[----:B-----5:R-:W-:-:S04]  /*21e80*/  LOP3.LUT R93, R93, 0xff, RZ, 0xc0, !PT ;  /* 0x000000ff5d5d7812 */ /* 0x020fc800078ec0ff */
[----:B------:R-:W-:-:S05]  /*21e90*/  F2FP.F16.E4M3.UNPACK_B R93, R93 ;  /* 0x0000005dff5d723e */ /* 0x000fca00020006ff */
[----:B------:R-:W-:-:S05]  /*21ea0*/  HADD2.F32 R93, -RZ, R93.H0_H0 ;  /* 0x2000005dff5d7230 */ /* 0x000fca0000004100 */
[----:B------:R-:W-:-:S04]  /*21eb0*/  FMUL R93, R93, UR5 ;  /* 0x000000055d5d7c20 */ /* 0x000fc80008400000 */
[----:B----4-:R-:W-:-:S05]  /*21ec0*/  FFMA R93, R130, UR4, R93 ;  /* 0x00000004825d7c23 */ /* 0x010fca000800005d */
[----:B------:R-:W-:-:S05]  /*21ed0*/  F2FP.SATFINITE.E4M3.F32.PACK_AB_MERGE_C R93, RZ, R93, RZ ;  /* 0x0000005dff5d723e */ /* 0x000fca00048070ff */
[----:B------:R0:W-:Y:S02]  /*21ee0*/  @!P3 STG.E.U8 desc[UR52][R22.64+0x51], R93 ;  /* 0x0000515d1600b986 */ /* 0x0001e4000c101134 */
[----:B0-----:R-:W-:-:S06]  /*21ef0*/  PRMT R22, RZ, 0x7610, R22 ;  /* 0x00007610ff167816 */ /* 0x001fcc0000000016 */
[----:B------:R-:W4:Y:S01]  /*21f00*/  @!P2 LDG.E.U8 R22, desc[UR52][R12.64+0x58] ;  /* 0x000058340c16a981 */ /* 0x000f22000c1e1100 */
        /* <DEDUP_REMOVED lines=12> */
[C---:B------:R-:W-:Y:S02]  /*21fd0*/  ISETP.LT.OR P6, PT, R29.reuse, 0x61, !P1 ;  /* 0x000000611d00780c */ /* 0x040fe40004fc1670 */
[----:B------:R-:W-:-:S11]  /*21fe0*/  ISETP.LT.OR P2, PT, R29, 0x69, !P1 ;  /* 0x000000691d00780c */ /* 0x000fd60004f41670 */
[----:B------:R-:W-:-:S04]  /*21ff0*/  @!P6 IADD3 R93, P3, P5, R3, R24, R7 ;  /* 0x00000018035de210 */ /* 0x000fc80007d7e007 */
[----:B------:R-:W-:Y:S02]  /*22000*/  @!P6 IADD3.X R99, R4, R31, R6, P3, P5 ;  /* 0x0000001f0463e210 */ /* 0x000fe40001fea406 */
[----:B------:R-:W-:-:S13]  /*22010*/  ISETP.LT.OR P3, PT, R29, 0x62, !P1 ;  /* 0x000000621d00780c */ /* 0x000fda0004f61670 */
[----:B------:R-:W-:-:S04]  /*22020*/  @!P3 IADD3 R100, P5, P6, R3, R24, R7 ;  /* 0x000000180364b210 */ /* 0x000fc80007ebe007 */
[----:B------:R-:W-:Y:S02]  /*22030*/  @!P3 IADD3.X R101, R4, R31, R6, P5, P6 ;  /* 0x0000001f0465b210 */ /* 0x000fe40002fec406 */
[----:B------:R-:W-:-:S04]  /*22040*/  @!P2 IADD3 R104, P5, P6, R3, R24, R7 ;  /* 0x000000180368a210 */ /* 0x000fc80007ebe007 */
[----:B------:R-:W-:Y:S02]  /*22050*/  @!P2 IADD3.X R109, R4, R31, R6, P5, P6 ;  /* 0x0000001f046da210 */ /* 0x000fe40002fec406 */
[C---:B------:R-:W-:Y:S02]  /*22060*/  LOP3.LUT P2, RZ, R20.reuse, 0x800, RZ, 0xc0, !PT ;  /* 0x0000080014ff7812 */ /* 0x040fe4000784c0ff */
[C---:B------:R-:W-:Y:S02]  /*22070*/  LOP3.LUT P3, RZ, R20.reuse, 0x1000, RZ, 0xc0, !PT ;  /* 0x0000100014ff7812 */ /* 0x040fe4000786c0ff */
[----:B------:R-:W-:Y:S02]  /*22080*/  LOP3.LUT R20, R20, 0xfffffdff, RZ, 0xc0, !PT ;  /* 0xfffffdff14147812 */ /* 0x000fe400078ec0ff */
[----:B------:R-:W-:Y:S02]  /*22090*/  ISETP.LT.OR P6, PT, R29, 0x6a, !P1 ;  /* 0x0000006a1d00780c */ /* 0x000fe40004fc1670 */
[----:B------:R-:W-:-:S02]  /*220a0*/  @P1 LOP3.LUT R20, R20, 0x200, RZ, 0xfc, !PT ;  /* 0x0000020014141812 */ /* 0x000fc400078efcff */
        /* <DEDUP_REMOVED lines=14> */
[----:B------:R-:W-:-:S04]  /*22190*/  @!P6 IADD3 R105, P4, P5, R3, R24, R7 ;  /* 0x000000180369e210 */ /* 0x000fc80007d9e007 */
[----:B------:R-:W-:Y:S02]  /*221a0*/  @!P6 IADD3.X R110, R4, R31, R6, P4, P5 ;  /* 0x0000001f046ee210 */ /* 0x000fe400027ea406 */
[----:B------:R-:W-:Y:S02]  /*221b0*/  LOP3.LUT P4, RZ, R5, 0x8, RZ, 0xc0, !PT ;  /* 0x0000000805ff7812 */ /* 0x000fe4000788c0ff */
[----:B------:R-:W-:Y:S02]  /*221c0*/  ISETP.LT.OR P5, PT, R29, 0x61, !P0 ;  /* 0x000000611d00780c */ /* 0x000fe400047a1670 */
[----:B------:R-:W-:-:S09]  /*221d0*/  LOP3.LUT R0, R0, 0xfdffffff, RZ, 0xc0, !PT ;  /* 0xfdffffff00007812 */ /* 0x000fd200078ec0ff */
[----:B------:R-:W-:Y:S02]  /*221e0*/  @P4 LOP3.LUT R20, R20, 0x400, RZ, 0xfc, !PT ;  /* 0x0000040014144812 */ /* 0x000fe400078efcff */
[----:B------:R-:W-:Y:S02]  /*221f0*/  @!P5 IADD3 R102, P1, P4, R3, R24, R9 ;  /* 0x000000180366d210 */ /* 0x000fe40007c3e009 */
[----:B------:R-:W-:Y:S02]  /*22200*/  @P5 LOP3.LUT R0, R0, 0x2000000, RZ, 0xfc, !PT ;  /* 0x0200000000005812 */ /* 0x000fe400078efcff */
[----:B------:R-:W-:Y:S02]  /*22210*/  @!P5 IADD3.X R108, R4, R31, R8, P1, P4 ;  /* 0x0000001f046cd210 */ /* 0x000fe40000fe8408 */
        /* <DEDUP_REMOVED lines=15> */
[----:B------:R-:W-:Y:S02]  /*22310*/  LOP3.LUT R0, R0, 0xfeffffff, RZ, 0xc0, !PT ;  /* 0xfeffffff00007812 */ /* 0x000fe400078ec0ff */
[----:B------:R-:W-:Y:S02]  /*22320*/  @!P4 IADD3 R92, P1, P2, R3, R24, R9 ;  /* 0x00000018035cc210 */ /* 0x000fe40007a3e009 */
[----:B------:R-:W-:Y:S02]  /*22330*/  @P4 LOP3.LUT R0, R0, 0x1000000, RZ, 0xfc, !PT ;  /* 0x0100000000004812 */ /* 0x000fe400078efcff */
[----:B------:R-:W-:Y:S02]  /*22340*/  @!P4 IADD3.X R107, R4, R31, R8, P1, P2 ;  /* 0x0000001f046bc210 */ /* 0x000fe40000fe4408 */
[----:B------:R-:W-:-:S02]  /*22350*/  LOP3.LUT P4, RZ, R20, 0x400, RZ, 0xc0, !PT ;  /* 0x0000040014ff7812 */ /* 0x000fc4000788c0ff */
        /* <DEDUP_REMOVED lines=19> */
[----:B0-----:R-:W-:-:S06]  /*22490*/  PRMT R22, RZ, 0x7610, R22 ;  /* 0x00007610ff167816 */ /* 0x001fcc0000000016 */
[----:B------:R-:W4:Y:S01]  /*224a0*/  @!P6 LDG.E.U8 R22, desc[UR52][R16.64+0x51] ;  /* 0x000051341016e981 */ /* 0x000f22000c1e1100 */
[----:B------:R-:W-:Y:S02]  /*224b0*/  LOP3.LUT R0, R0, 0xff7fffff, RZ, 0xc0, !PT ;  /* 0xff7fffff00007812 */ /* 0x000fe400078ec0ff */
[----:B------:R-:W-:Y:S02]  /*224c0*/  @!P5 IADD3 R90, P2, P3, R3, R24, R9 ;  /* 0x00000018035ad210 */ /* 0x000fe40007b5e009 */
[----:B------:R-:W-:Y:S02]  /*224d0*/  @P5 LOP3.LUT R0, R0, 0x800000, RZ, 0xfc, !PT ;  /* 0x0080000000005812 */ /* 0x000fe400078efcff */
[----:B------:R-:W-:Y:S02]  /*224e0*/  @!P5 IADD3.X R103, R4, R31, R8, P2, P3 ;  /* 0x0000001f0467d210 */ /* 0x000fe400017e6408 */
[----:B------:R-:W-:Y:S02]  /*224f0*/  ISETP.LT.OR P5, PT, R29, 0x6a, !P0 ;  /* 0x0000006a1d00780c */ /* 0x000fe400047a1670 */
[----:B------:R-:W-:-:S04]  /*22500*/  LOP3.LUT P1, RZ, R20, 0x200, RZ, 0xc0, !PT ;  /* 0x0000020014ff7812 */ /* 0x000fc8000782c0ff */
[----:B------:R-:W-:-:S07]  /*22510*/  ISETP.LT.OR P4, PT, R29, 0x71, !P1 ;  /* 0x000000711d00780c */ /* 0x000fce0004f81670 */
[----:B------:R-:W-:-:S04]  /*22520*/  @!P5 IADD3 R106, P2, P3, R3, R24, R9 ;  /* 0x00000018036ad210 */ /* 0x000fc80007b5e009 */
[----:B------:R-:W-:Y:S02]  /*22530*/  @!P5 IADD3.X R111, R4, R31, R8, P2, P3 ;  /* 0x0000001f046fd210 */ /* 0x000fe400017e6408 */
[----:B------:R-:W-:-:S04]  /*22540*/  @!P4 IADD3 R151, P2, P3, R3, R24, R7 ;  /* 0x000000180397c210 */ /* 0x000fc80007b5e007 */
[----:B------:R-:W-:Y:S02]  /*22550*/  @!P4 IADD3.X R152, R4, R31, R6, P2, P3 ;  /* 0x0000001f0498c210 */ /* 0x000fe400017e6406 */
[----:B------:R-:W-:Y:S02]  /*22560*/  LOP3.LUT P4, RZ, R20, 0x80, RZ, 0xc0, !PT ;  /* 0x0000008014ff7812 */ /* 0x000fe4000788c0ff */
        /* <DEDUP_REMOVED lines=9> */
[----:B------:R-:W-:Y:S01]  /*22600*/  ISETP.LT.OR P6, PT, R29, 0x72, !P1 ;  /* 0x000000721d00780c */ /* 0x000fe20004fc1670 */
[----:B0-----:R-:W0:-:S12]  /*22610*/  @!P4 LDC.64 R22, c[0x0][0x5c0] ;  /* 0x00017000ff16cb82 */ /* 0x001e180000000a00 */
[----:B------:R-:W-:-:S04]  /*22620*/  @!P6 IADD3 R149, P2, P3, R3, R24, R7 ;  /* 0x000000180395e210 */ /* 0x000fc80007b5e007 */
[----:B------:R-:W-:Y:S02]  /*22630*/  @!P6 IADD3.X R150, R4, R31, R6, P2, P3 ;  /* 0x0000001f0496e210 */ /* 0x000fe400017e6406 */
[----:B0-----:R-:W-:Y:S02]  /*22640*/  @!P4 IADD3 R22, P2, R21, R22, RZ ;  /* 0x000000161516c210 */ /* 0x001fe40007f5e0ff */
[----:B------:R-:W-:-:S06]  /*22650*/  PRMT R21, RZ, 0x7610, R21 ;  /* 0x00007610ff157816 */ /* 0x000fcc0000000015 */
[----:B------:R-:W4:Y:S01]  /*22660*/  @!P4 LDG.E.U8 R21, desc[UR52][R18.64+0x50] ;  /* 0x000050341215c981 */ /* 0x000f22000c1e1100 */
[----:B------:R-:W-:Y:S01]  /*22670*/  @P5 LOP3.LUT R0, R0, 0x200000, RZ, 0xfc, !PT ;  /* 0x0020000000005812 */ /* 0x000fe200078efcff */
[----:B------:R-:W-:Y:S01]  /*22680*/  @!P4 IMAD.X R23, R88, 0x1, R23, P2 ;  /* 0x000000015817c824 */ /* 0x000fe200010e0617 */
        /* <DEDUP_REMOVED lines=10> */
[----:B0-----:R-:W-:Y:S01]  /*22730*/  PRMT R21, RZ, 0x7610, R21 ;  /* 0x00007610ff157816 */ /* 0x001fe20000000015 */
[----:B------:R-:W0:Y:S05]  /*22740*/  @!P5 LDC.64 R22, c[0x0][0x5c0] ;  /* 0x00017000ff16db82 */ /* 0x000e2a0000000a00 */
[----:B------:R-:W4:Y:S01]  /*22750*/  @!P5 LDG.E.U8 R21, desc[UR52][R18.64+0x51] ;  /* 0x000051341215d981 */ /* 0x000f22000c1e1100 */
[----:B------:R-:W-:-:S04]  /*22760*/  @!P6 IADD3 R117, P2, P3, R3, R24, R7 ;  /* 0x000000180375e210 */ /* 0x000fc80007b5e007 */
[----:B------:R-:W-:Y:S02]  /*22770*/  @!P6 IADD3.X R145, R4, R31, R6, P2, P3 ;  /* 0x0000001f0491e210 */ /* 0x000fe400017e6406 */
        /* <DEDUP_REMOVED lines=11> */
[----:B------:R0:W-:Y:S01]  /*22830*/  @!P5 STG.E.U8 desc[UR52][R22.64+0x51], R21 ;  /* 0x000051151600d986 */ /* 0x0001e2000c101134 */
[----:B------:R-:W-:-:S03]  /*22840*/  LOP3.LUT P5, RZ, R5, 0x200, RZ, 0xc0, !PT ;  /* 0x0000020005ff7812 */ /* 0x000fc600078ac0ff */
[----:B------:R-:W-:Y:S01]  /*22850*/  @!P6 IADD3 R116, P3, P4, R3, R24, R7 ;  /* 0x000000180374e210 */ /* 0x000fe20007c7e007 */
[----:B------:R-:W5:Y:S01]  /*22860*/  LDL.LU R130, [R1+0x2d0] ;  /* 0x0002d00001827983 */ /* 0x000f620000300800 */
[----:B0-----:R-:W-:-:S03]  /*22870*/  PRMT R21, RZ, 0x7610, R21 ;  /* 0x00007610ff157816 */ /* 0x001fc60000000015 */
[----:B------:R-:W5:Y:S05]  /*22880*/  LDL.LU R133, [R1+0x2d4] ;  /* 0x0002d40001857983 */ /* 0x000f6a0000300800 */
[----:B------:R-:W2:Y:S01]  /*22890*/  @!P5 LDG.E.U8 R21, desc[UR52][R16.64+0x58] ;  /* 0x000058341015d981 */ /* 0x000ea2000c1e1100 */
        /* <DEDUP_REMOVED lines=11> */
[----:B------:R-:W-:Y:S02]  /*22950*/  ISETP.LT.OR P6, PT, R29, 0x71, !P0 ;  /* 0x000000711d00780c */ /* 0x000fe400047c1670 */
[----:B------:R-:W-:-:S11]  /*22960*/  LOP3.LUT R0, R0, 0xfffdffff, RZ, 0xc0, !PT ;  /* 0xfffdffff00007812 */ /* 0x000fd600078ec0ff */
[----:B------:R-:W-:Y:S02]  /*22970*/  @!P6 IADD3 R115, P2, P3, R3, R24, R9 ;  /* 0x000000180373e210 */ /* 0x000fe40007b5e009 */
[----:B------:R-:W-:Y:S02]  /*22980*/  @P6 LOP3.LUT R0, R0, 0x20000, RZ, 0xfc, !PT ;  /* 0x0002000000006812 */ /* 0x000fe400078efcff */
[----:B------:R-:W-:Y:S02]  /*22990*/  @!P6 IADD3.X R119, R4, R31, R8, P2, P3 ;  /* 0x0000001f0477e210 */ /* 0x000fe400017e6408 */
[----:B------:R-:W-:Y:S02]  /*229a0*/  ISETP.LT.OR P6, PT, R29, 0x72, !P0 ;  /* 0x000000721d00780c */ /* 0x000fe400047c1670 */
[----:B------:R-:W-:-:S11]  /*229b0*/  LOP3.LUT R0, R0, 0xffff7fff, RZ, 0xc0, !PT ;  /* 0xffff7fff00007812 */ /* 0x000fd600078ec0ff */
[----:B------:R-:W-:Y:S02]  /*229c0*/  @!P6 IADD3 R120, P2, P3, R3, R24, R9 ;  /* 0x000000180378e210 */ /* 0x000fe40007b5e009 */
[----:B------:R-:W-:Y:S02]  /*229d0*/  @P6 LOP3.LUT R0, R0, 0x8000, RZ, 0xfc, !PT ;  /* 0x0000800000006812 */ /* 0x000fe400078efcff */
[----:B------:R-:W-:Y:S02]  /*229e0*/  @!P6 IADD3.X R122, R4, R31, R8, P2, P3 ;  /* 0x0000001f047ae210 */ /* 0x000fe400017e6408 */
[----:B------:R-:W-:Y:S02]  /*229f0*/  LOP3.LUT P6, RZ, R20, 0x40, RZ, 0xc0, !PT ;  /* 0x0000004014ff7812 */ /* 0x000fe400078cc0ff */
[----:B------:R-:W-:-:S11]  /*22a00*/  ISETP.LT.OR P5, PT, R29, 0x79, !P0 ;  /* 0x000000791d00780c */ /* 0x000fd600047a1670 */
[----:B------:R-:W0:Y:S01]  /*22a10*/  @!P6 LDC.64 R22, c[0x0][0x5c0] ;  /* 0x00017000ff16eb82 */ /* 0x000e220000000a00 */
[----:B--2---:R-:W-:-:S04]  /*22a20*/  LOP3.LUT R21, R21, 0xff, RZ, 0xc0, !PT ;  /* 0x000000ff15157812 */ /* 0x004fc800078ec0ff */
[----:B------:R-:W-:-:S05]  /*22a30*/  F2FP.F16.E4M3.UNPACK_B R21, R21 ;  /* 0x00000015ff15723e */ /* 0x000fca00020006ff */
[----:B------:R-:W-:-:S05]  /*22a40*/  HADD2.F32 R21, -RZ, R21.H0_H0 ;  /* 0x20000015ff157230 */ /* 0x000fca0000004100 */
[----:B------:R-:W-:-:S04]  /*22a50*/  FMUL R21, R21, UR5 ;  /* 0x0000000515157c20 */ /* 0x000fc80008400000 */
[----:B---3--:R-:W-:-:S05]  /*22a60*/  FFMA R21, R129, UR4, R21 ;  /* 0x0000000481157c23 */ /* 0x008fca0008000015 */
[----:B------:R-:W-:-:S05]  /*22a70*/  F2FP.SATFINITE.E4M3.F32.PACK_AB_MERGE_C R21, RZ, R21, RZ ;  /* 0x00000015ff15723e */ /* 0x000fca00048070ff */
[----:B------:R1:W-:Y:S02]  /*22a80*/  @!P4 STG.E.U8 desc[UR52][R126.64+0x59], R21 ;  /* 0x000059157e00c986 */ /* 0x0003e4000c101134 */
[----:B-1----:R-:W-:-:S06]  /*22a90*/  PRMT R21, RZ, 0x7610, R21 ;  /* 0x00007610ff157816 */ /* 0x002fcc0000000015 */
[----:B------:R-:W2:Y:S01]  /*22aa0*/  @!P6 LDG.E.U8 R21, desc[UR52][R18.64+0x58] ;  /* 0x000058341215e981 */ /* 0x000ea2000c1e1100 */
[----:B------:R-:W-:Y:S02]  /*22ab0*/  ISETP.LT.OR P4, PT, R29, 0x7a, !P0 ;  /* 0x0000007a1d00780c */ /* 0x000fe40004781670 */
[----:B------:R-:W-:-:S04]  /*22ac0*/  @!P5 IADD3 R128, P2, P3, R3, R24, R9 ;  /* 0x000000180380d210 */ /* 0x000fc80007b5e009 */
[----:B------:R-:W-:Y:S02]  /*22ad0*/  @!P5 IADD3.X R137, R4, R31, R8, P2, P3 ;  /* 0x0000001f0489d210 */ /* 0x000fe400017e6408 */
[----:B------:R-:W-:-:S05]  /*22ae0*/  LOP3.LUT R0, R0, 0xfffffffd, RZ, 0xc0, !PT ;  /* 0xfffffffd00007812 */ /* 0x000fca00078ec0ff */
[----:B------:R-:W-:-:S04]  /*22af0*/  @!P4 IADD3 R129, P2, P3, R3, R24, R9 ;  /* 0x000000180381c210 */ /* 0x000fc80007b5e009 */
[----:B------:R-:W-:Y:S02]  /*22b00*/  @!P4 IADD3.X R131, R4, R31, R8, P2, P3 ;  /* 0x0000001f0483c210 */ /* 0x000fe400017e6408 */
[----:B0-----:R-:W-:Y:S02]  /*22b10*/  @!P6 IADD3 R22, P2, R94, R22, RZ ;  /* 0x000000165e16e210 */ /* 0x001fe40007f5e0ff */
[----:B------:R-:W-:Y:S02]  /*22b20*/  @P5 LOP3.LUT R0, R0, 0x2, RZ, 0xfc, !PT ;  /* 0x0000000200005812 */ /* 0x000fe400078efcff */
[----:B------:R-:W-:Y:S01]  /*22b30*/  ISETP.LT.OR P5, PT, R29, 0x5a, !P0 ;  /* 0x0000005a1d00780c */ /* 0x000fe200047a1670 */
[----:B------:R-:W-:Y:S01]  /*22b40*/  @!P6 IMAD.X R23, R98, 0x1, R23, P2 ;  /* 0x000000016217e824 */ /* 0x000fe200010e0617 */
[----:B--2---:R-:W-:-:S04]  /*22b50*/  LOP3.LUT R21, R21, 0xff, RZ, 0xc0, !PT ;  /* 0x000000ff15157812 */ /* 0x004fc800078ec0ff */
[----:B------:R-:W-:-:S05]  /*22b60*/  F2FP.F16.E4M3.UNPACK_B R21, R21 ;  /* 0x00000015ff15723e */ /* 0x000fca00020006ff */
[----:B------:R-:W-:-:S05]  /*22b70*/  HADD2.F32 R21, -RZ, R21.H0_H0 ;  /* 0x20000015ff157230 */ /* 0x000fca0000004100 */
[----:B------:R-:W-:-:S04]  /*22b80*/  FMUL R21, R21, UR5 ;  /* 0x0000000515157c20 */ /* 0x000fc80008400000 */
[----:B----4-:R-:W-:-:S05]  /*22b90*/  FFMA R21, R132, UR4, R21 ;  /* 0x0000000484157c23 */ /* 0x010fca0008000015 */
[----:B------:R-:W-:-:S05]  /*22ba0*/  F2FP.SATFINITE.E4M3.F32.PACK_AB_MERGE_C R21, RZ, R21, RZ ;  /* 0x00000015ff15723e */ /* 0x000fca00048070ff */
[----:B------:R0:W-:Y:S02]  /*22bb0*/  @!P6 STG.E.U8 desc[UR52][R22.64+0x58], R21 ;  /* 0x000058151600e986 */ /* 0x0001e4000c101134 */
[----:B0-----:R-:W-:Y:S01]  /*22bc0*/  PRMT R21, RZ, 0x7610, R21 ;  /* 0x00007610ff157816 */ /* 0x001fe20000000015 */
[----:B------:R-:W0:Y:S05]  /*22bd0*/  @!P5 LDC.64 R22, c[0x0][0x5c0] ;  /* 0x00017000ff16db82 */ /* 0x000e2a0000000a00 */
[----:B------:R-:W2:Y:S01]  /*22be0*/  @!P5 LDG.E.U8 R21, desc[UR52][R18.64+0x59] ;  /* 0x000059341215d981 */ /* 0x000ea2000c1e1100 */
[----:B------:R-:W-:-:S04]  /*22bf0*/  LOP3.LUT R0, R0, 0xfffffffe, RZ, 0xc0, !PT ;  /* 0xfffffffe00007812 */ /* 0x000fc800078ec0ff */
[----:B------:R-:W-:Y:S02]  /*22c00*/  @P4 LOP3.LUT R0, R0, 0x1, RZ, 0xfc, !PT ;  /* 0x0000000100004812 */ /* 0x000fe400078efcff */
[C---:B------:R-:W-:Y:S02]  /*22c10*/  ISETP.LT.OR P4, PT, R29.reuse, 0x81, !P1 ;  /* 0x000000811d00780c */ /* 0x040fe40004f81670 */
[----:B------:R-:W-:-:S11]  /*22c20*/  ISETP.LT.OR P6, PT, R29, 0x82, !P1 ;  /* 0x000000821d00780c */ /* 0x000fd60004fc1670 */
[----:B------:R-:W-:-:S04]  /*22c30*/  @!P4 IADD3 R147, P2, P3, R3, R24, R7 ;  /* 0x000000180393c210 */ /* 0x000fc80007b5e007 */
[----:B------:R-:W-:Y:S02]  /*22c40*/  @!P4 IADD3.X R148, R4, R31, R6, P2, P3 ;  /* 0x0000001f0494c210 */ /* 0x000fe400017e6406 */
[----:B------:R-:W-:-:S04]  /*22c50*/  @!P6 IADD3 R144, P3, P4, R3, R24, R7 ;  /* 0x000000180390e210 */ /* 0x000fc80007c7e007 */
[----:B------:R-:W-:Y:S02]  /*22c60*/  @!P6 IADD3.X R146, R4, R31, R6, P3, P4 ;  /* 0x0000001f0492e210 */ /* 0x000fe40001fe8406 */
[----:B------:R-:W-:Y:S02]  /*22c70*/  ISETP.LT.OR P4, PT, R29, 0x89, !P1 ;  /* 0x000000891d00780c */ /* 0x000fe40004f81670 */
[----:B0-----:R-:W-:Y:S02]  /*22c80*/  @!P5 IADD3 R22, P2, R95, R22, RZ ;  /* 0x000000165f16d210 */ /* 0x001fe40007f5e0ff */
[----:B------:R-:W-:-:S03]  /*22c90*/  ISETP.GE.AND P6, PT, R28, 0x1, PT ;  /* 0x000000011c00780c */ /* 0x000fc60003fc6270 */
[----:B------:R-:W-:-:S06]  /*22ca0*/  @!P5 IMAD.X R23, R97, 0x1, R23, P2 ;  /* 0x000000016117d824 */ /* 0x000fcc00010e0617 */
[----:B------:R-:W-:-:S04]  /*22cb0*/  @!P4 IADD3 R139, P2, P3, R3, R24, R7 ;  /* 0x00000018038bc210 */ /* 0x000fc80007b5e007 */
[----:B------:R-:W-:Y:S02]  /*22cc0*/  @!P4 IADD3.X R143, R4, R31, R6, P2, P3 ;  /* 0x0000001f048fc210 */ /* 0x000fe400017e6406 */
[----:B------:R-:W-:Y:S02]  /*22cd0*/  ISETP.LT.OR P2, PT, R29, 0x61, !P6 ;  /* 0x000000611d00780c */ /* 0x000fe40007741670 */
[----:B--2---:R-:W-:-:S04]  /*22ce0*/  LOP3.LUT R21, R21, 0xff, RZ, 0xc0, !PT ;  /* 0x000000ff15157812 */ /* 0x004fc800078ec0ff */
[----:B------:R-:W-:-:S05]  /*22cf0*/  F2FP.F16.E4M3.UNPACK_B R21, R21 ;  /* 0x00000015ff15723e */ /* 0x000fca00020006ff */
[----:B------:R-:W-:-:S05]  /*22d00*/  HADD2.F32 R21, -RZ, R21.H0_H0 ;  /* 0x20000015ff157230 */ /* 0x000fca0000004100 */
[----:B------:R-:W-:-:S04]  /*22d10*/  FMUL R21, R21, UR5 ;  /* 0x0000000515157c20 */ /* 0x000fc80008400000 */
[----:B-----5:R-:W-:Y:S02]  /*22d20*/  FFMA R21, R130, UR4, R21 ;  /* 0x0000000482157c23 */ /* 0x020fe40008000015 */
[----:B------:R-:W2:Y:S03]  /*22d30*/  LDL.LU R130, [R1+0x2d8] ;  /* 0x0002d80001827983 */ /* 0x000ea60000300800 */
[----:B------:R-:W-:Y:S01]  /*22d40*/  F2FP.SATFINITE.E4M3.F32.PACK_AB_MERGE_C R21, RZ, R21, RZ ;  /* 0x00000015ff15723e */ /* 0x000fe200048070ff */
[----:B------:R-:W3:Y:S04]  /*22d50*/  LDL.LU R132, [R1+0x2dc] ;  /* 0x0002dc0001847983 */ /* 0x000ee80000300800 */
[----:B------:R0:W-:Y:S02]  /*22d60*/  @!P5 STG.E.U8 desc[UR52][R22.64+0x59], R21 ;  /* 0x000059151600d986 */ /* 0x0001e4000c101134 */
[----:B0-----:R-:W-:Y:S01]  /*22d70*/  PRMT R21, RZ, 0x7610, R21 ;  /* 0x00007610ff157816 */ /* 0x001fe20000000015 */
[----:B------:R-:W0:Y:S05]  /*22d80*/  @!P2 LDC.64 R22, c[0x0][0x5c0] ;  /* 0x00017000ff16ab82 */ /* 0x000e2a0000000a00 */
        /* <DEDUP_REMOVED lines=9> */
[----:B------:R0:W-:Y:S01]  /*22e20*/  @!P2 STG.E.U8 desc[UR52][R22.64+0x60], R21 ;  /* 0x000060151600a986 */ /* 0x0001e2000c101134 */
[----:B------:R-:W-:Y:S02]  /*22e30*/  ISETP.LT.OR P2, PT, R29, 0x62, !P6 ;  /* 0x000000621d00780c */ /* 0x000fe40007741670 */
[----:B0-----:R-:W-:-:S11]  /*22e40*/  PRMT R21, RZ, 0x7610, R21 ;  /* 0x00007610ff157816 */ /* 0x001fd60000000015 */
[----:B------:R-:W0:Y:S01]  /*22e50*/  @!P2 LDC.64 R22, c[0x0][0x5c0] ;  /* 0x00017000ff16ab82 */ /* 0x000e220000000a00 */
[----:B------:R-:W4:Y:S01]  /*22e60*/  @!P2 LDG.E.U8 R21, desc[UR52][R26.64+0x61] ;  /* 0x000061341a15a981 */ /* 0x000f22000c1e1100 */
        /* <DEDUP_REMOVED lines=17> */
[----:B------:R-:W-:-:S04]  /*22f80*/  @!P5 IADD3 R133, P2, P3, R3, R24, R7 ;  /* 0x000000180385d210 */ /* 0x000fc80007b5e007 */
[----:B------:R-:W-:Y:S02]  /*22f90*/  @!P5 IADD3.X R134, R4, R31, R6, P2, P3 ;  /* 0x0000001f0486d210 */ /* 0x000fe400017e6406 */
[----:B------:R-:W-:Y:S02]  /*22fa0*/  ISETP.LT.OR P5, PT, R29, 0x81, !P0 ;  /* 0x000000811d00780c */ /* 0x000fe400047a1670 */
[----:B------:R-:W-:-:S11]  /*22fb0*/  LOP3.LUT R0, R0, 0xffffffdf, RZ, 0xc0, !PT ;  /* 0xffffffdf00007812 */ /* 0x000fd600078ec0ff */
[----:B------:R-:W-:Y:S02]  /*22fc0*/  @!P5 IADD3 R135, P3, P2, R3, R24, R9 ;  /* 0x000000180387d210 */ /* 0x000fe40007a7e009 */
[----:B------:R-:W-:Y:S02]  /*22fd0*/  @P5 LOP3.LUT R0, R0, 0x20, RZ, 0xfc, !PT ;  /* 0x0000002000005812 */ /* 0x000fe400078efcff */
        /* <DEDUP_REMOVED lines=11> */
[----:B0-----:R-:W-:-:S06]  /*23090*/  PRMT R21, RZ, 0x7610, R21 ;  /* 0x00007610ff157816 */ /* 0x001fcc0000000015 */
[----:B------:R-:W4:Y:S01]  /*230a0*/  @!P5 LDG.E.U8 R21, desc[UR52][R10.64+0x61] ;  /* 0x000061340a15d981 */ /* 0x000f22000c1e1100 */
[----:B------:R-:W-:-:S13]  /*230b0*/  ISETP.LT.OR P4, PT, R29, 0x82, !P0 ;  /* 0x000000821d00780c */ /* 0x000fda0004781670 */
[----:B------:R-:W-:Y:S02]  /*230c0*/  @!P4 IADD3 R138, P3, P2, R3, R24, R9 ;  /* 0x00000018038ac210 */ /* 0x000fe40007a7e009 */
[----:B------:R-:W-:Y:S02]  /*230d0*/  @P4 LOP3.LUT R0, R0, 0x10, RZ, 0xfc, !PT ;  /* 0x0000001000004812 */ /* 0x000fe400078efcff */
[----:B------:R-:W-:Y:S02]  /*230e0*/  @!P4 IADD3.X R142, R4, R31, R8, P3, P2 ;  /* 0x0000001f048ec210 */ /* 0x000fe40001fe4408 */
[----:B------:R-:W-:Y:S02]  /*230f0*/  ISETP.LT.OR P4, PT, R29, 0x89, !P0 ;  /* 0x000000891d00780c */ /* 0x000fe40004781670 */
        /* <DEDUP_REMOVED lines=9> */
[----:B------:R-:W-:-:S02]  /*23190*/  LOP3.LUT R0, R0, 0xfffffff7, RZ, 0xc0, !PT ;  /* 0xfffffff700007812 */ /* 0x000fc400078ec0ff */
[----:B------:R-:W-:Y:S01]  /*231a0*/  LOP3.LUT R20, R20, 0xffffffef, RZ, 0xc0, !PT ;  /* 0xffffffef14147812 */ /* 0x000fe200078ec0ff */
[----:B------:R-:W5:Y:S01]  /*231b0*/  LDL.LU R208, [R1+0x2f0] ;  /* 0x0002f00001d07983 */ /* 0x000f620000300800 */
[----:B0-----:R-:W-:-:S03]  /*231c0*/  @!P4 IADD3 R141, P3, P2, R3, R24, R9 ;  /* 0x00000018038dc210 */ /* 0x001fc60007a7e009 */
[----:B------:R-:W5:Y:S01]  /*231d0*/  LDL.LU R153, [R1+0x2f4] ;  /* 0x0002f40001997983 */ /* 0x000f620000300800 */
[----:B------:R-:W-:Y:S02]  /*231e0*/  @!P4 IADD3.X R140, R4, R31, R8, P3, P2 ;  /* 0x0000001f048cc210 */ /* 0x000fe40001fe4408 */
[----:B------:R-:W-:Y:S02]  /*231f0*/  ISETP.LT.OR P2, PT, R29, 0x69, !P6 ;  /* 0x000000691d00780c */ /* 0x000fe40007741670 */
[----:B------:R-:W-:-:S11]  /*23200*/  PRMT R21, RZ, 0x7610, R21 ;  /* 0x00007610ff157816 */ /* 0x000fd60000000015 */
        /* <DEDUP_REMOVED lines=14> */
[----:B------:R-:W3:Y:S01]  /*232f0*/  @!P2 LDG.E.U8 R21, desc[UR52][R26.64+0x69] ;  /* 0x000069341a15a981 */ /* 0x000ee2000c1e1100 */
[----:B------:R-:W-:Y:S02]  /*23300*/  LOP3.LUT P5, RZ, R5, 0x40000, RZ, 0xc0, !PT ;  /* 0x0004000005ff7812 */ /* 0x000fe400078ac0ff */
[----:B0-----:R-:W-:-:S05]  /*23310*/  @!P2 IADD3 R22, P3, R24, R22, RZ ;  /* 0x000000161816a210 */ /* 0x001fca0007f7e0ff */
[----:B------:R-:W-:Y:S01]  /*23320*/  @!P2 IMAD.X R23, R31, 0x1, R23, P3 ;  /* 0x000000011f17a824 */ /* 0x000fe200018e0617 */
        /* <DEDUP_REMOVED lines=9> */
[----:B------:R-:W-:Y:S02]  /*233c0*/  @P4 LOP3.LUT R0, R0, 0x8, RZ, 0xfc, !PT ;  /* 0x0000000800004812 */ /* 0x000fe400078efcff */
[----:B------:R-:W-:-:S13]  /*233d0*/  LOP3.LUT P4, RZ, R5, 0x100000, RZ, 0xc0, !PT ;  /* 0x0010000005ff7812 */ /* 0x000fda000788c0ff */
[----:B------:R-:W-:Y:S02]  /*233e0*/  @P4 LOP3.LUT R20, R20, 0x10, RZ, 0xfc, !PT ;  /* 0x0000001014144812 */ /* 0x000fe400078efcff */
[----:B------:R-:W-:Y:S02]  /*233f0*/  ISETP.LT.OR P4, PT, R29, 0x8a, !P0 ;  /* 0x0000008a1d00780c */ /* 0x000fe40004781670 */
[----:B------:R-:W-:-:S11]  /*23400*/  LOP3.LUT R0, R0, 0xfffffffb, RZ, 0xc0, !PT ;  /* 0xfffffffb00007812 */ /* 0x000fd600078ec0ff */
[----:B------:R-:W-:Y:S02]  /*23410*/  @!P4 IADD3 R132, P3, P2, R3, R24, R9 ;  /* 0x000000180384c210 */ /* 0x000fe40007a7e009 */
[----:B------:R-:W-:Y:S02]  /*23420*/  @P4 LOP3.LUT R0, R0, 0x4, RZ, 0xfc, !PT ;  /* 0x0000000400004812 */ /* 0x000fe400078efcff */
[----:B------:R-:W-:Y:S02]  /*23430*/  @!P4 IADD3.X R130, R4, R31, R8, P3, P2 ;  /* 0x0000001f0482c210 */ /* 0x000fe40001fe4408 */
[----:B------:R-:W-:-:S13]  /*23440*/  ISETP.LT.OR P4, PT, R29, 0x91, !P1 ;  /* 0x000000911d00780c */ /* 0x000fda0004f81670 */
[----:B------:R-:W-:-:S04]  /*23450*/  @!P4 IADD3 R127, P3, P2, R3, R24, R7 ;  /* 0x00000018037fc210 */ /* 0x000fc80007a7e007 */
[----:B------:R-:W-:Y:S02]  /*23460*/  @!P4 IADD3.X R126, R4, R31, R6, P3, P2 ;  /* 0x0000001f047ec210 */ /* 0x000fe40001fe4406 */
[----:B------:R-:W-:-:S13]  /*23470*/  ISETP.LT.OR P4, PT, R29, 0x92, !P1 ;  /* 0x000000921d00780c */ /* 0x000fda0004f81670 */
[----:B------:R-:W-:-:S04]  /*23480*/  @!P4 IADD3 R125, P3, P2, R3, R24, R7 ;  /* 0x00000018037dc210 */ /* 0x000fc80007a7e007 */
[----:B------:R-:W-:Y:S02]  /*23490*/  @!P4 IADD3.X R124, R4, R31, R6, P3, P2 ;  /* 0x0000001f047cc210 */ /* 0x000fe40001fe4406 */
[----:B------:R-:W-:Y:S02]  /*234a0*/  LOP3.LUT P4, RZ, R20, 0x10, RZ, 0xc0, !PT ;  /* 0x0000001014ff7812 */ /* 0x000fe4000788c0ff */
[----:B--2---:R-:W-:-:S04]  /*234b0*/  LOP3.LUT R21, R21, 0xff, RZ, 0xc0, !PT ;  /* 0x000000ff15157812 */ /* 0x004fc800078ec0ff */
[----:B------:R-:W-:-:S05]  /*234c0*/  F2FP.F16.E4M3.UNPACK_B R21, R21 ;  /* 0x00000015ff15723e */ /* 0x000fca00020006ff */
[----:B------:R-:W-:-:S05]  /*234d0*/  HADD2.F32 R21, -RZ, R21.H0_H0 ;  /* 0x20000015ff157230 */ /* 0x000fca0000004100 */
[----:B------:R-:W-:-:S04]  /*234e0*/  FMUL R21, R21, UR5 ;  /* 0x0000000515157c20 */ /* 0x000fc80008400000 */
[----:B----4-:R-:W-:Y:S01]  /*234f0*/  FFMA R21, R207, UR4, R21 ;  /* 0x00000004cf157c23 */ /* 0x010fe20008000015 */
[----:B------:R-:W-:Y:S01]  /*23500*/  LOP3.LUT P6, RZ, R5, 0x800000, RZ, 0xc0, !PT ;  /* 0x0080000005ff7812 */ /* 0x000fe200078cc0ff */
[----:B------:R-:W2:Y:S03]  /*23510*/  LDL.LU R207, [R1+0x2f8] ;  /* 0x0002f80001cf7983 */ /* 0x000ea60000300800 */
[----:B------:R-:W-:-:S05]  /*23520*/  F2FP.SATFINITE.E4M3.F32.PACK_AB_MERGE_C R21, RZ, R21, RZ ;  /* 0x00000015ff15723e */ /* 0x000fca00048070ff */
[----:B------:R0:W-:Y:S02]  /*23530*/  @!P5 STG.E.U8 desc[UR52][R162.64+0x68], R21 ;  /* 0x00006815a200d986 */ /* 0x0001e4000c101134 */
[----:B0-----:R-:W-:-:S06]  /*23540*/  PRMT R21, RZ, 0x7610, R21 ;  /* 0x00007610ff157816 */ /* 0x001fcc0000000015 */
[----:B------:R-:W3:Y:S02]  /*23550*/  @!P4 LDG.E.U8 R21, desc[UR52][R10.64+0x69] ;  /* 0x000069340a15c981 */ /* 0x000ee4000c1e1100 */
[----:B---3--:R-:W-:-:S04]  /*23560*/  LOP3.LUT R21, R21, 0xff, RZ, 0xc0, !PT ;  /* 0x000000ff15157812 */ /* 0x008fc800078ec0ff */
[----:B------:R-:W-:-:S05]  /*23570*/  F2FP.F16.E4M3.UNPACK_B R21, R21 ;  /* 0x00000015ff15723e */ /* 0x000fca00020006ff */
[----:B------:R-:W-:-:S05]  /*23580*/  HADD2.F32 R21, -RZ, R21.H0_H0 ;  /* 0x20000015ff157230 */ /* 0x000fca0000004100 */
[----:B------:R-:W-:-:S04]  /*23590*/  FMUL R21, R21, UR5 ;  /* 0x0000000515157c20 */ /* 0x000fc80008400000 */
[----:B-----5:R-:W-:-:S05]  /*235a0*/  FFMA R21, R208, UR4, R21 ;  /* 0x00000004d0157c23 */ /* 0x020fca0008000015 */
[----:B------:R-:W-:-:S05]  /*235b0*/  F2FP.SATFINITE.E4M3.F32.PACK_AB_MERGE_C R21, RZ, R21, RZ ;  /* 0x00000015ff15723e */ /* 0x000fca00048070ff */
[----:B------:R0:W-:Y:S02]  /*235c0*/  @!P4 STG.E.U8 desc[UR52][R164.64+0x69], R21 ;  /* 0x00006915a400c986 */ /* 0x0001e4000c101134 */
[----:B0-----:R-:W-:-:S06]  /*235d0*/  PRMT R21, RZ, 0x7610, R21 ;  /* 0x00007610ff157816 */ /* 0x001fcc0000000015 */
[----:B------:R-:W3:Y:S01]  /*235e0*/  @!P6 LDG.E.U8 R21, desc[UR52][R12.64+0x60] ;  /* 0x000060340c15e981 */ /* 0x000ee2000c1e1100 */
[----:B------:R-:W-:Y:S02]  /*235f0*/  LOP3.LUT P5, RZ, R5, 0x400000, RZ, 0xc0, !PT ;  /* 0x0040000005ff7812 */ /* 0x000fe400078ac0ff */
[----:B---3--:R-:W-:-:S04]  /*23600*/  LOP3.LUT R21, R21, 0xff, RZ, 0xc0, !PT ;  /* 0x000000ff15157812 */ /* 0x008fc800078ec0ff */
[----:B------:R-:W-:-:S05]  /*23610*/  F2FP.F16.E4M3.UNPACK_B R21, R21 ;  /* 0x00000015ff15723e */ /* 0x000fca00020006ff */
[----:B------:R-:W-:-:S05]  /*23620*/  HADD2.F32 R21, -RZ, R21.H0_H0 ;  /* 0x20000015ff157230 */ /* 0x000fca0000004100 */
[----:B------:R-:W-:-:S04]  /*23630*/  FMUL R21, R21, UR5 ;  /* 0x0000000515157c20 */ /* 0x000fc80008400000 */
[----:B------:R-:W-:Y:S01]  /*23640*/  FFMA R21, R153, UR4, R21 ;  /* 0x0000000499157c23 */ /* 0x000fe20008000015 */
[----:B------:R-:W-:Y:S01]  /*23650*/  ISETP.LT.OR P4, PT, R29, 0x99, !P1 ;  /* 0x000000991d00780c */ /* 0x000fe20004f81670 */
[----:B------:R-:W3:Y:S03]  /*23660*/  LDL.LU R153, [R1+0x2fc] ;  /* 0x0002fc0001997983 */ /* 0x000ee60000300800 */
[----:B------:R-:W-:Y:S01]  /*23670*/  F2FP.SATFINITE.E4M3.F32.PACK_AB_MERGE_C R21, RZ, R21, RZ ;  /* 0x00000015ff15723e */ /* 0x000fe200048070ff */
[----:B------:R-:W4:Y:S04]  /*23680*/  LDL.LU R208, [R1+0x300] ;  /* 0x0003000001d07983 */ /* 0x000f280000300800 */
[----:B------:R0:W-:Y:S02]  /*23690*/  @!P6 STG.E.U8 desc[UR52][R170.64+0x60], R21 ;  /* 0x00006015aa00e986 */ /* 0x0001e4000c101134 */
[----:B0-----:R-:W-:-:S06]  /*236a0*/  PRMT R21, RZ, 0x7610, R21 ;  /* 0x00007610ff157816 */ /* 0x001fcc0000000015 */
[----:B------:R-:W5:Y:S01]  /*236b0*/  @!P5 LDG.E.U8 R21, desc[UR52][R12.64+0x61] ;  /* 0x000061340c15d981 */ /* 0x000f62000c1e1100 */
[----:B------:R-:W-:-:S04]  /*236c0*/  @!P4 IADD3 R123, P3, P2, R3, R24, R7 ;  /* 0x00000018037bc210 */ /* 0x000fc80007a7e007 */
[----:B------:R-:W-:Y:S02]  /*236d0*/  @!P4 IADD3.X R118, R4, R31, R6, P3, P2 ;  /* 0x0000001f0476c210 */ /* 0x000fe40001fe4406 */
        /* <DEDUP_REMOVED lines=8> */
[----:B------:R-:W-:-:S13]  /*23760*/  ISETP.LT.OR P4, PT, R29, 0x61, !P1 ;  /* 0x000000611d00780c */ /* 0x000fda0004f81670 */
[----:B------:R-:W0:Y:S01]  /*23770*/  @!P4 LDC.64 R22, c[0x0][0x5c0] ;  /* 0x00017000ff16cb82 */ /* 0x000e220000000a00 */
[----:B-----5:R-:W-:-:S04]  /*23780*/  LOP3.LUT R21, R21, 0xff, RZ, 0xc0, !PT ;  /* 0x000000ff15157812 */ /* 0x020fc800078ec0ff */
        /* <DEDUP_REMOVED lines=9> */
[----:B------:R-:W5:Y:S01]  /*23820*/  @!P4 LDG.E.U8 R21, desc[UR52][R14.64+0x60] ;  /* 0x000060340e15c981 */ /* 0x000f62000c1e1100 */
[----:B------:R-:W-:-:S13]  /*23830*/  ISETP.LT.OR P5, PT, R29, 0x92, !P0 ;  /* 0x000000921d00780c */ /* 0x000fda00047a1670 */
[----:B------:R-:W-:-:S04]  /*23840*/  @!P5 IADD3 R97, P3, P2, R3, R24, R9 ;  /* 0x000000180361d210 */ /* 0x000fc80007a7e009 */
[----:B------:R-:W-:Y:S02]  /*23850*/  @!P5 IADD3.X R96, R4, R31, R8, P3, P2 ;  /* 0x0000001f0460d210 */ /* 0x000fe40001fe4408 */
[----:B0-----:R-:W-:Y:S02]  /*23860*/  @!P4 IADD3 R22, P2, R93, R22, RZ ;  /* 0x000000165d16c210 */ /* 0x001fe40007f5e0ff */
[----:B------:R-:W-:Y:S02]  /*23870*/  @P5 LOP3.LUT R0, R0, 0x2000, RZ, 0xfc, !PT ;  /* 0x0000200000005812 */ /* 0x000fe400078efcff */
[----:B------:R-:W-:Y:S01]  /*23880*/  ISETP.LT.OR P5, PT, R29, 0x99, !P0 ;  /* 0x000000991d00780c */ /* 0x000fe200047a1670 */
[----:B------:R-:W-:-:S12]  /*23890*/  @!P4 IMAD.X R23, R99, 0x1, R23, P2 ;  /* 0x000000016317c824 */ /* 0x000fd800010e0617 */
[----:B------:R-:W-:-:S04]  /*238a0*/  @!P5 IADD3 R95, P3, P2, R3, R24, R9 ;  /* 0x00000018035fd210 */ /* 0x000fc80007a7e009 */
[----:B------:R-:W-:Y:S02]  /*238b0*/  @!P5 IADD3.X R94, R4, R31, R8, P3, P2 ;  /* 0x0000001f045ed210 */ /* 0x000fe40001fe4408 */
[----:B-----5:R-:W-:-:S04]  /*238c0*/  LOP3.LUT R21, R21, 0xff, RZ, 0xc0, !PT ;  /* 0x000000ff15157812 */ /* 0x020fc800078ec0ff */
        /* <DEDUP_REMOVED lines=9> */
[----:B0-----:R-:W-:Y:S01]  /*23960*/  PRMT R21, RZ, 0x7610, R21 ;  /* 0x00007610ff157816 */ /* 0x001fe20000000015 */
[----:B------:R-:W0:Y:S10]  /*23970*/  @!P6 LDC.64 R22, c[0x0][0x5c0] ;  /* 0x00017000ff16eb82 */ /* 0x000e340000000a00 */
[----:B------:R-:W-:-:S04]  /*23980*/  @!P4 IADD3 R93, P3, P2, R3, R24, R9 ;  /* 0x00000018035dc210 */ /* 0x000fc80007a7e009 */
[----:B------:R-:W-:Y:S02]  /*23990*/  @!P4 IADD3.X R91, R4, R31, R8, P3, P2 ;  /* 0x0000001f045bc210 */ /* 0x000fe40001fe4408 */
[----:B------:R-:W-:-:S13]  /*239a0*/  ISETP.LT.OR P2, PT, R29, 0x62, !P1 ;  /* 0x000000621d00780c */ /* 0x000fda0004f41670 */
[----:B------:R-:W5:Y:S01]  /*239b0*/  @!P2 LDG.E.U8 R21, desc[UR52][R14.64+0x61] ;  /* 0x000061340e15a981 */ /* 0x000f62000c1e1100 */
[----:B------:R-:W-:Y:S02]  /*239c0*/  LOP3.LUT R20, R20, 0xfffffffd, RZ, 0xc0, !PT ;  /* 0xfffffffd14147812 */ /* 0x000fe400078ec0ff */
[----:B0-----:R-:W-:Y:S02]  /*239d0*/  @!P6 IADD3 R22, P6, R100, R22, RZ ;  /* 0x000000166416e210 */ /* 0x001fe40007fde0ff */
[----:B------:R-:W-:Y:S02]  /*239e0*/  @P5 LOP3.LUT R20, R20, 0x2, RZ, 0xfc, !PT ;  /* 0x0000000214145812 */ /* 0x000fe400078efcff */
[----:B------:R-:W-:Y:S01]  /*239f0*/  LOP3.LUT P5, RZ, R5, 0x20000000, RZ, 0xc0, !PT ;  /* 0x2000000005ff7812 */ /* 0x000fe200078ac0ff */
[----:B------:R-:W-:Y:S01]  /*23a00*/  @!P2 IMAD.X R23, R101, 0x1, R23, P6 ;  /* 0x000000016517a824 */ /* 0x000fe200030e0617 */
[----:B-----5:R-:W-:-:S04]  /*23a10*/  LOP3.LUT R21, R21, 0xff, RZ, 0xc0, !PT ;  /* 0x000000ff15157812 */ /* 0x020fc800078ec0ff */
[----:B------:R-:W-:-:S05]  /*23a20*/  F2FP.F16.E4M3.UNPACK_B R21, R21 ;  /* 0x00000015ff15723e */ /* 0x000fca00020006ff */
[----:B------:R-:W-:-:S05]  /*23a30*/  HADD2.F32 R21, -RZ, R21.H0_H0 ;  /* 0x20000015ff157230 */ /* 0x000fca0000004100 */
[----:B------:R-:W-:-:S04]  /*23a40*/  FMUL R21, R21, UR5 ;  /* 0x0000000515157c20 */ /* 0x000fc80008400000 */
[----:B----4-:R-:W-:Y:S01]  /*23a50*/  FFMA R21, R208, UR4, R21 ;  /* 0x00000004d0157c23 */ /* 0x010fe20008000015 */
[----:B------:R-:W-:Y:S01]  /*23a60*/  LOP3.LUT R20, R20, 0xfffffffe, RZ, 0xc0, !PT ;  /* 0xfffffffe14147812 */ /* 0x000fe200078ec0ff */
[----:B------:R-:W4:Y:S03]  /*23a70*/  LDL.LU R208, [R1+0x30c] ;  /* 0x00030c0001d07983 */ /* 0x000f260000300800 */
[----:B------:R-:W-:-:S05]  /*23a80*/  F2FP.SATFINITE.E4M3.F32.PACK_AB_MERGE_C R21, RZ, R21, RZ ;  /* 0x00000015ff15723e */ /* 0x000fca00048070ff */
[----:B------:R0:W-:Y:S02]  /*23a90*/  @!P2 STG.E.U8 desc[UR52][R22.64+0x61], R21 ;  /* 0x000061151600a986 */ /* 0x0001e4000c101134 */
[----:B0-----:R-:W-:-:S06]  /*23aa0*/  PRMT R21, RZ, 0x7610, R21 ;  /* 0x00007610ff157816 */ /* 0x001fcc0000000015 */
[----:B------:R-:W5:Y:S01]  /*23ab0*/  @!P5 LDG.E.U8 R21, desc[UR52][R12.64+0x68] ;  /* 0x000068340c15d981 */ /* 0x000f62000c1e1100 */
[----:B------:R-:W-:Y:S02]  /*23ac0*/  @P0 LOP3.LUT R20, R20, 0x1, RZ, 0xfc, !PT ;  /* 0x0000000114140812 */ /* 0x000fe400078efcff */
[----:B------:R-:W-:Y:S02]  /*23ad0*/  LOP3.LUT P0, RZ, R5, 0x10000000, RZ, 0xc0, !PT ;  /* 0x1000000005ff7812 */ /* 0x000fe4000780c0ff */
[----:B-----5:R-:W-:-:S04]  /*23ae0*/  LOP3.LUT R21, R21, 0xff, RZ, 0xc0, !PT ;  /* 0x000000ff15157812 */ /* 0x020fc800078ec0ff */
[----:B------:R-:W-:-:S05]  /*23af0*/  F2FP.F16.E4M3.UNPACK_B R21, R21 ;  /* 0x00000015ff15723e */ /* 0x000fca00020006ff */
[----:B------:R-:W-:-:S05]  /*23b00*/  HADD2.F32 R21, -RZ, R21.H0_H0 ;  /* 0x20000015ff157230 */ /* 0x000fca0000004100 */
[----:B------:R-:W-:-:S04]  /*23b10*/  FMUL R22, R21, UR5 ;  /* 0x0000000515167c20 */ /* 0x000fc80008400000 */
[----:B--2---:R-:W-:Y:S01]  /*23b20*/  FFMA R22, R207, UR4, R22 ;  /* 0x00000004cf167c23 */ /* 0x004fe20008000016 */
[----:B------:R-:W-:Y:S01]  /*23b30*/  ISETP.LT.OR P3, PT, R29, 0xa1, !P1 ;  /* 0x000000a11d00780c */ /* 0x000fe20004f61670 */
[----:B------:R-:W2:Y:S03]  /*23b40*/  LDL.LU R207, [R1+0x310] ;  /* 0x0003100001cf7983 */ /* 0x000ea60000300800 */
[----:B------:R-:W-:Y:S02]  /*23b50*/  F2FP.SATFINITE.E4M3.F32.PACK_AB_MERGE_C R99, RZ, R22, RZ ;  /* 0x00000016ff63723e */ /* 0x000fe400048070ff */
[----:B------:R-:W-:-:S03]  /*23b60*/  PRMT R22, RZ, 0x7610, R22 ;  /* 0x00007610ff167816 */ /* 0x000fc60000000016 */
[----:B------:R0:W-:Y:S04]  /*23b70*/  @!P5 STG.E.U8 desc[UR52][R176.64+0x68], R99 ;  /* 0x00006863b000d986 */ /* 0x0001e8000c101134 */
[----:B------:R-:W5:Y:S01]  /*23b80*/  @!P0 LDG.E.U8 R22, desc[UR52][R12.64+0x69] ;  /* 0x000069340c168981 */ /* 0x000f62000c1e1100 */
[----:B------:R-:W-:Y:S02]  /*23b90*/  ISETP.LT.OR P5, PT, R29, 0x69, !P1 ;  /* 0x000000691d00780c */ /* 0x000fe40004fa1670 */
[----:B0-----:R-:W-:Y:S02]  /*23ba0*/  PRMT R99, RZ, 0x7610, R99 ;  /* 0x00007610ff637816 */ /* 0x001fe40000000063 */
[----:B-----5:R-:W-:-:S04]  /*23bb0*/  LOP3.LUT R22, R22, 0xff, RZ, 0xc0, !PT ;  /* 0x000000ff16167812 */ /* 0x020fc800078ec0ff */
[----:B------:R-:W-:-:S05]  /*23bc0*/  F2FP.F16.E4M3.UNPACK_B R22, R22 ;  /* 0x00000016ff16723e */ /* 0x000fca00020006ff */
[----:B------:R-:W-:-:S05]  /*23bd0*/  HADD2.F32 R22, -RZ, R22.H0_H0 ;  /* 0x20000016ff167230 */ /* 0x000fca0000004100 */
[----:B------:R-:W-:-:S04]  /*23be0*/  FMUL R22, R22, UR5 ;  /* 0x0000000516167c20 */ /* 0x000fc80008400000 */
[----:B---3--:R-:W-:Y:S01]  /*23bf0*/  FFMA R22, R153, UR4, R22 ;  /* 0x0000000499167c23 */ /* 0x008fe20008000016 */
[----:B------:R-:W-:Y:S01]  /*23c00*/  @!P3 IADD3 R89, P6, P2, R3, R24, R7 ;  /* 0x000000180359b210 */ /* 0x000fe20007ade007 */
[----:B------:R-:W3:Y:S03]  /*23c10*/  LDL.LU R153, [R1+0x314] ;  /* 0x0003140001997983 */ /* 0x000ee60000300800 */
[----:B------:R-:W-:-:S05]  /*23c20*/  F2FP.SATFINITE.E4M3.F32.PACK_AB_MERGE_C R22, RZ, R22, RZ ;  /* 0x00000016ff16723e */ /* 0x000fca00048070ff */
[----:B------:R0:W-:Y:S04]  /*23c30*/  @!P0 STG.E.U8 desc[UR52][R174.64+0x69], R22 ;  /* 0x00006916ae008986 */ /* 0x0001e8000c101134 */
[----:B------:R-:W5:Y:S01]  /*23c40*/  @!P5 LDG.E.U8 R99, desc[UR52][R14.64+0x68] ;  /* 0x000068340e63d981 */ /* 0x000f62000c1e1100 */
[----:B------:R-:W-:Y:S01]  /*23c50*/  @!P3 IADD3.X R88, R4, R31, R6, P6, P2 ;  /* 0x0000001f0458b210 */ /* 0x000fe200037e4406 */
[----:B0-----:R-:W0:Y:S01]  /*23c60*/  @!P5 LDC.64 R22, c[0x0][0x5c0] ;  /* 0x00017000ff16db82 */ /* 0x001e220000000a00 */
[----:B------:R-:W-:Y:S02]  /*23c70*/  ISETP.LT.OR P2, PT, R29, 0xa2, !P1 ;  /* 0x000000a21d00780c */ /* 0x000fe40004f41670 */
[----:B------:R-:W-:-:S04]  /*23c80*/  LOP3.LUT R20, R20, 0xfffffffb, RZ, 0xc0, !PT ;  /* 0xfffffffb14147812 */ /* 0x000fc800078ec0ff */
[----:B------:R-:W-:-:S07]  /*23c90*/  @P4 LOP3.LUT R20, R20, 0x4, RZ, 0xfc, !PT ;  /* 0x0000000414144812 */ /* 0x000fce00078efcff */
[----:B------:R-:W-:-:S04]  /*23ca0*/  @!P2 IADD3 R30, P4, P6, R3, R24, R7 ;  /* 0x00000018031ea210 */ /* 0x000fc80007e9e007 */
[----:B------:R-:W-:Y:S02]  /*23cb0*/  @!P2 IADD3.X R21, R4, R31, R6, P4, P6 ;  /* 0x0000001f0415a210 */ /* 0x000fe400027ec406 */
[----:B------:R-:W-:Y:S02]  /*23cc0*/  ISETP.LT.OR P0, PT, R29, 0x6a, !P1 ;  /* 0x0000006a1d00780c */ /* 0x000fe40004f01670 */
[----:B0-----:R-:W-:-:S05]  /*23cd0*/  @!P5 IADD3 R22, P6, R104, R22, RZ ;  /* 0x000000166816d210 */ /* 0x001fca0007fde0ff */
        /* <DEDUP_REMOVED lines=10> */
[----:B0-----:R-:W-:Y:S01]  /*23d80*/  PRMT R99, RZ, 0x7610, R99 ;  /* 0x00007610ff637816 */ /* 0x001fe20000000063 */
[----:B------:R-:W0:Y:S05]  /*23d90*/  @!P0 LDC.64 R22, c[0x0][0x5c0] ;  /* 0x00017000ff168b82 */ /* 0x000e2a0000000a00 */
[----:B------:R-:W5:Y:S01]  /*23da0*/  @!P0 LDG.E.U8 R99, desc[UR52][R14.64+0x69] ;  /* 0x000069340e638981 */ /* 0x000f62000c1e1100 */
[----:B------:R-:W-:Y:S02]  /*23db0*/  @P3 LOP3.LUT R20, R20, 0x8, RZ, 0xfc, !PT ;  /* 0x0000000814143812 */ /* 0x000fe400078efcff */
[----:B------:R-:W-:-:S02]  /*23dc0*/  LOP3.LUT P3, RZ, R5, 0x8000000, RZ, 0xc0, !PT ;  /* 0x0800000005ff7812 */ /* 0x000fc4000786c0ff */
[----:B0-----:R-:W-:-:S05]  /*23dd0*/  @!P0 IADD3 R22, P6, R105, R22, RZ ;  /* 0x0000001669168210 */ /* 0x001fca0007fde0ff */
[----:B------:R-:W-:Y:S01]  /*23de0*/  @!P0 IMAD.X R23, R110, 0x1, R23, P6 ;  /* 0x000000016e178824 */ /* 0x000fe200030e0617 */
[----:B-----5:R-:W-:-:S04]  /*23df0*/  LOP3.LUT R99, R99, 0xff, RZ, 0xc0, !PT ;  /* 0x000000ff63637812 */ /* 0x020fc800078ec0ff */
        /* <DEDUP_REMOVED lines=9> */
[----:B------:R-:W5:Y:S02]  /*23e90*/  @!P3 LDG.E.U8 R22, desc[UR52][R16.64+0x60] ;  /* 0x000060341016b981 */ /* 0x000f64000c1e1100 */
[----:B-----5:R-:W-:-:S04]  /*23ea0*/  LOP3.LUT R22, R22, 0xff, RZ, 0xc0, !PT ;  /* 0x000000ff16167812 */ /* 0x020fc800078ec0ff */
        /* <DEDUP_REMOVED lines=9> */
[----:B------:R-:W5:Y:S01]  /*23f40*/  @!P4 LDG.E.U8 R22, desc[UR52][R16.64+0x61] ;  /* 0x000061341016c981 */ /* 0x000f62000c1e1100 */
[----:B------:R-:W-:Y:S02]  /*23f50*/  PRMT R99, RZ, 0x7610, R99 ;  /* 0x00007610ff637816 */ /* 0x000fe40000000063 */
[----:B-----5:R-:W-:-:S04]  /*23f60*/  LOP3.LUT R22, R22, 0xff, RZ, 0xc0, !PT ;  /* 0x000000ff16167812 */ /* 0x020fc800078ec0ff */
[----:B------:R-:W-:-:S05]  /*23f70*/  F2FP.F16.E4M3.UNPACK_B R22, R22 ;  /* 0x00000016ff16723e */ /* 0x000fca00020006ff */
[----:B------:R-:W-:-:S05]  /*23f80*/  HADD2.F32 R22, -RZ, R22.H0_H0 ;  /* 0x20000016ff167230 */ /* 0x000fca0000004100 */
[----:B------:R-:W-:-:S04]  /*23f90*/  FMUL R22, R22, UR5 ;  /* 0x0000000516167c20 */ /* 0x000fc80008400000 */
[----:B----4-:R-:W-:Y:S01]  /*23fa0*/  FFMA R22, R208, UR4, R22 ;  /* 0x00000004d0167c23 */ /* 0x010fe20008000016 */
[----:B------:R-:W-:Y:S01]  /*23fb0*/  LOP3.LUT P0, RZ, R0, 0x1000000, RZ, 0xc0, !PT ;  /* 0x0100000000ff7812 */ /* 0x000fe2000780c0ff */
[----:B------:R-:W4:Y:S03]  /*23fc0*/  LDL.LU R208, [R1+0x324] ;  /* 0x0003240001d07983 */ /* 0x000f260000300800 */
[----:B------:R-:W-:-:S05]  /*23fd0*/  F2FP.SATFINITE.E4M3.F32.PACK_AB_MERGE_C R22, RZ, R22, RZ ;  /* 0x00000016ff16723e */ /* 0x000fca00048070ff */
[----:B------:R0:W-:Y:S04]  /*23fe0*/  @!P4 STG.E.U8 desc[UR52][R180.64+0x61], R22 ;  /* 0x00006116b400c986 */ /* 0x0001e8000c101134 */
[----:B------:R-:W5:Y:S01]  /*23ff0*/  @!P5 LDG.E.U8 R99, desc[UR52][R18.64+0x60] ;  /* 0x000060341263d981 */ /* 0x000f62000c1e1100 */
[----:B0-----:R-:W0:Y:S02]  /*24000*/  @!P5 LDC.64 R22, c[0x0][0x5c0] ;  /* 0x00017000ff16db82 */ /* 0x001e240000000a00 */
        /* <DEDUP_REMOVED lines=11> */
[----:B0-----:R-:W0:Y:S02]  /*240c0*/  @!P0 LDC.64 R22, c[0x0][0x5c0] ;  /* 0x00017000ff168b82 */ /* 0x001e240000000a00 */
[----:B0-----:R-:W-:Y:S02]  /*240d0*/  @!P0 IADD3 R22, P6, R92, R22, RZ ;  /* 0x000000165c168210 */ /* 0x001fe40007fde0ff */
[----:B------:R-:W-:-:S06]  /*240e0*/  PRMT R92, RZ, 0x7610, R92 ;  /* 0x00007610ff5c7816 */ /* 0x000fcc000000005c */
[----:B------:R-:W5:Y:S01]  /*240f0*/  @!P0 LDG.E.U8 R92, desc[UR52][R18.64+0x61] ;  /* 0x00006134125c8981 */ /* 0x000f62000c1e1100 */
[----:B------:R-:W-:Y:S01]  /*24100*/  @!P0 IMAD.X R23, R107, 0x1, R23, P6 ;  /* 0x000000016b178824 */ /* 0x000fe200030e0617 */
        /* <DEDUP_REMOVED lines=40> */
[----:B---3--:R-:W-:Y:S02]  /*24390*/  FFMA R90, R153, UR4, R90 ;  /* 0x00000004995a7c23 */ /* 0x008fe4000800005a */
[----:B------:R-:W3:Y:S03]  /*243a0*/  LDL.LU R153, [R1+0x338] ;  /* 0x0003380001997983 */ /* 0x000ee60000300800 */
[----:B------:R-:W-:-:S05]  /*243b0*/  F2FP.SATFINITE.E4M3.F32.PACK_AB_MERGE_C R90, RZ, R90, RZ ;  /* 0x0000005aff5a723e */ /* 0x000fca00048070ff */
[----:B------:R0:W-:Y:S02]  /*243c0*/  @!P5 STG.E.U8 desc[UR52][R22.64+0x68], R90 ;  /* 0x0000685a1600d986 */ /* 0x0001e4000c101134 */
[----:B0-----:R-:W-:Y:S01]  /*243d0*/  PRMT R90, RZ, 0x7610, R90 ;  /* 0x00007610ff5a7816 */ /* 0x001fe2000000005a */
[----:B------:R-:W0:Y:S05]  /*243e0*/  @!P0 LDC.64 R22, c[0x0][0x5c0] ;  /* 0x00017000ff168b82 */ /* 0x000e2a0000000a00 */
[----:B------:R-:W5:Y:S01]  /*243f0*/  @!P0 LDG.E.U8 R90, desc[UR52][R18.64+0x69] ;  /* 0x00006934125a8981 */ /* 0x000f62000c1e1100 */
[----:B------:R-:W-:Y:S02]  /*24400*/  ISETP.GE.AND P5, PT, R28, 0x1, PT ;  /* 0x000000011c00780c */ /* 0x000fe40003fa6270 */
[----:B0-----:R-:W-:-:S05]  /*24410*/  @!P0 IADD3 R22, P6, R106, R22, RZ ;  /* 0x000000166a168210 */ /* 0x001fca0007fde0ff */
[----:B------:R-:W-:Y:S01]  /*24420*/  @!P0 IMAD.X R23, R111, 0x1, R23, P6 ;  /* 0x000000016f178824 */ /* 0x000fe200030e0617 */
[----:B------:R-:W-:Y:S02]  /*24430*/  ISETP.LT.OR P6, PT, R29, 0x71, !P5 ;  /* 0x000000711d00780c */ /* 0x000fe40006fc1670 */
        /* <DEDUP_REMOVED lines=9> */
[----:B0-----:R-:W-:Y:S01]  /*244d0*/  PRMT R90, RZ, 0x7610, R90 ;  /* 0x00007610ff5a7816 */ /* 0x001fe2000000005a */
[----:B------:R-:W0:Y:S05]  /*244e0*/  @!P6 LDC.64 R22, c[0x0][0x5c0] ;  /* 0x00017000ff16eb82 */ /* 0x000e2a0000000a00 */
[----:B------:R-:W5:Y:S01]  /*244f0*/  @!P6 LDG.E.U8 R90, desc[UR52][R26.64+0x70] ;  /* 0x000070341a5ae981 */ /* 0x000f62000c1e1100 */
        /* <DEDUP_REMOVED lines=10> */
[----:B------:R0:W-:Y:S01]  /*245a0*/  @!P6 STG.E.U8 desc[UR52][R22.64+0x70], R90 ;  /* 0x0000705a1600e986 */ /* 0x0001e2000c101134 */
[----:B------:R-:W-:Y:S02]  /*245b0*/  ISETP.LT.OR P6, PT, R29, 0x72, !P5 ;  /* 0x000000721d00780c */ /* 0x000fe40006fc1670 */
[----:B0-----:R-:W-:-:S11]  /*245c0*/  PRMT R90, RZ, 0x7610, R90 ;  /* 0x00007610ff5a7816 */ /* 0x001fd6000000005a */
[----:B------:R-:W0:Y:S01]  /*245d0*/  @!P6 LDC.64 R22, c[0x0][0x5c0] ;  /* 0x00017000ff16eb82 */ /* 0x000e220000000a00 */
[----:B------:R-:W5:Y:S01]  /*245e0*/  @!P6 LDG.E.U8 R90, desc[UR52][R26.64+0x71] ;  /* 0x000071341a5ae981 */ /* 0x000f62000c1e1100 */
[----:B0-----:R-:W-:-:S05]  /*245f0*/  @!P6 IADD3 R22, P3, R24, R22, RZ ;  /* 0x000000161816e210 */ /* 0x001fca0007f7e0ff */
        /* <DEDUP_REMOVED lines=20> */
[----:B------:R-:W-:Y:S02]  /*24740*/  ISETP.LT.OR P6, PT, R29, 0x79, !P5 ;  /* 0x000000791d00780c */ /* 0x000fe40006fc1670 */
[----:B------:R-:W-:Y:S02]  /*24750*/  PRMT R90, RZ, 0x7610, R90 ;  /* 0x00007610ff5a7816 */ /* 0x000fe4000000005a */
        /* <DEDUP_REMOVED lines=20> */
[----:B------:R-:W-:Y:S01]  /*248a0*/  F2FP.SATFINITE.E4M3.F32.PACK_AB_MERGE_C R90, RZ, R90, RZ ;  /* 0x0000005aff5a723e */ /* 0x000fe200048070ff */
[----:B------:R-:W5:Y:S04]  /*248b0*/  LDL.LU R208, [R1+0x354] ;  /* 0x0003540001d07983 */ /* 0x000f680000300800 */
[----:B------:R0:W-:Y:S01]  /*248c0*/  @!P6 STG.E.U8 desc[UR52][R22.64+0x78], R90 ;  /* 0x0000785a1600e986 */ /* 0x0001e2000c101134 */
[----:B------:R-:W-:-:S02]  /*248d0*/  ISETP.LT.OR P6, PT, R29, 0x7a, !P5 ;  /* 0x0000007a1d00780c */ /* 0x000fc40006fc1670 */
[----:B0-----:R-:W-:-:S11]  /*248e0*/  PRMT R90, RZ, 0x7610, R90 ;  /* 0x00007610ff5a7816 */ /* 0x001fd6000000005a */
[----:B------:R-:W0:Y:S01]  /*248f0*/  @!P6 LDC.64 R22, c[0x0][0x5c0] ;  /* 0x00017000ff16eb82 */ /* 0x000e220000000a00 */
[----:B------:R-:W2:Y:S01]  /*24900*/  @!P6 LDG.E.U8 R90, desc[UR52][R26.64+0x79] ;  /* 0x000079341a5ae981 */ /* 0x000ea2000c1e1100 */
[----:B0-----:R-:W-:-:S05]  /*24910*/  @!P6 IADD3 R22, P0, R24, R22, RZ ;  /* 0x000000161816e210 */ /* 0x001fca0007f1e0ff */
[----:B------:R-:W-:Y:S01]  /*24920*/  @!P6 IMAD.X R23, R31, 0x1, R23, P0 ;  /* 0x000000011f17e824 */ /* 0x000fe200000e0617 */
[----:B--2---:R-:W-:-:S04]  /*24930*/  LOP3.LUT R90, R90, 0xff, RZ, 0xc0, !PT ;  /* 0x000000ff5a5a7812 */ /* 0x004fc800078ec0ff */
[----:B------:R-:W-:-:S05]  /*24940*/  F2FP.F16.E4M3.UNPACK_B R90, R90 ;  /* 0x0000005aff5a723e */ /* 0x000fca00020006ff */
[----:B------:R-:W-:-:S05]  /*24950*/  HADD2.F32 R90, -RZ, R90.H0_H0 ;  /* 0x2000005aff5a7230 */ /* 0x000fca0000004100 */
[----:B------:R-:W-:-:S04]  /*24960*/  FMUL R90, R90, UR5 ;  /* 0x000000055a5a7c20 */ /* 0x000fc80008400000 */
[----:B------:R-:W-:Y:S01]  /*24970*/  FFMA R90, R207, UR4, R90 ;  /* 0x00000004cf5a7c23 */ /* 0x000fe2000800005a */
[----:B------:R-:W-:Y:S01]  /*24980*/  LOP3.LUT P4, RZ, R5, 0x2000, RZ, 0xc0, !PT ;  /* 0x0000200005ff7812 */ /* 0x000fe2000788c0ff */
[----:B------:R-:W2:Y:S03]  /*24990*/  LDL.LU R207, [R1+0x358] ;  /* 0x0003580001cf7983 */ /* 0x000ea60000300800 */
[----:B------:R-:W-:-:S05]  /*249a0*/  F2FP.SATFINITE.E4M3.F32.PACK_AB_MERGE_C R90, RZ, R90, RZ ;  /* 0x0000005aff5a723e */ /* 0x000fca00048070ff */
[----:B------:R0:W-:Y:S01]  /*249b0*/  @!P6 STG.E.U8 desc[UR52][R22.64+0x79], R90 ;  /* 0x0000795a1600e986 */ /* 0x0001e2000c101134 */
[----:B------:R-:W-:Y:S02]  /*249c0*/  LOP3.LUT P6, RZ, R5, 0x80000, RZ, 0xc0, !PT ;  /* 0x0008000005ff7812 */ /* 0x000fe400078cc0ff */
[----:B0-----:R-:W-:-:S11]  /*249d0*/  PRMT R22, RZ, 0x7610, R22 ;  /* 0x00007610ff167816 */ /* 0x001fd60000000016 */
[----:B------:R-:W4:Y:S02]  /*249e0*/  @!P6 LDG.E.U8 R22, desc[UR52][R10.64+0x78] ;  /* 0x000078340a16e981 */ /* 0x000f24000c1e1100 */
[----:B----4-:R-:W-:-:S04]  /*249f0*/  LOP3.LUT R22, R22, 0xff, RZ, 0xc0, !PT ;  /* 0x000000ff16167812 */ /* 0x010fc800078ec0ff */
[----:B------:R-:W-:-:S05]  /*24a00*/  F2FP.F16.E4M3.UNPACK_B R22, R22 ;  /* 0x00000016ff16723e */ /* 0x000fca00020006ff */
[----:B------:R-:W-:-:S05]  /*24a10*/  HADD2.F32 R22, -RZ, R22.H0_H0 ;  /* 0x20000016ff167230 */ /* 0x000fca0000004100 */
[----:B------:R-:W-:-:S04]  /*24a20*/  FMUL R22, R22, UR5 ;  /* 0x0000000516167c20 */ /* 0x000fc80008400000 */
[----:B------:R-:W-:-:S05]  /*24a30*/  FFMA R22, R209, UR4, R22 ;  /* 0x00000004d1167c23 */ /* 0x000fca0008000016 */
        /* <DEDUP_REMOVED lines=19> */
[----:B-----5:R-:W-:Y:S01]  /*24b70*/  FFMA R22, R208, UR4, R22 ;  /* 0x00000004d0167c23 */ /* 0x020fe20008000016 */
[----:B------:R-:W-:Y:S01]  /*24b80*/  ISETP.LT.OR P3, PT, R29, 0x71, !P1 ;  /* 0x000000711d00780c */ /* 0x000fe20004f61670 */
[----:B------:R-:W4:Y:S03]  /*24b90*/  LDL.LU R208, [R1+0x360] ;  /* 0x0003600001d07983 */ /* 0x000f260000300800 */
        /* <DEDUP_REMOVED lines=15> */
[----:B0-----:R-:W-:-:S05]  /*24c90*/  @!P3 IADD3 R22, P6, R151, R22, RZ ;  /* 0x000000169716b210 */ /* 0x001fca0007fde0ff */
[----:B------:R-:W-:Y:S01]  /*24ca0*/  @!P3 IMAD.X R23, R152, 0x1, R23, P6 ;  /* 0x000000019817b824 */ /* 0x000fe200030e0617 */
[----:B------:R-:W-:-:S13]  /*24cb0*/  ISETP.LT.OR P6, PT, R29, 0x71, !P1 ;  /* 0x000000711d00780c */ /* 0x000fda0004fc1670 */
[----:B------:R-:W5:Y:S01]  /*24cc0*/  @!P6 LDG.E.U8 R90, desc[UR52][R14.64+0x70] ;  /* 0x000070340e5ae981 */ /* 0x000f62000c1e1100 */
[----:B------:R-:W-:Y:S02]  /*24cd0*/  ISETP.LT.OR P3, PT, R29, 0x72, !P1 ;  /* 0x000000721d00780c */ /* 0x000fe40004f61670 */
        /* <DEDUP_REMOVED lines=18> */
[----:B----4-:R-:W-:Y:S02]  /*24e00*/  FFMA R90, R208, UR4, R90 ;  /* 0x00000004d05a7c23 */ /* 0x010fe4000800005a */
        /* <DEDUP_REMOVED lines=10> */
[----:B------:R-:W-:Y:S01]  /*24eb0*/  PRMT R90, RZ, 0x7610, R90 ;  /* 0x00007610ff5a7816 */ /* 0x000fe2000000005a */
[----:B------:R-:W2:Y:S03]  /*24ec0*/  LDL.LU R207, [R1+0x370] ;  /* 0x0003700001cf7983 */ /* 0x000ea60000300800 */
[----:B------:R-:W-:-:S05]  /*24ed0*/  F2FP.SATFINITE.E4M3.F32.PACK_AB_MERGE_C R22, RZ, R22, RZ ;  /* 0x00000016ff16723e */ /* 0x000fca00048070ff */
[----:B------:R0:W-:Y:S02]  /*24ee0*/  @!P4 STG.E.U8 desc[UR52][R200.64+0x78], R22 ;  /* 0x00007816c800c986 */ /* 0x0001e4000c101134 */
[----:B0-----:R-:W-:-:S06]  /*24ef0*/  PRMT R22, RZ, 0x7610, R22 ;  /* 0x00007610ff167816 */ /* 0x001fcc0000000016 */
[----:B------:R-:W5:Y:S01]  /*24f00*/  @!P0 LDG.E.U8 R22, desc[UR52][R12.64+0x79] ;  /* 0x000079340c168981 */ /* 0x000f62000c1e1100 */
[----:B------:R-:W-:Y:S02]  /*24f10*/  ISETP.LT.OR P4, PT, R29, 0x79, !P1 ;  /* 0x000000791d00780c */ /* 0x000fe40004f81670 */
[----:B-----5:R-:W-:-:S04]  /*24f20*/  LOP3.LUT R22, R22, 0xff, RZ, 0xc0, !PT ;  /* 0x000000ff16167812 */ /* 0x020fc800078ec0ff */
[----:B------:R-:W-:-:S05]  /*24f30*/  F2FP.F16.E4M3.UNPACK_B R22, R22 ;  /* 0x00000016ff16723e */ /* 0x000fca00020006ff */
[----:B------:R-:W-:-:S05]  /*24f40*/  HADD2.F32 R22, -RZ, R22.H0_H0 ;  /* 0x20000016ff167230 */ /* 0x000fca0000004100 */
[----:B------:R-:W-:-:S04]  /*24f50*/  FMUL R22, R22, UR5 ;  /* 0x0000000516167c20 */ /* 0x000fc80008400000 */
[----:B---3--:R-:W-:Y:S02]  /*24f60*/  FFMA R22, R153, UR4, R22 ;  /* 0x0000000499167c23 */ /* 0x008fe40008000016 */
[----:B------:R-:W3:Y:S03]  /*24f70*/  LDL.LU R153, [R1+0x374] ;  /* 0x0003740001997983 */ /* 0x000ee60000300800 */
[----:B------:R-:W-:-:S05]  /*24f80*/  F2FP.SATFINITE.E4M3.F32.PACK_AB_MERGE_C R22, RZ, R22, RZ ;  /* 0x00000016ff16723e */ /* 0x000fca00048070ff */
[----:B------:R0:W-:Y:S04]  /*24f90*/  @!P0 STG.E.U8 desc[UR52][R198.64+0x79], R22 ;  /* 0x00007916c6008986 */ /* 0x0001e8000c101134 */
[----:B------:R-:W5:Y:S01]  /*24fa0*/  @!P4 LDG.E.U8 R90, desc[UR52][R14.64+0x78] ;  /* 0x000078340e5ac981 */ /* 0x000f62000c1e1100 */
[----:B0-----:R-:W0:Y:S01]  /*24fb0*/  @!P4 LDC.64 R22, c[0x0][0x5c0] ;  /* 0x00017000ff16cb82 */ /* 0x001e220000000a00 */
        /* <DEDUP_REMOVED lines=8> */
[----:B------:R-:W-:Y:S01]  /*25040*/  LOP3.LUT P3, RZ, R5, 0x40, RZ, 0xc0, !PT ;  /* 0x0000004005ff7812 */ /* 0x000fe2000786c0ff */
[----:B------:R-:W4:Y:S03]  /*25050*/  LDL.LU R208, [R1+0x378] ;  /* 0x0003780001d07983 */ /* 0x000f260000300800 */
[----:B------:R-:W-:Y:S02]  /*25060*/  F2FP.SATFINITE.E4M3.F32.PACK_AB_MERGE_C R99, RZ, R90, RZ ;  /* 0x0000005aff63723e */ /* 0x000fe400048070ff */
[----:B------:R-:W-:-:S03]  /*25070*/  PRMT R90, RZ, 0x7610, R90 ;  /* 0x00007610ff5a7816 */ /* 0x000fc6000000005a */
[----:B------:R0:W-:Y:S04]  /*25080*/  @!P4 STG.E.U8 desc[UR52][R22.64+0x78], R99 ;  /* 0x000078631600c986 */ /* 0x0001e8000c101134 */
[----:B------:R-:W5:Y:S01]  /*25090*/  @!P0 LDG.E.U8 R90, desc[UR52][R14.64+0x79] ;  /* 0x000079340e5a8981 */ /* 0x000f62000c1e1100 */
[----:B0-----:R-:W0:Y:S02]  /*250a0*/  @!P0 LDC.64 R22, c[0x0][0x5c0] ;  /* 0x00017000ff168b82 */ /* 0x001e240000000a00 */
[----:B0-----:R-:W-:-:S05]  /*250b0*/  @!P0 IADD3 R22, P6, R116, R22, RZ ;  /* 0x0000001674168210 */ /* 0x001fca0007fde0ff */
[----:B------:R-:W-:Y:S01]  /*250c0*/  @!P0 IMAD.X R23, R121, 0x1, R23, P6 ;  /* 0x0000000179178824 */ /* 0x000fe200030e0617 */
[----:B------:R-:W-:Y:S02]  /*250d0*/  LOP3.LUT P6, RZ, R5, 0x80, RZ, 0xc0, !PT ;  /* 0x0000008005ff7812 */ /* 0x000fe400078cc0ff */
[----:B-----5:R-:W-:-:S04]  /*250e0*/  LOP3.LUT R90, R90, 0xff, RZ, 0xc0, !PT ;  /* 0x000000ff5a5a7812 */ /* 0x020fc800078ec0ff */
[----:B------:R-:W-:-:S05]  /*250f0*/  F2FP.F16.E4M3.UNPACK_B R90, R90 ;  /* 0x0000005aff5a723e */ /* 0x000fca00020006ff */
[----:B------:R-:W-:-:S05]  /*25100*/  HADD2.F32 R90, -RZ, R90.H0_H0 ;  /* 0x2000005aff5a7230 */ /* 0x000fca0000004100 */
[----:B------:R-:W-:-:S04]  /*25110*/  FMUL R90, R90, UR5 ;  /* 0x000000055a5a7c20 */ /* 0x000fc80008400000 */
[----:B--2---:R-:W-:Y:S01]  /*25120*/  FFMA R90, R207, UR4, R90 ;  /* 0x00000004cf5a7c23 */ /* 0x004fe2000800005a */
[----:B------:R-:W-:Y:S01]  /*25130*/  LOP3.LUT P4, RZ, R0, 0x20000, RZ, 0xc0, !PT ;  /* 0x0002000000ff7812 */ /* 0x000fe2000788c0ff */
[----:B------:R-:W2:Y:S03]  /*25140*/  LDL.LU R207, [R1+0x37c] ;  /* 0x00037c0001cf7983 */ /* 0x000ea60000300800 */
[----:B------:R-:W-:Y:S02]  /*25150*/  F2FP.SATFINITE.E4M3.F32.PACK_AB_MERGE_C R99, RZ, R90, RZ ;  /* 0x0000005aff63723e */ /* 0x000fe400048070ff */
[----:B------:R-:W-:-:S03]  /*25160*/  PRMT R90, RZ, 0x7610, R90 ;  /* 0x00007610ff5a7816 */ /* 0x000fc6000000005a */
[----:B------:R0:W-:Y:S04]  /*25170*/  @!P0 STG.E.U8 desc[UR52][R22.64+0x79], R99 ;  /* 0x0000796316008986 */ /* 0x0001e8000c101134 */
[----:B------:R-:W5:Y:S01]  /*25180*/  @!P6 LDG.E.U8 R90, desc[UR52][R16.64+0x70] ;  /* 0x00007034105ae981 */ /* 0x000f62000c1e1100 */
[----:B0-----:R-:W0:Y:S01]  /*25190*/  @!P4 LDC.64 R22, c[0x0][0x5c0] ;  /* 0x00017000ff16cb82 */ /* 0x001e220000000a00 */
[----:B-----5:R-:W-:-:S04]  /*251a0*/  LOP3.LUT R90, R90, 0xff, RZ, 0xc0, !PT ;  /* 0x000000ff5a5a7812 */ /* 0x020fc800078ec0ff */
[----:B------:R-:W-:-:S05]  /*251b0*/  F2FP.F16.E4M3.UNPACK_B R90, R90 ;  /* 0x0000005aff5a723e */ /* 0x000fca00020006ff */
[----:B------:R-:W-:-:S05]  /*251c0*/  HADD2.F32 R90, -RZ, R90.H0_H0 ;  /* 0x2000005aff5a7230 */ /* 0x000fca0000004100 */
[----:B------:R-:W-:-:S04]  /*251d0*/  FMUL R90, R90, UR5 ;  /* 0x000000055a5a7c20 */ /* 0x000fc80008400000 */
[----:B---3--:R-:W-:Y:S01]  /*251e0*/  FFMA R90, R153, UR4, R90 ;  /* 0x00000004995a7c23 */ /* 0x008fe2000800005a */
[----:B------:R-:W-:Y:S01]  /*251f0*/  LOP3.LUT P0, RZ, R0, 0x8000, RZ, 0xc0, !PT ;  /* 0x0000800000ff7812 */ /* 0x000fe2000780c0ff */
[----:B------:R-:W3:Y:S03]  /*25200*/  LDL.LU R153, [R1+0x380] ;  /* 0x0003800001997983 */ /* 0x000ee60000300800 */
[----:B------:R-:W-:Y:S02]  /*25210*/  F2FP.SATFINITE.E4M3.F32.PACK_AB_MERGE_C R101, RZ, R90, RZ ;  /* 0x0000005aff65723e */ /* 0x000fe400048070ff */
[----:B------:R-:W-:-:S03]  /*25220*/  PRMT R90, RZ, 0x7610, R90 ;  /* 0x00007610ff5a7816 */ /* 0x000fc6000000005a */
[----:B------:R-:W-:Y:S04]  /*25230*/  @!P6 STG.E.U8 desc[UR52][R184.64+0x70], R101 ;  /* 0x00007065b800e986 */ /* 0x000fe8000c101134 */
[----:B------:R-:W5:Y:S02]  /*25240*/  @!P3 LDG.E.U8 R90, desc[UR52][R16.64+0x71] ;  /* 0x00007134105ab981 */ /* 0x000f64000c1e1100 */
[----:B-----5:R-:W-:-:S04]  /*25250*/  LOP3.LUT R90, R90, 0xff, RZ, 0xc0, !PT ;  /* 0x000000ff5a5a7812 */ /* 0x020fc800078ec0ff */
[----:B------:R-:W-:-:S05]  /*25260*/  F2FP.F16.E4M3.UNPACK_B R90, R90 ;  /* 0x0000005aff5a723e */ /* 0x000fca00020006ff */
[----:B------:R-:W-:-:S05]  /*25270*/  HADD2.F32 R90, -RZ, R90.H0_H0 ;  /* 0x2000005aff5a7230 */ /* 0x000fca0000004100 */
[----:B------:R-:W-:-:S04]  /*25280*/  FMUL R90, R90, UR5 ;  /* 0x000000055a5a7c20 */ /* 0x000fc80008400000 */
[----:B----4-:R-:W-:Y:S01]  /*25290*/  FFMA R90, R208, UR4, R90 ;  /* 0x00000004d05a7c23 */ /* 0x010fe2000800005a */
[----:B0-----:R-:W-:Y:S01]  /*252a0*/  @!P4 IADD3 R22, P6, R115, R22, RZ ;  /* 0x000000167316c210 */ /* 0x001fe20007fde0ff */
[----:B------:R-:W4:Y:S03]  /*252b0*/  LDL.LU R208, [R1+0x384] ;  /* 0x0003840001d07983 */ /* 0x000f260000300800 */
[----:B------:R-:W-:Y:S02]  /*252c0*/  F2FP.SATFINITE.E4M3.F32.PACK_AB_MERGE_C R99, RZ, R90, RZ ;  /* 0x0000005aff63723e */ /* 0x000fe400048070ff */
[----:B------:R-:W-:-:S03]  /*252d0*/  PRMT R90, RZ, 0x7610, R90 ;  /* 0x00007610ff5a7816 */ /* 0x000fc6000000005a */
[----:B------:R0:W-:Y:S04]  /*252e0*/  @!P3 STG.E.U8 desc[UR52][R178.64+0x71], R99 ;  /* 0x00007163b200b986 */ /* 0x0001e8000c101134 */
[----:B------:R-:W5:Y:S01]  /*252f0*/  @!P4 LDG.E.U8 R90, desc[UR52][R18.64+0x70] ;  /* 0x00007034125ac981 */ /* 0x000f62000c1e1100 */
        /* <DEDUP_REMOVED lines=8> */
[----:B0-----:R-:W-:Y:S02]  /*25380*/  F2FP.SATFINITE.E4M3.F32.PACK_AB_MERGE_C R99, RZ, R90, RZ ;  /* 0x0000005aff63723e */ /* 0x001fe400048070ff */
        /* <DEDUP_REMOVED lines=34> */
[----:B--2---:R-:W-:Y:S01]  /*255b0*/  FFMA R90, R207, UR4, R90 ;  /* 0x00000004cf5a7c23 */ /* 0x004fe2000800005a */
[----:B0-----:R-:W-:Y:S01]  /*255c0*/  @!P4 IADD3 R22, P6, R128, R22, RZ ;  /* 0x000000168016c210 */ /* 0x001fe20007fde0ff */
[----:B------:R-:W2:Y:S03]  /*255d0*/  LDL.LU R207, [R1+0x394] ;  /* 0x0003940001cf7983 */ /* 0x000ea60000300800 */
        /* <DEDUP_REMOVED lines=11> */
[----:B0-----:R-:W-:Y:S02]  /*25690*/  F2FP.SATFINITE.E4M3.F32.PACK_AB_MERGE_C R99, RZ, R90, RZ ;  /* 0x0000005aff63723e */ /* 0x001fe400048070ff */
[----:B------:R-:W-:-:S03]  /*256a0*/  PRMT R90, RZ, 0x7610, R90 ;  /* 0x00007610ff5a7816 */ /* 0x000fc6000000005a */
[----:B------:R0:W-:Y:S04]  /*256b0*/  @!P4 STG.E.U8 desc[UR52][R22.64+0x78], R99 ;  /* 0x000078631600c986 */ /* 0x0001e8000c101134 */
[----:B------:R-:W5:Y:S01]  /*256c0*/  @!P0 LDG.E.U8 R90, desc[UR52][R18.64+0x79] ;  /* 0x00007934125a8981 */ /* 0x000f62000c1e1100 */
[----:B0-----:R-:W0:Y:S02]  /*256d0*/  @!P0 LDC.64 R22, c[0x0][0x5c0] ;  /* 0x00017000ff168b82 */ /* 0x001e240000000a00 */
        /* <DEDUP_REMOVED lines=27> */
[----:B------:R-:W-:-:S11]  /*25890*/  PRMT R90, RZ, 0x7610, R90 ;  /* 0x00007610ff5a7816 */ /* 0x000fd6000000005a */
        /* <DEDUP_REMOVED lines=10> */
[----:B------:R-:W-:Y:S02]  /*25940*/  F2FP.SATFINITE.E4M3.F32.PACK_AB_MERGE_C R99, RZ, R90, RZ ;  /* 0x0000005aff63723e */ /* 0x000fe400048070ff */
[----:B------:R-:W-:-:S03]  /*25950*/  PRMT R90, RZ, 0x7610, R90 ;  /* 0x00007610ff5a7816 */ /* 0x000fc6000000005a */
[----:B------:R0:W-:Y:S04]  /*25960*/  @!P6 STG.E.U8 desc[UR52][R22.64+0x81], R99 ;  /* 0x000081631600e986 */ /* 0x0001e8000c101134 */
[----:B------:R-:W5:Y:S02]  /*25970*/  @!P4 LDG.E.U8 R90, desc[UR52][R10.64+0x80] ;  /* 0x000080340a5ac981 */ /* 0x000f64000c1e1100 */
[----:B-----5:R-:W-:-:S04]  /*25980*/  LOP3.LUT R90, R90, 0xff, RZ, 0xc0, !PT ;  /* 0x000000ff5a5a7812 */ /* 0x020fc800078ec0ff */
[----:B------:R-:W-:-:S05]  /*25990*/  F2FP.F16.E4M3.UNPACK_B R90, R90 ;  /* 0x0000005aff5a723e */ /* 0x000fca00020006ff */
[----:B------:R-:W-:-:S05]  /*259a0*/  HADD2.F32 R90, -RZ, R90.H0_H0 ;  /* 0x2000005aff5a7230 */ /* 0x000fca0000004100 */
[----:B------:R-:W-:-:S04]  /*259b0*/  FMUL R90, R90, UR5 ;  /* 0x000000055a5a7c20 */ /* 0x000fc80008400000 */
[----:B----4-:R-:W-:-:S05]  /*259c0*/  FFMA R90, R208, UR4, R90 ;  /* 0x00000004d05a7c23 */ /* 0x010fca000800005a */
[----:B------:R-:W-:Y:S02]  /*259d0*/  F2FP.SATFINITE.E4M3.F32.PACK_AB_MERGE_C R101, RZ, R90, RZ ;  /* 0x0000005aff65723e */ /* 0x000fe400048070ff */
[----:B------:R-:W-:-:S03]  /*259e0*/  PRMT R90, RZ, 0x7610, R90 ;  /* 0x00007610ff5a7816 */ /* 0x000fc6000000005a */
[----:B------:R-:W-:Y:S04]  /*259f0*/  @!P4 STG.E.U8 desc[UR52][R158.64+0x80], R101 ;  /* 0x000080659e00c986 */ /* 0x000fe8000c101134 */
[----:B------:R-:W4:Y:S01]  /*25a00*/  @!P0 LDG.E.U8 R90, desc[UR52][R10.64+0x81] ;  /* 0x000081340a5a8981 */ /* 0x000f22000c1e1100 */
[----:B------:R-:W-:-:S13]  /*25a10*/  ISETP.LT.OR P6, PT, R29, 0x89, !P5 ;  /* 0x000000891d00780c */ /* 0x000fda0006fc1670 */
[----:B0-----:R-:W0:Y:S01]  /*25a20*/  @!P6 LDC.64 R22, c[0x0][0x5c0] ;  /* 0x00017000ff16eb82 */ /* 0x001e220000000a00 */
[----:B----4-:R-:W-:-:S04]  /*25a30*/  LOP3.LUT R90, R90, 0xff, RZ, 0xc0, !PT ;  /* 0x000000ff5a5a7812 */ /* 0x010fc800078ec0ff */
[----:B------:R-:W-:-:S05]  /*25a40*/  F2FP.F16.E4M3.UNPACK_B R90, R90 ;  /* 0x0000005aff5a723e */ /* 0x000fca00020006ff */
[----:B------:R-:W-:-:S05]  /*25a50*/  HADD2.F32 R90, -RZ, R90.H0_H0 ;  /* 0x2000005aff5a7230 */ /* 0x000fca0000004100 */
[----:B------:R-:W-:-:S04]  /*25a60*/  FMUL R90, R90, UR5 ;  /* 0x000000055a5a7c20 */ /* 0x000fc80008400000 */
[----:B--2---:R-:W-:Y:S02]  /*25a70*/  FFMA R90, R207, UR4, R90 ;  /* 0x00000004cf5a7c23 */ /* 0x004fe4000800005a */
[----:B------:R-:W2:Y:S03]  /*25a80*/  LDL.LU R207, [R1+0x3a8] ;  /* 0x0003a80001cf7983 */ /* 0x000ea60000300800 */
[----:B------:R-:W-:Y:S01]  /*25a90*/  F2FP.SATFINITE.E4M3.F32.PACK_AB_MERGE_C R99, RZ, R90, RZ ;  /* 0x0000005aff63723e */ /* 0x000fe200048070ff */
[----:B------:R-:W4:Y:S01]  /*25aa0*/  LDL.LU R209, [R1+0x3ac] ;  /* 0x0003ac0001d17983 */ /* 0x000f220000300800 */
[----:B------:R-:W-:-:S03]  /*25ab0*/  PRMT R90, RZ, 0x7610, R90 ;  /* 0x00007610ff5a7816 */ /* 0x000fc6000000005a */
[----:B------:R1:W-:Y:S04]  /*25ac0*/  @!P0 STG.E.U8 desc[UR52][R156.64+0x81], R99 ;  /* 0x000081639c008986 */ /* 0x0003e8000c101134 */
[----:B------:R-:W5:Y:S01]  /*25ad0*/  @!P6 LDG.E.U8 R90, desc[UR52][R26.64+0x88] ;  /* 0x000088341a5ae981 */ /* 0x000f62000c1e1100 */
        /* <DEDUP_REMOVED lines=9> */
[----:B-1----:R-:W-:Y:S01]  /*25b70*/  F2FP.SATFINITE.E4M3.F32.PACK_AB_MERGE_C R99, RZ, R90, RZ ;  /* 0x0000005aff63723e */ /* 0x002fe200048070ff */
[----:B------:R-:W5:Y:S04]  /*25b80*/  LDL.LU R208, [R1+0x3b4] ;  /* 0x0003b40001d07983 */ /* 0x000f680000300800 */
[----:B------:R0:W-:Y:S01]  /*25b90*/  @!P6 STG.E.U8 desc[UR52][R22.64+0x88], R99 ;  /* 0x000088631600e986 */ /* 0x0001e2000c101134 */
[----:B------:R-:W-:-:S02]  /*25ba0*/  ISETP.LT.OR P6, PT, R29, 0x8a, !P5 ;  /* 0x0000008a1d00780c */ /* 0x000fc40006fc1670 */
[----:B------:R-:W-:-:S11]  /*25bb0*/  PRMT R90, RZ, 0x7610, R90 ;  /* 0x00007610ff5a7816 */ /* 0x000fd6000000005a */
[----:B------:R-:W2:Y:S01]  /*25bc0*/  @!P6 LDG.E.U8 R90, desc[UR52][R26.64+0x89] ;  /* 0x000089341a5ae981 */ /* 0x000ea2000c1e1100 */
[----:B0-----:R-:W0:Y:S02]  /*25bd0*/  @!P6 LDC.64 R22, c[0x0][0x5c0] ;  /* 0x00017000ff16eb82 */ /* 0x001e240000000a00 */
        /* <DEDUP_REMOVED lines=12> */
[----:B------:R-:W-:-:S11]  /*25ca0*/  PRMT R90, RZ, 0x7610, R90 ;  /* 0x00007610ff5a7816 */ /* 0x000fd6000000005a */
[----:B------:R-:W4:Y:S02]  /*25cb0*/  @!P6 LDG.E.U8 R90, desc[UR52][R10.64+0x88] ;  /* 0x000088340a5ae981 */ /* 0x000f24000c1e1100 */
[----:B----4-:R-:W-:-:S04]  /*25cc0*/  LOP3.LUT R90, R90, 0xff, RZ, 0xc0, !PT ;  /* 0x000000ff5a5a7812 */ /* 0x010fc800078ec0ff */
[----:B------:R-:W-:-:S05]  /*25cd0*/  F2FP.F16.E4M3.UNPACK_B R90, R90 ;  /* 0x0000005aff5a723e */ /* 0x000fca00020006ff */
[----:B------:R-:W-:-:S05]  /*25ce0*/  HADD2.F32 R90, -RZ, R90.H0_H0 ;  /* 0x2000005aff5a7230 */ /* 0x000fca0000004100 */
[----:B------:R-:W-:-:S04]  /*25cf0*/  FMUL R90, R90, UR5 ;  /* 0x000000055a5a7c20 */ /* 0x000fc80008400000 */
[----:B------:R-:W-:-:S05]  /*25d00*/  FFMA R90, R209, UR4, R90 ;  /* 0x00000004d15a7c23 */ /* 0x000fca000800005a */
[----:B------:R-:W-:Y:S02]  /*25d10*/  F2FP.SATFINITE.E4M3.F32.PACK_AB_MERGE_C R101, RZ, R90, RZ ;  /* 0x0000005aff65723e */ /* 0x000fe400048070ff */
[----:B------:R-:W-:-:S03]  /*25d20*/  PRMT R90, RZ, 0x7610, R90 ;  /* 0x00007610ff5a7816 */ /* 0x000fc6000000005a */
[----:B------:R-:W-:Y:S04]  /*25d30*/  @!P6 STG.E.U8 desc[UR52][R154.64+0x88], R101 ;  /* 0x000088659a00e986 */ /* 0x000fe8000c101134 */
[----:B------:R-:W4:Y:S01]  /*25d40*/  @!P3 LDG.E.U8 R90, desc[UR52][R10.64+0x89] ;  /* 0x000089340a5ab981 */ /* 0x000f22000c1e1100 */
[----:B0-----:R-:W-:Y:S02]  /*25d50*/  PRMT R22, RZ, 0x7610, R22 ;  /* 0x00007610ff167816 */ /* 0x001fe40000000016 */
        /* <DEDUP_REMOVED lines=8> */
[----:B------:R-:W-:Y:S04]  /*25de0*/  @!P3 STG.E.U8 desc[UR52][R86.64+0x89], R23 ;  /* 0x000089175600b986 */ /* 0x000fe8000c101134 */
        /* <DEDUP_REMOVED lines=8> */
[----:B------:R-:W-:Y:S02]  /*25e70*/  F2FP.SATFINITE.E4M3.F32.PACK_AB_MERGE_C R99, RZ, R22, RZ ;  /* 0x00000016ff63723e */ /* 0x000fe400048070ff */
[----:B------:R-:W-:-:S03]  /*25e80*/  PRMT R22, RZ, 0x7610, R22 ;  /* 0x00007610ff167816 */ /* 0x000fc60000000016 */
[----:B------:R0:W-:Y:S04]  /*25e90*/  @!P4 STG.E.U8 desc[UR52][R84.64+0x80], R99 ;  /* 0x000080635400c986 */ /* 0x0001e8000c101134 */
[----:B------:R-:W5:Y:S01]  /*25ea0*/  @!P0 LDG.E.U8 R22, desc[UR52][R12.64+0x81] ;  /* 0x000081340c168981 */ /* 0x000f62000c1e1100 */
[----:B0-----:R-:W-:Y:S02]  /*25eb0*/  PRMT R84, RZ, 0x7610, R84 ;  /* 0x00007610ff547816 */ /* 0x001fe40000000054 */
        /* <DEDUP_REMOVED lines=8> */
[----:B------:R-:W0:Y:S03]  /*25f40*/  @!P3 LDC.64 R22, c[0x0][0x5c0] ;  /* 0x00017000ff16bb82 */ /* 0x000e260000000a00 */
[----:B------:R1:W-:Y:S01]  /*25f50*/  @!P0 STG.E.U8 desc[UR52][R82.64+0x81], R87 ;  /* 0x0000815752008986 */ /* 0x0003e2000c101134 */
[----:B0-----:R-:W-:-:S05]  /*25f60*/  @!P3 IADD3 R22, P6, R147, R22, RZ ;  /* 0x000000169316b210 */ /* 0x001fca0007fde0ff */
[----:B------:R-:W-:Y:S01]  /*25f70*/  @!P3 IMAD.X R23, R148, 0x1, R23, P6 ;  /* 0x000000019417b824 */ /* 0x000fe200030e0617 */
[----:B------:R-:W-:-:S13]  /*25f80*/  ISETP.LT.OR P6, PT, R29, 0x81, !P1 ;  /* 0x000000811d00780c */ /* 0x000fda0004fc1670 */
[----:B------:R-:W5:Y:S01]  /*25f90*/  @!P6 LDG.E.U8 R84, desc[UR52][R14.64+0x80] ;  /* 0x000080340e54e981 */ /* 0x000f62000c1e1100 */
[----:B------:R-:W-:Y:S02]  /*25fa0*/  ISETP.LT.OR P3, PT, R29, 0x82, !P1 ;  /* 0x000000821d00780c */ /* 0x000fe40004f61670 */
[----:B-1----:R-:W-:Y:S02]  /*25fb0*/  PRMT R82, RZ, 0x7610, R82 ;  /* 0x00007610ff527816 */ /* 0x002fe40000000052 */
        /* <DEDUP_REMOVED lines=27> */
[----:B--2---:R-:W-:Y:S02]  /*26170*/  FFMA R82, R207, UR4, R82 ;  /* 0x00000004cf527c23 */ /* 0x004fe40008000052 */
[----:B------:R-:W2:Y:S03]  /*26180*/  LDL.LU R207, [R1+0x3d0] ;  /* 0x0003d00001cf7983 */ /* 0x000ea60000300800 */
[----:B------:R-:W-:Y:S02]  /*26190*/  F2FP.SATFINITE.E4M3.F32.PACK_AB_MERGE_C R85, RZ, R82, RZ ;  /* 0x00000052ff55723e */ /* 0x000fe400048070ff */
[----:B------:R-:W-:-:S03]  /*261a0*/  PRMT R82, RZ, 0x7610, R82 ;  /* 0x00007610ff527816 */ /* 0x000fc60000000052 */
[----:B------:R0:W-:Y:S04]  /*261b0*/  @!P4 STG.E.U8 desc[UR52][R80.64+0x88], R85 ;  /* 0x000088555000c986 */ /* 0x0001e8000c101134 */
[----:B------:R-:W5:Y:S01]  /*261c0*/  @!P0 LDG.E.U8 R82, desc[UR52][R12.64+0x89] ;  /* 0x000089340c528981 */ /* 0x000f62000c1e1100 */
[----:B------:R-:W-:Y:S02]  /*261d0*/  ISETP.LT.OR P4, PT, R29, 0x89, !P1 ;  /* 0x000000891d00780c */ /* 0x000fe40004f81670 */
[----:B0-----:R-:W-:-:S11]  /*261e0*/  PRMT R80, RZ, 0x7610, R80 ;  /* 0x00007610ff507816 */ /* 0x001fd60000000050 */
[----:B------:R-:W0:Y:S01]  /*261f0*/  @!P4 LDC.64 R22, c[0x0][0x5c0] ;  /* 0x00017000ff16cb82 */ /* 0x000e220000000a00 */
[----:B-----5:R-:W-:-:S04]  /*26200*/  LOP3.LUT R82, R82, 0xff, RZ, 0xc0, !PT ;  /* 0x000000ff52527812 */ /* 0x020fc800078ec0ff */
[----:B------:R-:W-:-:S05]  /*26210*/  F2FP.F16.E4M3.UNPACK_B R82, R82 ;  /* 0x00000052ff52723e */ /* 0x000fca00020006ff */
[----:B------:R-:W-:-:S05]  /*26220*/  HADD2.F32 R82, -RZ, R82.H0_H0 ;  /* 0x20000052ff527230 */ /* 0x000fca0000004100 */
[----:B------:R-:W-:-:S04]  /*26230*/  FMUL R82, R82, UR5 ;  /* 0x0000000552527c20 */ /* 0x000fc80008400000 */
[----:B---3--:R-:W-:Y:S01]  /*26240*/  FFMA R82, R153, UR4, R82 ;  /* 0x0000000499527c23 */ /* 0x008fe20008000052 */
[----:B0-----:R-:W-:Y:S01]  /*26250*/  @!P4 IADD3 R22, P6, R139, R22, RZ ;  /* 0x000000168b16c210 */ /* 0x001fe20007fde0ff */
[----:B------:R-:W3:Y:S03]  /*26260*/  LDL.LU R153, [R1+0x3d4] ;  /* 0x0003d40001997983 */ /* 0x000ee60000300800 */
[----:B------:R-:W-:-:S05]  /*26270*/  F2FP.SATFINITE.E4M3.F32.PACK_AB_MERGE_C R83, RZ, R82, RZ ;  /* 0x00000052ff53723e */ /* 0x000fca00048070ff */
[----:B------:R0:W-:Y:S04]  /*26280*/  @!P0 STG.E.U8 desc[UR52][R78.64+0x89], R83 ;  /* 0x000089534e008986 */ /* 0x0001e8000c101134 */
[----:B------:R-:W5:Y:S01]  /*26290*/  @!P4 LDG.E.U8 R80, desc[UR52][R14.64+0x88] ;  /* 0x000088340e50c981 */ /* 0x000f62000c1e1100 */
[----:B------:R-:W-:Y:S01]  /*262a0*/  ISETP.LT.OR P0, PT, R29, 0x8a, !P1 ;  /* 0x0000008a1d00780c */ /* 0x000fe20004f01670 */
[----:B------:R-:W-:Y:S01]  /*262b0*/  @!P4 IMAD.X R23, R143, 0x1, R23, P6 ;  /* 0x000000018f17c824 */ /* 0x000fe200030e0617 */
[----:B0-----:R-:W-:Y:S02]  /*262c0*/  PRMT R78, RZ, 0x7610, R78 ;  /* 0x00007610ff4e7816 */ /* 0x001fe4000000004e */
        /* <DEDUP_REMOVED lines=37> */
[----:B-1----:R-:W-:Y:S02]  /*26520*/  PRMT R76, RZ, 0x7610, R76 ;  /* 0x00007610ff4c7816 */ /* 0x002fe4000000004c */
[----:B-----5:R-:W-:-:S04]  /*26530*/  LOP3.LUT R78, R78, 0xff, RZ, 0xc0, !PT ;  /* 0x000000ff4e4e7812 */ /* 0x020fc800078ec0ff */
[----:B------:R-:W-:-:S05]  /*26540*/  F2FP.F16.E4M3.UNPACK_B R78, R78 ;  /* 0x0000004eff4e723e */ /* 0x000fca00020006ff */
[----:B------:R-:W-:-:S05]  /*26550*/  HADD2.F32 R78, -RZ, R78.H0_H0 ;  /* 0x2000004eff4e7230 */ /* 0x000fca0000004100 */
[----:B------:R-:W-:-:S04]  /*26560*/  FMUL R78, R78, UR5 ;  /* 0x000000054e4e7c20 */ /* 0x000fc80008400000 */
[----:B----4-:R-:W-:Y:S01]  /*26570*/  FFMA R78, R208, UR4, R78 ;  /* 0x00000004d04e7c23 */ /* 0x010fe2000800004e */
[----:B0-----:R-:W-:Y:S01]  /*26580*/  @!P4 IADD3 R22, P6, R135, R22, RZ ;  /* 0x000000168716c210 */ /* 0x001fe20007fde0ff */
[----:B------:R-:W4:Y:S03]  /*26590*/  LDL.LU R208, [R1+0x3e4] ;  /* 0x0003e40001d07983 */ /* 0x000f260000300800 */
[----:B------:R-:W-:-:S05]  /*265a0*/  F2FP.SATFINITE.E4M3.F32.PACK_AB_MERGE_C R79, RZ, R78, RZ ;  /* 0x0000004eff4f723e */ /* 0x000fca00048070ff */
[----:B------:R0:W-:Y:S04]  /*265b0*/  @!P3 STG.E.U8 desc[UR52][R74.64+0x81], R79 ;  /* 0x0000814f4a00b986 */ /* 0x0001e8000c101134 */
[----:B------:R-:W5:Y:S01]  /*265c0*/  @!P4 LDG.E.U8 R76, desc[UR52][R18.64+0x80] ;  /* 0x00008034124cc981 */ /* 0x000f62000c1e1100 */
[----:B------:R-:W-:Y:S01]  /*265d0*/  @!P4 IMAD.X R23, R136, 0x1, R23, P6 ;  /* 0x000000018817c824 */ /* 0x000fe200030e0617 */
        /* <DEDUP_REMOVED lines=43> */
[----:B--2---:R-:W-:Y:S01]  /*26890*/  FFMA R74, R207, UR4, R74 ;  /* 0x00000004cf4a7c23 */ /* 0x004fe2000800004a */
[----:B0-----:R-:W-:Y:S01]  /*268a0*/  @!P4 IADD3 R22, P6, R141, R22, RZ ;  /* 0x000000168d16c210 */ /* 0x001fe20007fde0ff */
[----:B------:R-:W2:Y:S03]  /*268b0*/  LDL.LU R207, [R1+0x3f4] ;  /* 0x0003f40001cf7983 */ /* 0x000ea60000300800 */
        /* <DEDUP_REMOVED lines=23> */
[----:B------:R-:W-:Y:S01]  /*26a30*/  PRMT R72, RZ, 0x7610, R72 ;  /* 0x00007610ff487816 */ /* 0x000fe20000000048 */
        /* <DEDUP_REMOVED lines=17> */
[----:B------:R-:W-:-:S13]  /*26b50*/  ISETP.LT.OR P6, PT, R29, 0x92, !P5 ;  /* 0x000000921d00780c */ /* 0x000fda0006fc1670 */
[----:B------:R-:W5:Y:S01]  /*26b60*/  @!P6 LDG.E.U8 R72, desc[UR52][R26.64+0x91] ;  /* 0x000091341a48e981 */ /* 0x000f62000c1e1100 */
[----:B------:R-:W1:Y:S01]  /*26b70*/  @!P6 LDC.64 R70, c[0x0][0x5c0] ;  /* 0x00017000ff46eb82 */ /* 0x000e620000000a00 */
[----:B0-----:R-:W-:Y:S02]  /*26b80*/  PRMT R22, RZ, 0x7610, R22 ;  /* 0x00007610ff167816 */ /* 0x001fe40000000016 */
[----:B-1----:R-:W-:-:S05]  /*26b90*/  @!P6 IADD3 R70, P3, R24, R70, RZ ;  /* 0x000000461846e210 */ /* 0x002fca0007f7e0ff */
        /* <DEDUP_REMOVED lines=10> */
[----:B------:R-:W5:Y:S02]  /*26c40*/  @!P4 LDG.E.U8 R22, desc[UR52][R10.64+0x90] ;  /* 0x000090340a16c981 */ /* 0x000f64000c1e1100 */
[----:B-----5:R-:W-:-:S04]  /*26c50*/  LOP3.LUT R22, R22, 0xff, RZ, 0xc0, !PT ;  /* 0x000000ff16167812 */ /* 0x020fc800078ec0ff */
[----:B------:R-:W-:-:S05]  /*26c60*/  F2FP.F16.E4M3.UNPACK_B R22, R22 ;  /* 0x00000016ff16723e */ /* 0x000fca00020006ff */
[----:B------:R-:W-:-:S05]  /*26c70*/  HADD2.F32 R22, -RZ, R22.H0_H0 ;  /* 0x20000016ff167230 */ /* 0x000fca0000004100 */
[----:B------:R-:W-:-:S04]  /*26c80*/  FMUL R22, R22, UR5 ;  /* 0x0000000516167c20 */ /* 0x000fc80008400000 */
[----:B----4-:R-:W-:Y:S01]  /*26c90*/  FFMA R22, R208, UR4, R22 ;  /* 0x00000004d0167c23 */ /* 0x010fe20008000016 */
[----:B------:R-:W-:Y:S01]  /*26ca0*/  ISETP.LT.OR P6, PT, R29, 0x99, !P5 ;  /* 0x000000991d00780c */ /* 0x000fe20006fc1670 */
[----:B------:R-:W4:Y:S03]  /*26cb0*/  LDL.LU R208, [R1+0x408] ;  /* 0x0004080001d07983 */ /* 0x000f260000300800 */
[----:B------:R-:W-:Y:S01]  /*26cc0*/  F2FP.SATFINITE.E4M3.F32.PACK_AB_MERGE_C R73, RZ, R22, RZ ;  /* 0x00000016ff49723e */ /* 0x000fe200048070ff */
[----:B------:R-:W5:Y:S01]  /*26cd0*/  LDL.LU R209, [R1+0x40c] ;  /* 0x00040c0001d17983 */ /* 0x000f620000300800 */
[----:B------:R-:W-:-:S03]  /*26ce0*/  PRMT R22, RZ, 0x7610, R22 ;  /* 0x00007610ff167816 */ /* 0x000fc60000000016 */
[----:B------:R0:W-:Y:S04]  /*26cf0*/  @!P4 STG.E.U8 desc[UR52][R68.64+0x90], R73 ;  /* 0x000090494400c986 */ /* 0x0001e8000c101134 */
[----:B------:R-:W2:Y:S01]  /*26d00*/  @!P0 LDG.E.U8 R22, desc[UR52][R10.64+0x91] ;  /* 0x000091340a168981 */ /* 0x000ea2000c1e1100 */
[----:B0-----:R-:W-:Y:S02]  /*26d10*/  PRMT R68, RZ, 0x7610, R68 ;  /* 0x00007610ff447816 */ /* 0x001fe40000000044 */
[----:B--2---:R-:W-:-:S04]  /*26d20*/  LOP3.LUT R22, R22, 0xff, RZ, 0xc0, !PT ;  /* 0x000000ff16167812 */ /* 0x004fc800078ec0ff */
[----:B------:R-:W-:-:S05]  /*26d30*/  F2FP.F16.E4M3.UNPACK_B R22, R22 ;  /* 0x00000016ff16723e */ /* 0x000fca00020006ff */
[----:B------:R-:W-:-:S05]  /*26d40*/  HADD2.F32 R22, -RZ, R22.H0_H0 ;  /* 0x20000016ff167230 */ /* 0x000fca0000004100 */
[----:B------:R-:W-:-:S04]  /*26d50*/  FMUL R22, R22, UR5 ;  /* 0x0000000516167c20 */ /* 0x000fc80008400000 */
[----:B------:R-:W-:-:S05]  /*26d60*/  FFMA R22, R207, UR4, R22 ;  /* 0x00000004cf167c23 */ /* 0x000fca0008000016 */
[----:B------:R-:W-:Y:S02]  /*26d70*/  F2FP.SATFINITE.E4M3.F32.PACK_AB_MERGE_C R71, RZ, R22, RZ ;  /* 0x00000016ff47723e */ /* 0x000fe400048070ff */
[----:B------:R-:W0:Y:S03]  /*26d80*/  @!P6 LDC.64 R22, c[0x0][0x5c0] ;  /* 0x00017000ff16eb82 */ /* 0x000e260000000a00 */
[----:B------:R1:W-:Y:S04]  /*26d90*/  @!P0 STG.E.U8 desc[UR52][R66.64+0x91], R71 ;  /* 0x0000914742008986 */ /* 0x0003e8000c101134 */
[----:B------:R-:W2:Y:S01]  /*26da0*/  @!P6 LDG.E.U8 R68, desc[UR52][R26.64+0x98] ;  /* 0x000098341a44e981 */ /* 0x000ea2000c1e1100 */
[----:B0-----:R-:W-:-:S05]  /*26db0*/  @!P6 IADD3 R22, P0, R24, R22, RZ ;  /* 0x000000161816e210 */ /* 0x001fca0007f1e0ff */
[----:B------:R-:W-:Y:S01]  /*26dc0*/  @!P6 IMAD.X R23, R31, 0x1, R23, P0 ;  /* 0x000000011f17e824 */ /* 0x000fe200000e0617 */
[----:B--2---:R-:W-:-:S04]  /*26dd0*/  LOP3.LUT R68, R68, 0xff, RZ, 0xc0, !PT ;  /* 0x000000ff44447812 */ /* 0x004fc800078ec0ff */
[----:B------:R-:W-:-:S05]  /*26de0*/  F2FP.F16.E4M3.UNPACK_B R68, R68 ;  /* 0x00000044ff44723e */ /* 0x000fca00020006ff */
[----:B------:R-:W-:-:S05]  /*26df0*/  HADD2.F32 R68, -RZ, R68.H0_H0 ;  /* 0x20000044ff447230 */ /* 0x000fca0000004100 */
[----:B------:R-:W-:-:S04]  /*26e00*/  FMUL R68, R68, UR5 ;  /* 0x0000000544447c20 */ /* 0x000fc80008400000 */
[----:B---3--:R-:W-:Y:S01]  /*26e10*/  FFMA R68, R153, UR4, R68 ;  /* 0x0000000499447c23 */ /* 0x008fe20008000044 */
[----:B------:R-:W-:Y:S01]  /*26e20*/  LOP3.LUT P4, RZ, R2, 0x10000, RZ, 0xc0, !PT ;  /* 0x0001000002ff7812 */ /* 0x000fe2000788c0ff */
[----:B------:R-:W2:Y:S03]  /*26e30*/  LDL.LU R153, [R1+0x410] ;  /* 0x0004100001997983 */ /* 0x000ea60000300800 */
[----:B------:R-:W-:Y:S01]  /*26e40*/  F2FP.SATFINITE.E4M3.F32.PACK_AB_MERGE_C R69, RZ, R68, RZ ;  /* 0x00000044ff45723e */ /* 0x000fe200048070ff */
[----:B------:R-:W3:Y:S04]  /*26e50*/  LDL.LU R207, [R1+0x414] ;  /* 0x0004140001cf7983 */ /* 0x000ee80000300800 */
[----:B------:R0:W-:Y:S01]  /*26e60*/  @!P6 STG.E.U8 desc[UR52][R22.64+0x98], R69 ;  /* 0x000098451600e986 */ /* 0x0001e2000c101134 */
[----:B------:R-:W-:-:S02]  /*26e70*/  ISETP.LT.OR P6, PT, R29, 0x9a, !P5 ;  /* 0x0000009a1d00780c */ /* 0x000fc40006fc1670 */
[----:B------:R-:W-:-:S11]  /*26e80*/  PRMT R68, RZ, 0x7610, R68 ;  /* 0x00007610ff447816 */ /* 0x000fd60000000044 */
[----:B------:R-:W4:Y:S01]  /*26e90*/  @!P6 LDG.E.U8 R68, desc[UR52][R26.64+0x99] ;  /* 0x000099341a44e981 */ /* 0x000f22000c1e1100 */
[----:B-1----:R-:W1:Y:S01]  /*26ea0*/  @!P6 LDC.64 R66, c[0x0][0x5c0] ;  /* 0x00017000ff42eb82 */ /* 0x002e620000000a00 */
[----:B0-----:R-:W-:Y:S02]  /*26eb0*/  PRMT R22, RZ, 0x7610, R22 ;  /* 0x00007610ff167816 */ /* 0x001fe40000000016 */
[----:B-1----:R-:W-:-:S05]  /*26ec0*/  @!P6 IADD3 R66, P5, R24, R66, RZ ;  /* 0x000000421842e210 */ /* 0x002fca0007fbe0ff */
[----:B------:R-:W-:Y:S01]  /*26ed0*/  @!P6 IMAD.X R67, R31, 0x1, R67, P5 ;  /* 0x000000011f43e824 */ /* 0x000fe200028e0643 */
[----:B----4-:R-:W-:-:S04]  /*26ee0*/  LOP3.LUT R68, R68, 0xff, RZ, 0xc0, !PT ;  /* 0x000000ff44447812 */ /* 0x010fc800078ec0ff */
[----:B------:R-:W-:-:S05]  /*26ef0*/  F2FP.F16.E4M3.UNPACK_B R68, R68 ;  /* 0x00000044ff44723e */ /* 0x000fca00020006ff */
[----:B------:R-:W-:-:S05]  /*26f00*/  HADD2.F32 R68, -RZ, R68.H0_H0 ;  /* 0x20000044ff447230 */ /* 0x000fca0000004100 */
[----:B------:R-:W-:-:S04]  /*26f10*/  FMUL R68, R68, UR5 ;  /* 0x0000000544447c20 */ /* 0x000fc80008400000 */
[----:B------:R-:W-:Y:S01]  /*26f20*/  FFMA R68, R208, UR4, R68 ;  /* 0x00000004d0447c23 */ /* 0x000fe20008000044 */
[----:B------:R-:W-:Y:S01]  /*26f30*/  LOP3.LUT P0, RZ, R2, 0x8000, RZ, 0xc0, !PT ;  /* 0x0000800002ff7812 */ /* 0x000fe2000780c0ff */
[----:B------:R-:W4:Y:S03]  /*26f40*/  LDL.LU R208, [R1+0x418] ;  /* 0x0004180001d07983 */ /* 0x000f260000300800 */
[----:B------:R-:W-:-:S05]  /*26f50*/  F2FP.SATFINITE.E4M3.F32.PACK_AB_MERGE_C R23, RZ, R68, RZ ;  /* 0x00000044ff17723e */ /* 0x000fca00048070ff */
[----:B------:R0:W-:Y:S01]  /*26f60*/  @!P6 STG.E.U8 desc[UR52][R66.64+0x99], R23 ;  /* 0x000099174200e986 */ /* 0x0001e2000c101134 */
[----:B------:R-:W-:-:S13]  /*26f70*/  LOP3.LUT P6, RZ, R2, 0x40000, RZ, 0xc0, !PT ;  /* 0x0004000002ff7812 */ /* 0x000fda00078cc0ff */
[----:B------:R-:W5:Y:S02]  /*26f80*/  @!P6 LDG.E.U8 R22, desc[UR52][R10.64+0x98] ;  /* 0x000098340a16e981 */ /* 0x000f64000c1e1100 */
[----:B-----5:R-:W-:-:S04]  /*26f90*/  LOP3.LUT R22, R22, 0xff, RZ, 0xc0, !PT ;  /* 0x000000ff16167812 */ /* 0x020fc800078ec0ff */
[----:B------:R-:W-:-:S05]  /*26fa0*/  F2FP.F16.E4M3.UNPACK_B R22, R22 ;  /* 0x00000016ff16723e */ /* 0x000fca00020006ff */
[----:B------:R-:W-:-:S05]  /*26fb0*/  HADD2.F32 R22, -RZ, R22.H0_H0 ;  /* 0x20000016ff167230 */ /* 0x000fca0000004100 */
[----:B------:R-:W-:-:S04]  /*26fc0*/  FMUL R22, R22, UR5 ;  /* 0x0000000516167c20 */ /* 0x000fc80008400000 */
[----:B------:R-:W-:-:S05]  /*26fd0*/  FFMA R22, R209, UR4, R22 ;  /* 0x00000004d1167c23 */ /* 0x000fca0008000016 */
        /* <DEDUP_REMOVED lines=13> */
[----:B------:R-:W-:Y:S04]  /*270b0*/  @!P4 STG.E.U8 desc[UR52][R62.64+0x99], R23 ;  /* 0x000099173e00c986 */ /* 0x000fe8000c101134 */
[----:B------:R-:W5:Y:S02]  /*270c0*/  @!P0 LDG.E.U8 R22, desc[UR52][R12.64+0x90] ;  /* 0x000090340c168981 */ /* 0x000f64000c1e1100 */
[----:B-----5:R-:W-:-:S04]  /*270d0*/  LOP3.LUT R22, R22, 0xff, RZ, 0xc0, !PT ;  /* 0x000000ff16167812 */ /* 0x020fc800078ec0ff */
[----:B------:R-:W-:-:S05]  /*270e0*/  F2FP.F16.E4M3.UNPACK_B R22, R22 ;  /* 0x00000016ff16723e */ /* 0x000fca00020006ff */
[----:B------:R-:W-:-:S05]  /*270f0*/  HADD2.F32 R22, -RZ, R22.H0_H0 ;  /* 0x20000016ff167230 */ /* 0x000fca0000004100 */
[----:B------:R-:W-:-:S04]  /*27100*/  FMUL R22, R22, UR5 ;  /* 0x0000000516167c20 */ /* 0x000fc80008400000 */
[----:B---3--:R-:W-:Y:S01]  /*27110*/  FFMA R22, R207, UR4, R22 ;  /* 0x00000004cf167c23 */ /* 0x008fe20008000016 */
[----:B------:R-:W-:Y:S01]  /*27120*/  ISETP.LT.OR P4, PT, R29, 0x91, !P1 ;  /* 0x000000911d00780c */ /* 0x000fe20004f81670 */
[----:B------:R-:W3:Y:S03]  /*27130*/  LDL.LU R207, [R1+0x420] ;  /* 0x0004200001cf7983 */ /* 0x000ee60000300800 */
[----:B-1----:R-:W-:Y:S02]  /*27140*/  F2FP.SATFINITE.E4M3.F32.PACK_AB_MERGE_C R65, RZ, R22, RZ ;  /* 0x00000016ff41723e */ /* 0x002fe400048070ff */
        /* <DEDUP_REMOVED lines=12> */
[----:B------:R-:W0:Y:S03]  /*27210*/  @!P4 LDC.64 R22, c[0x0][0x5c0] ;  /* 0x00017000ff16cb82 */ /* 0x000e260000000a00 */
[----:B------:R1:W-:Y:S01]  /*27220*/  @!P5 STG.E.U8 desc[UR52][R58.64+0x91], R63 ;  /* 0x0000913f3a00d986 */ /* 0x0003e2000c101134 */
[----:B0-----:R-:W-:-:S05]  /*27230*/  @!P4 IADD3 R22, P6, R127, R22, RZ ;  /* 0x000000167f16c210 */ /* 0x001fca0007fde0ff */
[----:B------:R-:W-:Y:S01]  /*27240*/  @!P4 IMAD.X R23, R126, 0x1, R23, P6 ;  /* 0x000000017e17c824 */ /* 0x000fe200030e0617 */
[----:B------:R-:W-:-:S13]  /*27250*/  ISETP.LT.OR P6, PT, R29, 0x91, !P1 ;  /* 0x000000911d00780c */ /* 0x000fda0004fc1670 */
[----:B------:R-:W5:Y:S01]  /*27260*/  @!P6 LDG.E.U8 R60, desc[UR52][R14.64+0x90] ;  /* 0x000090340e3ce981 */ /* 0x000f62000c1e1100 */
[----:B------:R-:W-:-:S13]  /*27270*/  ISETP.LT.OR P4, PT, R29, 0x92, !P1 ;  /* 0x000000921d00780c */ /* 0x000fda0004f81670 */
[----:B-1----:R-:W0:Y:S01]  /*27280*/  @!P4 LDC.64 R58, c[0x0][0x5c0] ;  /* 0x00017000ff3acb82 */ /* 0x002e220000000a00 */
        /* <DEDUP_REMOVED lines=11> */
[----:B0-----:R-:W-:-:S05]  /*27340*/  @!P4 IADD3 R58, P6, R125, R58, RZ ;  /* 0x0000003a7d3ac210 */ /* 0x001fca0007fde0ff */
[----:B------:R-:W-:Y:S01]  /*27350*/  @!P4 IMAD.X R59, R124, 0x1, R59, P6 ;  /* 0x000000017c3bc824 */ /* 0x000fe200030e063b */
[----:B-1----:R-:W-:Y:S02]  /*27360*/  PRMT R22, RZ, 0x7610, R22 ;  /* 0x00007610ff167816 */ /* 0x002fe40000000016 */
[----:B-----5:R-:W-:-:S04]  /*27370*/  LOP3.LUT R60, R60, 0xff, RZ, 0xc0, !PT ;  /* 0x000000ff3c3c7812 */ /* 0x020fc800078ec0ff */
[----:B------:R-:W-:-:S05]  /*27380*/  F2FP.F16.E4M3.UNPACK_B R60, R60 ;  /* 0x0000003cff3c723e */ /* 0x000fca00020006ff */
[----:B------:R-:W-:-:S05]  /*27390*/  HADD2.F32 R60, -RZ, R60.H0_H0 ;  /* 0x2000003cff3c7230 */ /* 0x000fca0000004100 */
[----:B------:R-:W-:-:S04]  /*273a0*/  FMUL R60, R60, UR5 ;  /* 0x000000053c3c7c20 */ /* 0x000fc80008400000 */
[----:B---3--:R-:W-:Y:S02]  /*273b0*/  FFMA R60, R207, UR4, R60 ;  /* 0x00000004cf3c7c23 */ /* 0x008fe4000800003c */
        /* <DEDUP_REMOVED lines=11> */
[----:B------:R0:W-:Y:S04]  /*27470*/  @!P0 STG.E.U8 desc[UR52][R56.64+0x98], R61 ;  /* 0x0000983d38008986 */ /* 0x0001e8000c101134 */
[----:B------:R-:W4:Y:S01]  /*27480*/  @!P5 LDG.E.U8 R22, desc[UR52][R12.64+0x99] ;  /* 0x000099340c16d981 */ /* 0x000f22000c1e1100 */
[----:B------:R-:W-:Y:S02]  /*27490*/  ISETP.LT.OR P4, PT, R29, 0x99, !P1 ;  /* 0x000000991d00780c */ /* 0x000fe40004f81670 */
[----:B0-----:R-:W-:Y:S02]  /*274a0*/  PRMT R56, RZ, 0x7610, R56 ;  /* 0x00007610ff387816 */ /* 0x001fe40000000038 */
        /* <DEDUP_REMOVED lines=8> */
[----:B------:R-:W0:Y:S03]  /*27530*/  @!P4 LDC.64 R22, c[0x0][0x5c0] ;  /* 0x00017000ff16cb82 */ /* 0x000e260000000a00 */
[----:B------:R1:W-:Y:S04]  /*27540*/  @!P5 STG.E.U8 desc[UR52][R54.64+0x99], R59 ;  /* 0x0000993b3600d986 */ /* 0x0003e8000c101134 */
[----:B------:R-:W5:Y:S01]  /*27550*/  @!P4 LDG.E.U8 R56, desc[UR52][R14.64+0x98] ;  /* 0x000098340e38c981 */ /* 0x000f62000c1e1100 */
[----:B------:R-:W-:-:S02]  /*27560*/  ISETP.LT.OR P5, PT, R29, 0x9a, !P1 ;  /* 0x0000009a1d00780c */ /* 0x000fc40004fa1670 */
[----:B-1----:R-:W-:Y:S02]  /*27570*/  PRMT R54, RZ, 0x7610, R54 ;  /* 0x00007610ff367816 */ /* 0x002fe40000000036 */
        /* <DEDUP_REMOVED lines=10> */
[----:B------:R-:W0:Y:S03]  /*27620*/  @!P5 LDC.64 R56, c[0x0][0x5c0] ;  /* 0x00017000ff38db82 */ /* 0x000e260000000a00 */
[----:B------:R1:W-:Y:S04]  /*27630*/  @!P4 STG.E.U8 desc[UR52][R22.64+0x98], R55 ;  /* 0x000098371600c986 */ /* 0x0003e8000c101134 */
[----:B------:R-:W5:Y:S01]  /*27640*/  @!P5 LDG.E.U8 R54, desc[UR52][R14.64+0x99] ;  /* 0x000099340e36d981 */ /* 0x000f62000c1e1100 */
[----:B0-----:R-:W-:-:S05]  /*27650*/  @!P5 IADD3 R114, P6, R114, R56, RZ ;  /* 0x000000387272d210 */ /* 0x001fca0007fde0ff */
[----:B------:R-:W-:Y:S01]  /*27660*/  @!P5 IMAD.X R115, R113, 0x1, R57, P6 ;  /* 0x000000017173d824 */ /* 0x000fe200030e0639 */
[----:B------:R-:W-:Y:S02]  /*27670*/  LOP3.LUT P6, RZ, R2, 0x800, RZ, 0xc0, !PT ;  /* 0x0000080002ff7812 */ /* 0x000fe400078cc0ff */
[----:B-1----:R-:W-:Y:S02]  /*27680*/  PRMT R22, RZ, 0x7610, R22 ;  /* 0x00007610ff167816 */ /* 0x002fe40000000016 */
        /* <DEDUP_REMOVED lines=10> */
[----:B------:R-:W1:Y:S01]  /*27730*/  @!P4 LDC.64 R56, c[0x0][0x5c0] ;  /* 0x00017000ff38cb82 */ /* 0x000e620000000a00 */
        /* <DEDUP_REMOVED lines=16> */
[----:B-1----:R-:W-:Y:S01]  /*27840*/  @!P4 IADD3 R112, P6, R112, R56, RZ ;  /* 0x000000387070c210 */ /* 0x002fe20007fde0ff */
[----:B------:R-:W3:Y:S03]  /*27850*/  LDL.LU R207, [R1+0x444] ;  /* 0x0004440001cf7983 */ /* 0x000ee60000300800 */
[----:B0-----:R-:W-:Y:S02]  /*27860*/  F2FP.SATFINITE.E4M3.F32.PACK_AB_MERGE_C R23, RZ, R22, RZ ;  /* 0x00000016ff17723e */ /* 0x001fe400048070ff */
[----:B------:R-:W-:-:S03]  /*27870*/  PRMT R22, RZ, 0x7610, R22 ;  /* 0x00007610ff167816 */ /* 0x000fc60000000016 */
        /* <DEDUP_REMOVED lines=13> */
[----:B------:R1:W-:Y:S04]  /*27950*/  @!P4 STG.E.U8 desc[UR52][R112.64+0x90], R51 ;  /* 0x000090337000c986 */ /* 0x0003e8000c101134 */
[----:B------:R-:W5:Y:S01]  /*27960*/  @!P5 LDG.E.U8 R50, desc[UR52][R18.64+0x91] ;  /* 0x000091341232d981 */ /* 0x000f62000c1e1100 */
[----:B0-----:R-:W-:-:S05]  /*27970*/  @!P5 IADD3 R22, P6, R97, R22, RZ ;  /* 0x000000166116d210 */ /* 0x001fca0007fde0ff */
[----:B------:R-:W-:Y:S01]  /*27980*/  @!P5 IMAD.X R23, R96, 0x1, R23, P6 ;  /* 0x000000016017d824 */ /* 0x000fe200030e0617 */
[----:B------:R-:W-:Y:S02]  /*27990*/  LOP3.LUT P6, RZ, R2, 0x200, RZ, 0xc0, !PT ;  /* 0x0000020002ff7812 */ /* 0x000fe400078cc0ff */
[----:B-----5:R-:W-:-:S04]  /*279a0*/  LOP3.LUT R50, R50, 0xff, RZ, 0xc0, !PT ;  /* 0x000000ff32327812 */ /* 0x020fc800078ec0ff */
[----:B------:R-:W-:-:S05]  /*279b0*/  F2FP.F16.E4M3.UNPACK_B R50, R50 ;  /* 0x00000032ff32723e */ /* 0x000fca00020006ff */
[----:B------:R-:W-:-:S05]  /*279c0*/  HADD2.F32 R50, -RZ, R50.H0_H0 ;  /* 0x20000032ff327230 */ /* 0x000fca0000004100 */
[----:B------:R-:W-:-:S04]  /*279d0*/  FMUL R50, R50, UR5 ;  /* 0x0000000532327c20 */ /* 0x000fc80008400000 */
[----:B----4-:R-:W-:Y:S02]  /*279e0*/  FFMA R50, R208, UR4, R50 ;  /* 0x00000004d0327c23 */ /* 0x010fe40008000032 */
[----:B------:R-:W4:Y:S03]  /*279f0*/  LDL.LU R208, [R1+0x44c] ;  /* 0x00044c0001d07983 */ /* 0x000f260000300800 */
[----:B-1----:R-:W-:Y:S02]  /*27a00*/  F2FP.SATFINITE.E4M3.F32.PACK_AB_MERGE_C R51, RZ, R50, RZ ;  /* 0x00000032ff33723e */ /* 0x002fe400048070ff */
[----:B------:R-:W-:-:S03]  /*27a10*/  PRMT R50, RZ, 0x7610, R50 ;  /* 0x00007610ff327816 */ /* 0x000fc60000000032 */
[----:B------:R0:W-:Y:S04]  /*27a20*/  @!P5 STG.E.U8 desc[UR52][R22.64+0x91], R51 ;  /* 0x000091331600d986 */ /* 0x0001e8000c101134 */
        /* <DEDUP_REMOVED lines=24> */
[----:B0-----:R-:W-:-:S05]  /*27bb0*/  @!P5 IADD3 R22, P6, R95, R22, RZ ;  /* 0x000000165f16d210 */ /* 0x001fca0007fde0ff */
[----:B------:R-:W-:Y:S01]  /*27bc0*/  @!P5 IMAD.X R23, R94, 0x1, R23, P6 ;  /* 0x000000015e17d824 */ /* 0x000fe200030e0617 */
[----:B-1----:R-:W0:Y:S01]  /*27bd0*/  @!P4 LDC.64 R46, c[0x0][0x5c0] ;  /* 0x00017000ff2ecb82 */ /* 0x002e220000000a00 */
[----:B-----5:R-:W-:-:S04]  /*27be0*/  LOP3.LUT R48, R48, 0xff, RZ, 0xc0, !PT ;  /* 0x000000ff30307812 */ /* 0x020fc800078ec0ff */
[----:B------:R-:W-:-:S05]  /*27bf0*/  F2FP.F16.E4M3.UNPACK_B R48, R48 ;  /* 0x00000030ff30723e */ /* 0x000fca00020006ff */
[----:B------:R-:W-:-:S05]  /*27c00*/  HADD2.F32 R48, -RZ, R48.H0_H0 ;  /* 0x20000030ff307230 */ /* 0x000fca0000004100 */
[----:B------:R-:W-:-:S04]  /*27c10*/  FMUL R48, R48, UR5 ;  /* 0x0000000530307c20 */ /* 0x000fc80008400000 */
[----:B----4-:R-:W-:Y:S01]  /*27c20*/  FFMA R48, R208, UR4, R48 ;  /* 0x00000004d0307c23 */ /* 0x010fe20008000030 */
[----:B------:R-:W-:Y:S01]  /*27c30*/  ISETP.GE.AND P6, PT, R28, 0x1, PT ;  /* 0x000000011c00780c */ /* 0x000fe20003fc6270 */
[----:B------:R-:W4:Y:S03]  /*27c40*/  LDL.LU R208, [R1+0x458] ;  /* 0x0004580001d07983 */ /* 0x000f260000300800 */
[----:B------:R-:W-:Y:S02]  /*27c50*/  F2FP.SATFINITE.E4M3.F32.PACK_AB_MERGE_C R49, RZ, R48, RZ ;  /* 0x00000030ff31723e */ /* 0x000fe400048070ff */
        /* <DEDUP_REMOVED lines=11> */
[----:B-1----:R-:W-:-:S05]  /*27d10*/  F2FP.SATFINITE.E4M3.F32.PACK_AB_MERGE_C R49, RZ, R48, RZ ;  /* 0x00000030ff31723e */ /* 0x002fca00048070ff */
[----:B------:R0:W-:Y:S01]  /*27d20*/  @!P4 STG.E.U8 desc[UR52][R46.64+0x99], R49 ;  /* 0x000099312e00c986 */ /* 0x0001e2000c101134 */
[----:B------:R-:W-:Y:S02]  /*27d30*/  ISETP.LT.OR P4, PT, R29, 0xa1, !P6 ;  /* 0x000000a11d00780c */ /* 0x000fe40007781670 */
[----:B------:R-:W-:-:S11]  /*27d40*/  PRMT R48, RZ, 0x7610, R48 ;  /* 0x00007610ff307816 */ /* 0x000fd60000000030 */
[----:B------:R-:W5:Y:S01]  /*27d50*/  @!P4 LDG.E.U8 R48, desc[UR52][R26.64+0xa0] ;  /* 0x0000a0341a30c981 */ /* 0x000f62000c1e1100 */
[----:B------:R-:W1:Y:S02]  /*27d60*/  @!P4 LDC.64 R22, c[0x0][0x5c0] ;  /* 0x00017000ff16cb82 */ /* 0x000e640000000a00 */
[----:B-1----:R-:W-:-:S05]  /*27d70*/  @!P4 IADD3 R22, P5, R24, R22, RZ ;  /* 0x000000161816c210 */ /* 0x002fca0007fbe0ff */
        /* <DEDUP_REMOVED lines=8> */
[----:B0-----:R-:W-:-:S05]  /*27e00*/  F2FP.SATFINITE.E4M3.F32.PACK_AB_MERGE_C R49, RZ, R48, RZ ;  /* 0x00000030ff31723e */ /* 0x001fca00048070ff */
[----:B------:R0:W-:Y:S01]  /*27e10*/  @!P4 STG.E.U8 desc[UR52][R22.64+0xa0], R49 ;  /* 0x0000a0311600c986 */ /* 0x0001e2000c101134 */
[----:B------:R-:W-:Y:S02]  /*27e20*/  ISETP.LT.OR P4, PT, R29, 0xa2, !P6 ;  /* 0x000000a21d00780c */ /* 0x000fe40007781670 */
[----:B------:R-:W-:-:S11]  /*27e30*/  PRMT R48, RZ, 0x7610, R48 ;  /* 0x00007610ff307816 */ /* 0x000fd60000000030 */
[----:B------:R-:W5:Y:S01]  /*27e40*/  @!P4 LDG.E.U8 R48, desc[UR52][R26.64+0xa1] ;  /* 0x0000a1341a30c981 */ /* 0x000f62000c1e1100 */
[----:B------:R-:W1:Y:S01]  /*27e50*/  @!P4 LDC.64 R46, c[0x0][0x5c0] ;  /* 0x00017000ff2ecb82 */ /* 0x000e620000000a00 */
[----:B0-----:R-:W-:Y:S02]  /*27e60*/  PRMT R22, RZ, 0x7610, R22 ;  /* 0x00007610ff167816 */ /* 0x001fe40000000016 */
[----:B-1----:R-:W-:-:S05]  /*27e70*/  @!P4 IADD3 R46, P5, R24, R46, RZ ;  /* 0x0000002e182ec210 */ /* 0x002fca0007fbe0ff */
        /* <DEDUP_REMOVED lines=8> */
[----:B------:R-:W-:-:S05]  /*27f00*/  F2FP.SATFINITE.E4M3.F32.PACK_AB_MERGE_C R23, RZ, R48, RZ ;  /* 0x00000030ff17723e */ /* 0x000fca00048070ff */
[----:B------:R-:W-:Y:S04]  /*27f10*/  @!P4 STG.E.U8 desc[UR52][R46.64+0xa1], R23 ;  /* 0x0000a1172e00c986 */ /* 0x000fe8000c101134 */
[----:B------:R-:W5:Y:S02]  /*27f20*/  @!P5 LDG.E.U8 R22, desc[UR52][R10.64+0xa0] ;  /* 0x0000a0340a16d981 */ /* 0x000f64000c1e1100 */
[----:B-----5:R-:W-:-:S04]  /*27f30*/  LOP3.LUT R22, R22, 0xff, RZ, 0xc0, !PT ;  /* 0x000000ff16167812 */ /* 0x020fc800078ec0ff */
[----:B------:R-:W-:-:S05]  /*27f40*/  F2FP.F16.E4M3.UNPACK_B R22, R22 ;  /* 0x00000016ff16723e */ /* 0x000fca00020006ff */
[----:B------:R-:W-:-:S05]  /*27f50*/  HADD2.F32 R22, -RZ, R22.H0_H0 ;  /* 0x20000016ff167230 */ /* 0x000fca0000004100 */
[----:B------:R-:W-:-:S04]  /*27f60*/  FMUL R22, R22, UR5 ;  /* 0x0000000516167c20 */ /* 0x000fc80008400000 */
[----:B---3--:R-:W-:-:S05]  /*27f70*/  FFMA R22, R207, UR4, R22 ;  /* 0x00000004cf167c23 */ /* 0x008fca0008000016 */
[----:B------:R-:W-:Y:S02]  /*27f80*/  F2FP.SATFINITE.E4M3.F32.PACK_AB_MERGE_C R49, RZ, R22, RZ ;  /* 0x00000016ff31723e */ /* 0x000fe400048070ff */
[----:B------:R-:W-:-:S03]  /*27f90*/  PRMT R22, RZ, 0x7610, R22 ;  /* 0x00007610ff167816 */ /* 0x000fc60000000016 */
[----:B------:R0:W-:Y:S04]  /*27fa0*/  @!P5 STG.E.U8 desc[UR52][R44.64+0xa0], R49 ;  /* 0x0000a0312c00d986 */ /* 0x0001e8000c101134 */
[----:B------:R-:W3:Y:S01]  /*27fb0*/  @!P0 LDG.E.U8 R22, desc[UR52][R10.64+0xa1] ;  /* 0x0000a1340a168981 */ /* 0x000ee2000c1e1100 */
[----:B------:R-:W-:Y:S02]  /*27fc0*/  ISETP.LT.OR P4, PT, R29, 0xa9, !P6 ;  /* 0x000000a91d00780c */ /* 0x000fe40007781670 */
[----:B0-----:R-:W-:Y:S02]  /*27fd0*/  PRMT R44, RZ, 0x7610, R44 ;  /* 0x00007610ff2c7816 */ /* 0x001fe4000000002c */
[----:B---3--:R-:W-:-:S04]  /*27fe0*/  LOP3.LUT R22, R22, 0xff, RZ, 0xc0, !PT ;  /* 0x000000ff16167812 */ /* 0x008fc800078ec0ff */
[----:B------:R-:W-:-:S05]  /*27ff0*/  F2FP.F16.E4M3.UNPACK_B R22, R22 ;  /* 0x00000016ff16723e */ /* 0x000fca00020006ff */
[----:B------:R-:W-:-:S05]  /*28000*/  HADD2.F32 R22, -RZ, R22.H0_H0 ;  /* 0x20000016ff167230 */ /* 0x000fca0000004100 */
[----:B------:R-:W-:-:S04]  /*28010*/  FMUL R22, R22, UR5 ;  /* 0x0000000516167c20 */ /* 0x000fc80008400000 */
[----:B--2---:R-:W-:Y:S02]  /*28020*/  FFMA R22, R153, UR4, R22 ;  /* 0x0000000499167c23 */ /* 0x004fe40008000016 */
[----:B------:R-:W2:Y:S03]  /*28030*/  LDL.LU R153, [R1+0x468] ;  /* 0x0004680001997983 */ /* 0x000ea60000300800 */
[----:B------:R-:W-:Y:S01]  /*28040*/  F2FP.SATFINITE.E4M3.F32.PACK_AB_MERGE_C R47, RZ, R22, RZ ;  /* 0x00000016ff2f723e */ /* 0x000fe200048070ff */
[----:B------:R-:W3:Y:S01]  /*28050*/  LDL.LU R207, [R1+0x46c] ;  /* 0x00046c0001cf7983 */ /* 0x000ee20000300800 */
[----:B------:R-:W0:Y:S03]  /*28060*/  @!P4 LDC.64 R22, c[0x0][0x5c0] ;  /* 0x00017000ff16cb82 */ /* 0x000e260000000a00 */
        /* <DEDUP_REMOVED lines=12> */
[----:B------:R0:W-:Y:S01]  /*28130*/  @!P4 STG.E.U8 desc[UR52][R22.64+0xa8], R45 ;  /* 0x0000a82d1600c986 */ /* 0x0001e2000c101134 */
[----:B------:R-:W-:Y:S02]  /*28140*/  ISETP.LT.OR P4, PT, R29, 0xaa, !P6 ;  /* 0x000000aa1d00780c */ /* 0x000fe40007781670 */
[----:B------:R-:W-:-:S11]  /*28150*/  PRMT R44, RZ, 0x7610, R44 ;  /* 0x00007610ff2c7816 */ /* 0x000fd6000000002c */
[----:B------:R-:W5:Y:S01]  /*28160*/  @!P4 LDG.E.U8 R44, desc[UR52][R26.64+0xa9] ;  /* 0x0000a9341a2cc981 */ /* 0x000f62000c1e1100 */
[----:B-1----:R-:W1:Y:S01]  /*28170*/  @!P4 LDC.64 R42, c[0x0][0x5c0] ;  /* 0x00017000ff2acb82 */ /* 0x002e620000000a00 */
[----:B0-----:R-:W-:Y:S02]  /*28180*/  PRMT R22, RZ, 0x7610, R22 ;  /* 0x00007610ff167816 */ /* 0x001fe40000000016 */
        /* <DEDUP_REMOVED lines=10> */
[----:B------:R-:W-:Y:S04]  /*28230*/  @!P4 STG.E.U8 desc[UR52][R42.64+0xa9], R23 ;  /* 0x0000a9172a00c986 */ /* 0x000fe8000c101134 */
[----:B------:R-:W5:Y:S01]  /*28240*/  @!P0 LDG.E.U8 R22, desc[UR52][R10.64+0xa8] ;  /* 0x0000a8340a168981 */ /* 0x000f62000c1e1100 */
        /* <DEDUP_REMOVED lines=9> */
[----:B------:R0:W-:Y:S01]  /*282e0*/  @!P0 STG.E.U8 desc[UR52][R40.64+0xa8], R27 ;  /* 0x0000a81b28008986 */ /* 0x0001e2000c101134 */
[----:B------:R-:W-:Y:S02]  /*282f0*/  LOP3.LUT P0, RZ, R20, 0x1, RZ, 0xc0, !PT ;  /* 0x0000000114ff7812 */ /* 0x000fe4000780c0ff */
[----:B------:R-:W-:-:S06]  /*28300*/  PRMT R20, RZ, 0x7610, R20 ;  /* 0x00007610ff147816 */ /* 0x000fcc0000000014 */
[----:B------:R-:W5:Y:S01]  /*28310*/  @!P4 LDG.E.U8 R20, desc[UR52][R10.64+0xa9] ;  /* 0x0000a9340a14c981 */ /* 0x000f62000c1e1100 */
[----:B------:R-:W-:Y:S02]  /*28320*/  LOP3.LUT P5, RZ, R2, 0x4, RZ, 0xc0, !PT ;  /* 0x0000000402ff7812 */ /* 0x000fe400078ac0ff */
[----:B------:R-:W-:Y:S01]  /*28330*/  PRMT R22, RZ, 0x7610, R22 ;  /* 0x00007610ff167816 */ /* 0x000fe20000000016 */
[----:B0-----:R-:W0:Y:S01]  /*28340*/  @!P3 LDC.64 R26, c[0x0][0x5c0] ;  /* 0x00017000ff1abb82 */ /* 0x001e220000000a00 */
        /* <DEDUP_REMOVED lines=15> */
[----:B--2---:R-:W-:Y:S02]  /*28440*/  FFMA R20, R153, UR4, R20 ;  /* 0x0000000499147c23 */ /* 0x004fe40008000014 */
[----:B------:R-:W2:Y:S03]  /*28450*/  LDL.LU R153, [R1+0x480] ;  /* 0x0004800001997983 */ /* 0x000ea60000300800 */
[----:B------:R-:W-:-:S05]  /*28460*/  F2FP.SATFINITE.E4M3.F32.PACK_AB_MERGE_C R11, RZ, R20, RZ ;  /* 0x00000014ff0b723e */ /* 0x000fca00048070ff */
[----:B------:R5:W-:Y:S04]  /*28470*/  @!P6 STG.E.U8 desc[UR52][R36.64+0xa0], R11 ;  /* 0x0000a00b2400e986 */ /* 0x000be8000c101134 */
[----:B------:R-:W3:Y:S02]  /*28480*/  @!P5 LDG.E.U8 R10, desc[UR52][R12.64+0xa1] ;  /* 0x0000a1340c0ad981 */ /* 0x000ee4000c1e1100 */
[----:B---3--:R-:W-:-:S04]  /*28490*/  LOP3.LUT R10, R10, 0xff, RZ, 0xc0, !PT ;  /* 0x000000ff0a0a7812 */ /* 0x008fc800078ec0ff */
[----:B------:R-:W-:-:S05]  /*284a0*/  F2FP.F16.E4M3.UNPACK_B R10, R10 ;  /* 0x0000000aff0a723e */ /* 0x000fca00020006ff */
[----:B------:R-:W-:-:S05]  /*284b0*/  HADD2.F32 R10, -RZ, R10.H0_H0 ;  /* 0x2000000aff0a7230 */ /* 0x000fca0000004100 */
[----:B------:R-:W-:-:S04]  /*284c0*/  FMUL R10, R10, UR5 ;  /* 0x000000050a0a7c20 */ /* 0x000fc80008400000 */
[----:B------:R-:W-:Y:S01]  /*284d0*/  FFMA R10, R207, UR4, R10 ;  /* 0x00000004cf0a7c23 */ /* 0x000fe2000800000a */
[----:B------:R-:W-:Y:S01]  /*284e0*/  LOP3.LUT P6, RZ, R2, 0x2, RZ, 0xc0, !PT ;  /* 0x0000000202ff7812 */ /* 0x000fe200078cc0ff */
[----:B------:R-:W3:Y:S03]  /*284f0*/  LDL.LU R207, [R1+0x484] ;  /* 0x0004840001cf7983 */ /* 0x000ee60000300800 */
[----:B-1----:R-:W-:-:S05]  /*28500*/  F2FP.SATFINITE.E4M3.F32.PACK_AB_MERGE_C R23, RZ, R10, RZ ;  /* 0x0000000aff17723e */ /* 0x002fca00048070ff */
[----:B------:R1:W-:Y:S04]  /*28510*/  @!P5 STG.E.U8 desc[UR52][R34.64+0xa1], R23 ;  /* 0x0000a1172200d986 */ /* 0x0003e8000c101134 */
[----:B------:R-:W4:Y:S01]  /*28520*/  @!P3 LDG.E.U8 R22, desc[UR52][R14.64+0xa0] ;  /* 0x0000a0340e16b981 */ /* 0x000f22000c1e1100 */
[----:B0-----:R-:W-:-:S05]  /*28530*/  @!P3 IADD3 R10, P4, R89, R26, RZ ;  /* 0x0000001a590ab210 */ /* 0x001fca0007f9e0ff */
[----:B-----5:R-:W-:Y:S02]  /*28540*/  @!P3 IMAD.X R11, R88, 0x1, R27, P4 ;  /* 0x00000001580bb824 */ /* 0x020fe400020e061b */
[----:B------:R-:W0:Y:S01]  /*28550*/  @!P2 LDC.64 R26, c[0x0][0x5c0] ;  /* 0x00017000ff1aab82 */ /* 0x000e220000000a00 */
[----:B----4-:R-:W-:-:S04]  /*28560*/  LOP3.LUT R22, R22, 0xff, RZ, 0xc0, !PT ;  /* 0x000000ff16167812 */ /* 0x010fc800078ec0ff */
[----:B------:R-:W-:-:S05]  /*28570*/  F2FP.F16.E4M3.UNPACK_B R22, R22 ;  /* 0x00000016ff16723e */ /* 0x000fca00020006ff */
[----:B------:R-:W-:-:S05]  /*28580*/  HADD2.F32 R22, -RZ, R22.H0_H0 ;  /* 0x20000016ff167230 */ /* 0x000fca0000004100 */
[----:B------:R-:W-:-:S04]  /*28590*/  FMUL R22, R22, UR5 ;  /* 0x0000000516167c20 */ /* 0x000fc80008400000 */
[----:B------:R-:W-:Y:S01]  /*285a0*/  FFMA R22, R208, UR4, R22 ;  /* 0x00000004d0167c23 */ /* 0x000fe20008000016 */
[----:B0-----:R-:W-:Y:S01]  /*285b0*/  @!P2 IADD3 R20, P4, R30, R26, RZ ;  /* 0x0000001a1e14a210 */ /* 0x001fe20007f9e0ff */
[----:B------:R-:W4:Y:S03]  /*285c0*/  LDL.LU R208, [R1+0x488] ;  /* 0x0004880001d07983 */ /* 0x000f260000300800 */
[----:B-1----:R-:W-:Y:S02]  /*285d0*/  F2FP.SATFINITE.E4M3.F32.PACK_AB_MERGE_C R23, RZ, R22, RZ ;  /* 0x00000016ff17723e */ /* 0x002fe400048070ff */
        /* <DEDUP_REMOVED lines=9> */
[----:B------:R-:W-:Y:S01]  /*28670*/  ISETP.GE.AND P5, PT, R28, 0x81, PT ;  /* 0x000000811c00780c */ /* 0x000fe20003fa6270 */
[----:B------:R-:W2:Y:S03]  /*28680*/  LDL.LU R153, [R1+0x48c] ;  /* 0x00048c0001997983 */ /* 0x000ea60000300800 */
[----:B------:R-:W-:Y:S02]  /*28690*/  F2FP.SATFINITE.E4M3.F32.PACK_AB_MERGE_C R27, RZ, R22, RZ ;  /* 0x00000016ff1b723e */ /* 0x000fe400048070ff */
[----:B------:R-:W-:-:S03]  /*286a0*/  PRMT R22, RZ, 0x7610, R22 ;  /* 0x00007610ff167816 */ /* 0x000fc60000000016 */
[----:B------:R1:W-:Y:S04]  /*286b0*/  @!P2 STG.E.U8 desc[UR52][R20.64+0xa1], R27 ;  /* 0x0000a11b1400a986 */ /* 0x0003e8000c101134 */
[----:B------:R-:W5:Y:S01]  /*286c0*/  @!P6 LDG.E.U8 R22, desc[UR52][R12.64+0xa8] ;  /* 0x0000a8340c16e981 */ /* 0x000f62000c1e1100 */
[----:B------:R-:W-:Y:S02]  /*286d0*/  ISETP.LT.OR P3, PT, R29, 0xaa, !P5 ;  /* 0x000000aa1d00780c */ /* 0x000fe40006f61670 */
[----:B0-----:R-:W-:-:S11]  /*286e0*/  PRMT R10, RZ, 0x7610, R10 ;  /* 0x00007610ff0a7816 */ /* 0x001fd6000000000a */
[----:B-1----:R-:W0:Y:S01]  /*286f0*/  @!P3 LDC.64 R20, c[0x0][0x5c0] ;  /* 0x00017000ff14bb82 */ /* 0x002e220000000a00 */
        /* <DEDUP_REMOVED lines=8> */
[----:B------:R5:W4:Y:S02]  /*28780*/  @!P3 LDG.E.U8 R10, desc[UR52][R12.64+0xa9] ;  /* 0x0000a9340c0ab981 */ /* 0x000b24000c1e1100 */
[----:B-----5:R-:W-:Y:S02]  /*28790*/  PRMT R12, RZ, 0x7610, R12 ;  /* 0x00007610ff0c7816 */ /* 0x020fe4000000000c */
[----:B----4-:R-:W-:-:S04]  /*287a0*/  LOP3.LUT R10, R10, 0xff, RZ, 0xc0, !PT ;  /* 0x000000ff0a0a7812 */ /* 0x010fc800078ec0ff */
[----:B------:R-:W-:-:S05]  /*287b0*/  F2FP.F16.E4M3.UNPACK_B R10, R10 ;  /* 0x0000000aff0a723e */ /* 0x000fca00020006ff */
[----:B------:R-:W-:Y:S01]  /*287c0*/  HADD2.F32 R11, -RZ, R10.H0_H0 ;  /* 0x2000000aff0b7230 */ /* 0x000fe20000004100 */
[----:B0-----:R-:W-:-:S04]  /*287d0*/  @!P3 IADD3 R10, P2, P4, R24, R20, R7 ;  /* 0x00000014180ab210 */ /* 0x001fc80007c5e007 */
[----:B------:R-:W-:Y:S01]  /*287e0*/  FMUL R20, R11, UR5 ;  /* 0x000000050b147c20 */ /* 0x000fe20008400000 */
[----:B------:R-:W-:Y:S02]  /*287f0*/  @!P3 IADD3.X R11, R31, R21, R6, P2, P4 ;  /* 0x000000151f0bb210 */ /* 0x000fe400017e8406 */
[C---:B------:R-:W-:Y:S01]  /*28800*/  ISETP.LT.OR P2, PT, R29.reuse, 0xa9, !P1 ;  /* 0x000000a91d00780c */ /* 0x040fe20004f41670 */
[----:B------:R-:W-:Y:S01]  /*28810*/  FFMA R20, R208, UR4, R20 ;  /* 0x00000004d0147c23 */ /* 0x000fe20008000014 */
[----:B------:R-:W-:Y:S01]  /*28820*/  ISETP.LT.OR P1, PT, R29, 0xaa, !P1 ;  /* 0x000000aa1d00780c */ /* 0x000fe20004f21670 */
[----:B------:R-:W4:Y:S03]  /*28830*/  LDL.LU R208, [R1+0x494] ;  /* 0x0004940001d07983 */ /* 0x000f260000300800 */
[----:B------:R-:W-:-:S05]  /*28840*/  F2FP.SATFINITE.E4M3.F32.PACK_AB_MERGE_C R21, RZ, R20, RZ ;  /* 0x00000014ff15723e */ /* 0x000fca00048070ff */
[----:B------:R2:W-:Y:S02]  /*28850*/  @!P3 STG.E.U8 desc[UR52][R10.64+0xa9], R21 ;  /* 0x0000a9150a00b986 */ /* 0x0005e4000c101134 */
[----:B------:R-:W0:Y:S02]  /*28860*/  @!P2 LDC.64 R26, c[0x0][0x5c0] ;  /* 0x00017000ff1aab82 */ /* 0x000e240000000a00 */
[----:B------:R-:W5:Y:S01]  /*28870*/  @!P2 LDG.E.U8 R12, desc[UR52][R14.64+0xa8] ;  /* 0x0000a8340e0ca981 */ /* 0x000f62000c1e1100 */
[----:B-1----:R-:W-:-:S04]  /*28880*/  @!P2 IADD3 R23, P3, P4, R3, R24, R7 ;  /* 0x000000180317a210 */ /* 0x002fc80007c7e007 */
[----:B------:R-:W-:Y:S02]  /*28890*/  @!P2 IADD3.X R20, R4, R31, R6, P3, P4 ;  /* 0x0000001f0414a210 */ /* 0x000fe40001fe8406 */
[----:B-----5:R-:W-:-:S04]  /*288a0*/  LOP3.LUT R12, R12, 0xff, RZ, 0xc0, !PT ;  /* 0x000000ff0c0c7812 */ /* 0x020fc800078ec0ff */
[----:B------:R-:W-:-:S05]  /*288b0*/  F2FP.F16.E4M3.UNPACK_B R12, R12 ;  /* 0x0000000cff0c723e */ /* 0x000fca00020006ff */
[----:B------:R-:W-:-:S05]  /*288c0*/  HADD2.F32 R12, -RZ, R12.H0_H0 ;  /* 0x2000000cff0c7230 */ /* 0x000fca0000004100 */
[----:B------:R-:W-:Y:S01]  /*288d0*/  FMUL R13, R12, UR5 ;  /* 0x000000050c0d7c20 */ /* 0x000fe20008400000 */
[----:B0-----:R-:W-:-:S03]  /*288e0*/  @!P2 IADD3 R12, P3, R23, R26, RZ ;  /* 0x0000001a170ca210 */ /* 0x001fc60007f7e0ff */
[----:B--2---:R-:W-:Y:S02]  /*288f0*/  FFMA R10, R153, UR4, R13 ;  /* 0x00000004990a7c23 */ /* 0x004fe4000800000d */
[----:B------:R-:W-:Y:S01]  /*28900*/  @!P2 IMAD.X R13, R20, 0x1, R27, P3 ;  /* 0x00000001140da824 */ /* 0x000fe200018e061b */
[----:B------:R-:W-:Y:S01]  /*28910*/  ISETP.GE.AND P6, PT, R28, 0x101, PT ;  /* 0x000001011c00780c */ /* 0x000fe20003fc6270 */
[----:B------:R-:W0:Y:S01]  /*28920*/  @!P1 LDC.64 R26, c[0x0][0x5c0] ;  /* 0x00017000ff1a9b82 */ /* 0x000e220000000a00 */
[----:B------:R-:W-:Y:S01]  /*28930*/  F2FP.SATFINITE.E4M3.F32.PACK_AB_MERGE_C R11, RZ, R10, RZ ;  /* 0x0000000aff0b723e */ /* 0x000fe200048070ff */
[----:B------:R-:W2:Y:S01]  /*28940*/  LDL.LU R153, [R1+0x498] ;  /* 0x0004980001997983 */ /* 0x000ea20000300800 */
[----:B------:R-:W-:-:S03]  /*28950*/  PRMT R10, RZ, 0x7610, R10 ;  /* 0x00007610ff0a7816 */ /* 0x000fc6000000000a */
[----:B------:R1:W-:Y:S04]  /*28960*/  @!P2 STG.E.U8 desc[UR52][R12.64+0xa8], R11 ;  /* 0x0000a80b0c00a986 */ /* 0x0003e8000c101134 */
[----:B------:R-:W5:Y:S01]  /*28970*/  @!P1 LDG.E.U8 R10, desc[UR52][R14.64+0xa9] ;  /* 0x0000a9340e0a9981 */ /* 0x000f62000c1e1100 */
[----:B------:R-:W-:Y:S02]  /*28980*/  @!P1 IADD3 R21, P3, P4, R3, R24, R7 ;  /* 0x0000001803159210 */ /* 0x000fe40007c7e007 */
[----:B------:R-:W-:Y:S02]  /*28990*/  ISETP.LT.OR P2, PT, R29, 0xa1, !P6 ;  /* 0x000000a11d00780c */ /* 0x000fe40007741670 */
[----:B------:R-:W-:Y:S02]  /*289a0*/  @!P1 IADD3.X R22, R4, R31, R6, P3, P4 ;  /* 0x0000001f04169210 */ /* 0x000fe40001fe8406 */
[----:B-1----:R-:W-:-:S02]  /*289b0*/  PRMT R12, RZ, 0x7610, R12 ;  /* 0x00007610ff0c7816 */ /* 0x002fc4000000000c */
[----:B-----5:R-:W-:-:S04]  /*289c0*/  LOP3.LUT R10, R10, 0xff, RZ, 0xc0, !PT ;  /* 0x000000ff0a0a7812 */ /* 0x020fc800078ec0ff */
[----:B------:R-:W-:-:S05]  /*289d0*/  F2FP.F16.E4M3.UNPACK_B R10, R10 ;  /* 0x0000000aff0a723e */ /* 0x000fca00020006ff */
[----:B------:R-:W-:-:S05]  /*289e0*/  HADD2.F32 R10, -RZ, R10.H0_H0 ;  /* 0x2000000aff0a7230 */ /* 0x000fca0000004100 */
[----:B------:R-:W-:-:S04]  /*289f0*/  FMUL R10, R10, UR5 ;  /* 0x000000050a0a7c20 */ /* 0x000fc80008400000 */
[----:B---3--:R-:W-:Y:S01]  /*28a00*/  FFMA R20, R207, UR4, R10 ;  /* 0x00000004cf147c23 */ /* 0x008fe2000800000a */
[----:B0-----:R-:W-:Y:S01]  /*28a10*/  @!P1 IADD3 R10, P3, R21, R26, RZ ;  /* 0x0000001a150a9210 */ /* 0x001fe20007f7e0ff */
[----:B------:R-:W3:Y:S03]  /*28a20*/  LDL.LU R207, [R1+0x49c] ;  /* 0x00049c0001cf7983 */ /* 0x000ee60000300800 */
[----:B------:R-:W-:Y:S01]  /*28a30*/  F2FP.SATFINITE.E4M3.F32.PACK_AB_MERGE_C R15, RZ, R20, RZ ;  /* 0x00000014ff0f723e */ /* 0x000fe200048070ff */
[----:B------:R-:W-:Y:S01]  /*28a40*/  @!P1 IMAD.X R11, R22, 0x1, R27, P3 ;  /* 0x00000001160b9824 */ /* 0x000fe200018e061b */
[----:B------:R-:W0:Y:S04]  /*28a50*/  @!P2 LDC.64 R20, c[0x0][0x5c0] ;  /* 0x00017000ff14ab82 */ /* 0x000e280000000a00 */
[----:B------:R1:W-:Y:S04]  /*28a60*/  @!P1 STG.E.U8 desc[UR52][R10.64+0xa9], R15 ;  /* 0x0000a90f0a009986 */ /* 0x0003e8000c101134 */
[----:B------:R-:W5:Y:S01]  /*28a70*/  @!P2 LDG.E.U8 R12, desc[UR52][R16.64+0xa0] ;  /* 0x0000a034100ca981 */ /* 0x000f62000c1e1100 */
[----:B------:R-:W-:-:S02]  /*28a80*/  ISETP.LT.OR P1, PT, R29, 0xa2, !P6 ;  /* 0x000000a21d00780c */ /* 0x000fc40007721670 */
[----:B-1----:R-:W-:Y:S02]  /*28a90*/  PRMT R10, RZ, 0x7610, R10 ;  /* 0x00007610ff0a7816 */ /* 0x002fe4000000000a */
[----:B-----5:R-:W-:-:S04]  /*28aa0*/  LOP3.LUT R12, R12, 0xff, RZ, 0xc0, !PT ;  /* 0x000000ff0c0c7812 */ /* 0x020fc800078ec0ff */
[----:B------:R-:W-:-:S05]  /*28ab0*/  F2FP.F16.E4M3.UNPACK_B R12, R12 ;  /* 0x0000000cff0c723e */ /* 0x000fca00020006ff */
[----:B------:R-:W-:-:S05]  /*28ac0*/  HADD2.F32 R12, -RZ, R12.H0_H0 ;  /* 0x2000000cff0c7230 */ /* 0x000fca0000004100 */
[----:B------:R-:W-:Y:S01]  /*28ad0*/  FMUL R13, R12, UR5 ;  /* 0x000000050c0d7c20 */ /* 0x000fe20008400000 */
[----:B0-----:R-:W-:-:S03]  /*28ae0*/  @!P2 IADD3 R12, P3, P4, R24, R20, R9 ;  /* 0x00000014180ca210 */ /* 0x001fc60007c7e009 */
[----:B----4-:R-:W-:Y:S01]  /*28af0*/  FFMA R14, R208, UR4, R13 ;  /* 0x00000004d00e7c23 */ /* 0x010fe2000800000d */
[----:B------:R-:W-:Y:S02]  /*28b00*/  @!P2 IADD3.X R13, R31, R21, R8, P3, P4 ;  /* 0x000000151f0da210 */ /* 0x000fe40001fe8408 */
[----:B------:R-:W0:Y:S02]  /*28b10*/  @!P1 LDC.64 R20, c[0x0][0x5c0] ;  /* 0x00017000ff149b82 */ /* 0x000e240000000a00 */
[----:B------:R-:W-:-:S05]  /*28b20*/  F2FP.SATFINITE.E4M3.F32.PACK_AB_MERGE_C R15, RZ, R14, RZ ;  /* 0x0000000eff0f723e */ /* 0x000fca00048070ff */
[----:B------:R1:W-:Y:S04]  /*28b30*/  @!P2 STG.E.U8 desc[UR52][R12.64+0xa0], R15 ;  /* 0x0000a00f0c00a986 */ /* 0x0003e8000c101134 */
[----:B------:R-:W4:Y:S01]  /*28b40*/  @!P1 LDG.E.U8 R10, desc[UR52][R16.64+0xa1] ;  /* 0x0000a134100a9981 */ /* 0x000f22000c1e1100 */
[----:B------:R-:W-:Y:S02]  /*28b50*/  ISETP.LT.OR P2, PT, R29, 0xa1, !P0 ;  /* 0x000000a11d00780c */ /* 0x000fe40004741670 */
[----:B-1----:R-:W-:-:S11]  /*28b60*/  PRMT R12, RZ, 0x7610, R12 ;  /* 0x00007610ff0c7816 */ /* 0x002fd6000000000c */
[----:B------:R-:W1:Y:S01]  /*28b70*/  @!P2 LDC.64 R22, c[0x0][0x5c0] ;  /* 0x00017000ff16ab82 */ /* 0x000e620000000a00 */
[----:B----4-:R-:W-:-:S04]  /*28b80*/  LOP3.LUT R10, R10, 0xff, RZ, 0xc0, !PT ;  /* 0x000000ff0a0a7812 */ /* 0x010fc800078ec0ff */
[----:B------:R-:W-:-:S05]  /*28b90*/  F2FP.F16.E4M3.UNPACK_B R10, R10 ;  /* 0x0000000aff0a723e */ /* 0x000fca00020006ff */
[----:B------:R-:W-:-:S05]  /*28ba0*/  HADD2.F32 R10, -RZ, R10.H0_H0 ;  /* 0x2000000aff0a7230 */ /* 0x000fca0000004100 */
[----:B------:R-:W-:Y:S01]  /*28bb0*/  FMUL R11, R10, UR5 ;  /* 0x000000050a0b7c20 */ /* 0x000fe20008400000 */
[----:B0-----:R-:W-:-:S03]  /*28bc0*/  @!P1 IADD3 R10, P3, P4, R24, R20, R9 ;  /* 0x00000014180a9210 */ /* 0x001fc60007c7e009 */
[----:B--2---:R-:W-:Y:S01]  /*28bd0*/  FFMA R14, R153, UR4, R11 ;  /* 0x00000004990e7c23 */ /* 0x004fe2000800000b */
[----:B------:R-:W-:Y:S01]  /*28be0*/  @!P1 IADD3.X R11, R31, R21, R8, P3, P4 ;  /* 0x000000151f0b9210 */ /* 0x000fe20001fe8408 */
[----:B------:R-:W2:Y:S03]  /*28bf0*/  LDL.LU R153, [R1+0x4a0] ;  /* 0x0004a00001997983 */ /* 0x000ea60000300800 */
[----:B------:R-:W-:Y:S01]  /*28c00*/  F2FP.SATFINITE.E4M3.F32.PACK_AB_MERGE_C R15, RZ, R14, RZ ;  /* 0x0000000eff0f723e */ /* 0x000fe200048070ff */
[----:B------:R-:W4:Y:S04]  /*28c10*/  LDL.LU R208, [R1+0x4a4] ;  /* 0x0004a40001d07983 */ /* 0x000f280000300800 */
[----:B------:R3:W-:Y:S04]  /*28c20*/  @!P1 STG.E.U8 desc[UR52][R10.64+0xa1], R15 ;  /* 0x0000a10f0a009986 */ /* 0x0007e8000c101134 */
[----:B------:R-:W5:Y:S01]  /*28c30*/  @!P2 LDG.E.U8 R12, desc[UR52][R18.64+0xa0] ;  /* 0x0000a034120ca981 */ /* 0x000f62000c1e1100 */
[----:B------:R-:W-:-:S02]  /*28c40*/  @!P2 IADD3 R21, P3, P4, R3, R24, R9 ;  /* 0x000000180315a210 */ /* 0x000fc40007c7e009 */
[----:B------:R-:W-:Y:S02]  /*28c50*/  ISETP.LT.OR P1, PT, R29, 0xa2, !P0 ;  /* 0x000000a21d00780c */ /* 0x000fe40004721670 */
[----:B------:R-:W-:Y:S02]  /*28c60*/  @!P2 IADD3.X R14, R4, R31, R8, P3, P4 ;  /* 0x0000001f040ea210 */ /* 0x000fe40001fe8408 */
[----:B-----5:R-:W-:-:S04]  /*28c70*/  LOP3.LUT R12, R12, 0xff, RZ, 0xc0, !PT ;  /* 0x000000ff0c0c7812 */ /* 0x020fc800078ec0ff */
[----:B------:R-:W-:-:S05]  /*28c80*/  F2FP.F16.E4M3.UNPACK_B R12, R12 ;  /* 0x0000000cff0c723e */ /* 0x000fca00020006ff */
[----:B------:R-:W-:-:S05]  /*28c90*/  HADD2.F32 R12, -RZ, R12.H0_H0 ;  /* 0x2000000cff0c7230 */ /* 0x000fca0000004100 */
[----:B------:R-:W-:Y:S01]  /*28ca0*/  FMUL R13, R12, UR5 ;  /* 0x000000050c0d7c20 */ /* 0x000fe20008400000 */
[----:B-1----:R-:W-:-:S03]  /*28cb0*/  @!P2 IADD3 R12, P3, R21, R22, RZ ;  /* 0x00000016150ca210 */ /* 0x002fc60007f7e0ff */
[----:B---3--:R-:W-:Y:S02]  /*28cc0*/  FFMA R10, R207, UR4, R13 ;  /* 0x00000004cf0a7c23 */ /* 0x008fe4000800000d */
[----:B------:R-:W-:Y:S01]  /*28cd0*/  @!P2 IMAD.X R13, R14, 0x1, R23, P3 ;  /* 0x000000010e0da824 */ /* 0x000fe200018e0617 */
[----:B------:R-:W3:Y:S01]  /*28ce0*/  LDL.LU R207, [R1+0x4a8] ;  /* 0x0004a80001cf7983 */ /* 0x000ee20000300800 */
[----:B------:R-:W0:Y:S01]  /*28cf0*/  @!P1 LDC.64 R22, c[0x0][0x5c0] ;  /* 0x00017000ff169b82 */ /* 0x000e220000000a00 */
[----:B------:R-:W-:Y:S02]  /*28d00*/  F2FP.SATFINITE.E4M3.F32.PACK_AB_MERGE_C R15, RZ, R10, RZ ;  /* 0x0000000aff0f723e */ /* 0x000fe400048070ff */
[----:B------:R-:W-:-:S03]  /*28d10*/  PRMT R10, RZ, 0x7610, R10 ;  /* 0x00007610ff0a7816 */ /* 0x000fc6000000000a */
[----:B------:R2:W-:Y:S04]  /*28d20*/  @!P2 STG.E.U8 desc[UR52][R12.64+0xa0], R15 ;  /* 0x0000a00f0c00a986 */ /* 0x0005e8000c101134 */
[----:B------:R-:W5:Y:S01]  /*28d30*/  @!P1 LDG.E.U8 R10, desc[UR52][R18.64+0xa1] ;  /* 0x0000a134120a9981 */ /* 0x000f62000c1e1100 */
[----:B------:R-:W-:Y:S02]  /*28d40*/  @!P1 IADD3 R21, P3, P4, R3, R24, R9 ;  /* 0x0000001803159210 */ /* 0x000fe40007c7e009 */
[----:B------:R-:W-:Y:S02]  /*28d50*/  ISETP.LT.OR P2, PT, R29, 0xa9, !P6 ;  /* 0x000000a91d00780c */ /* 0x000fe40007741670 */
[----:B------:R-:W-:Y:S02]  /*28d60*/  @!P1 IADD3.X R14, R4, R31, R8, P3, P4 ;  /* 0x0000001f040e9210 */ /* 0x000fe40001fe8408 */
[----:B-----5:R-:W-:-:S04]  /*28d70*/  LOP3.LUT R10, R10, 0xff, RZ, 0xc0, !PT ;  /* 0x000000ff0a0a7812 */ /* 0x020fc800078ec0ff */
[----:B------:R-:W-:-:S05]  /*28d80*/  F2FP.F16.E4M3.UNPACK_B R10, R10 ;  /* 0x0000000aff0a723e */ /* 0x000fca00020006ff */
[----:B------:R-:W-:-:S05]  /*28d90*/  HADD2.F32 R10, -RZ, R10.H0_H0 ;  /* 0x2000000aff0a7230 */ /* 0x000fca0000004100 */
[----:B------:R-:W-:Y:S01]  /*28da0*/  FMUL R11, R10, UR5 ;  /* 0x000000050a0b7c20 */ /* 0x000fe20008400000 */
[----:B0-----:R-:W-:Y:S02]  /*28db0*/  @!P1 IADD3 R10, P3, R21, R22, RZ ;  /* 0x00000016150a9210 */ /* 0x001fe40007f7e0ff */
[----:B------:R-:W0:Y:S01]  /*28dc0*/  @!P2 LDC.64 R20, c[0x0][0x5c0] ;  /* 0x00017000ff14ab82 */ /* 0x000e220000000a00 */
[----:B--2---:R-:W-:Y:S02]  /*28dd0*/  FFMA R12, R153, UR4, R11 ;  /* 0x00000004990c7c23 */ /* 0x004fe4000800000b */
[----:B------:R-:W-:Y:S01]  /*28de0*/  @!P1 IMAD.X R11, R14, 0x1, R23, P3 ;  /* 0x000000010e0b9824 */ /* 0x000fe200018e0617 */
[----:B------:R-:W2:Y:S02]  /*28df0*/  LDL.LU R153, [R1+0x4ac] ;  /* 0x0004ac0001997983 */ /* 0x000ea40000300800 */
[----:B------:R-:W-:Y:S02]  /*28e00*/  F2FP.SATFINITE.E4M3.F32.PACK_AB_MERGE_C R15, RZ, R12, RZ ;  /* 0x0000000cff0f723e */ /* 0x000fe400048070ff */
[----:B------:R-:W-:-:S03]  /*28e10*/  PRMT R12, RZ, 0x7610, R12 ;  /* 0x00007610ff0c7816 */ /* 0x000fc6000000000c */
[----:B------:R1:W-:Y:S04]  /*28e20*/  @!P1 STG.E.U8 desc[UR52][R10.64+0xa1], R15 ;  /* 0x0000a10f0a009986 */ /* 0x0003e8000c101134 */
[----:B------:R-:W5:Y:S01]  /*28e30*/  @!P2 LDG.E.U8 R12, desc[UR52][R16.64+0xa8] ;  /* 0x0000a834100ca981 */ /* 0x000f62000c1e1100 */
[----:B------:R-:W-:Y:S02]  /*28e40*/  ISETP.LT.OR P1, PT, R29, 0xaa, !P6 ;  /* 0x000000aa1d00780c */ /* 0x000fe40007721670 */
        /* <DEDUP_REMOVED lines=13> */
[----:B-1----:R-:W-:Y:S02]  /*28f20*/  PRMT R12, RZ, 0x7610, R12 ;  /* 0x00007610ff0c7816 */ /* 0x002fe4000000000c */
[----:B----4-:R-:W-:-:S04]  /*28f30*/  LOP3.LUT R10, R10, 0xff, RZ, 0xc0, !PT ;  /* 0x000000ff0a0a7812 */ /* 0x010fc800078ec0ff */
[----:B------:R-:W-:-:S05]  /*28f40*/  F2FP.F16.E4M3.UNPACK_B R10, R10 ;  /* 0x0000000aff0a723e */ /* 0x000fca00020006ff */
[----:B------:R-:W-:-:S05]  /*28f50*/  HADD2.F32 R10, -RZ, R10.H0_H0 ;  /* 0x2000000aff0a7230 */ /* 0x000fca0000004100 */
[----:B------:R-:W-:Y:S01]  /*28f60*/  FMUL R11, R10, UR5 ;  /* 0x000000050a0b7c20 */ /* 0x000fe20008400000 */
[----:B0-----:R-:W-:-:S03]  /*28f70*/  @!P1 IADD3 R10, P3, P4, R24, R20, R9 ;  /* 0x00000014180a9210 */ /* 0x001fc60007c7e009 */
[----:B---3--:R-:W-:Y:S01]  /*28f80*/  FFMA R14, R207, UR4, R11 ;  /* 0x00000004cf0e7c23 */ /* 0x008fe2000800000b */
[----:B------:R-:W-:Y:S02]  /*28f90*/  @!P1 IADD3.X R11, R31, R21, R8, P3, P4 ;  /* 0x000000151f0b9210 */ /* 0x000fe40001fe8408 */
[----:B------:R-:W0:Y:S02]  /*28fa0*/  @!P2 LDC.64 R20, c[0x0][0x5c0] ;  /* 0x00017000ff14ab82 */ /* 0x000e240000000a00 */
[----:B------:R-:W-:-:S05]  /*28fb0*/  F2FP.SATFINITE.E4M3.F32.PACK_AB_MERGE_C R15, RZ, R14, RZ ;  /* 0x0000000eff0f723e */ /* 0x000fca00048070ff */
[----:B------:R1:W-:Y:S04]  /*28fc0*/  @!P1 STG.E.U8 desc[UR52][R10.64+0xa9], R15 ;  /* 0x0000a90f0a009986 */ /* 0x0003e8000c101134 */
[----:B------:R-:W3:Y:S01]  /*28fd0*/  @!P2 LDG.E.U8 R12, desc[UR52][R18.64+0xa8] ;  /* 0x0000a834120ca981 */ /* 0x000ee2000c1e1100 */
[----:B------:R-:W-:-:S04]  /*28fe0*/  @!P2 IADD3 R17, P1, P3, R3, R24, R9 ;  /* 0x000000180311a210 */ /* 0x000fc80007b3e009 */
[----:B------:R-:W-:Y:S02]  /*28ff0*/  @!P2 IADD3.X R16, R4, R31, R8, P1, P3 ;  /* 0x0000001f0410a210 */ /* 0x000fe40000fe6408 */
[----:B------:R-:W-:Y:S01]  /*29000*/  ISETP.LT.OR P0, PT, R29, 0xaa, !P0 ;  /* 0x000000aa1d00780c */ /* 0x000fe20004701670 */
[----:B------:R-:W-:Y:S01]  /*29010*/  BSSY B1, `(.L_x_39) ;  /* 0x000000d000017945 */ /* 0x000fe20003800000 */
[----:B-1----:R-:W-:Y:S02]  /*29020*/  PRMT R10, RZ, 0x7610, R10 ;  /* 0x00007610ff0a7816 */ /* 0x002fe4000000000a */
[----:B---3--:R-:W-:-:S04]  /*29030*/  LOP3.LUT R12, R12, 0xff, RZ, 0xc0, !PT ;  /* 0x000000ff0c0c7812 */ /* 0x008fc800078ec0ff */
[----:B------:R-:W-:-:S05]  /*29040*/  F2FP.F16.E4M3.UNPACK_B R12, R12 ;  /* 0x0000000cff0c723e */ /* 0x000fca00020006ff */
[----:B------:R-:W-:-:S05]  /*29050*/  HADD2.F32 R12, -RZ, R12.H0_H0 ;  /* 0x2000000cff0c7230 */ /* 0x000fca0000004100 */
[----:B------:R-:W-:Y:S01]  /*29060*/  FMUL R13, R12, UR5 ;  /* 0x000000050c0d7c20 */ /* 0x000fe20008400000 */
[----:B0-----:R-:W-:-:S03]  /*29070*/  @!P2 IADD3 R12, P4, R17, R20, RZ ;  /* 0x00000014110ca210 */ /* 0x001fc60007f9e0ff */
[----:B--2---:R-:W-:Y:S02]  /*29080*/  FFMA R14, R153, UR4, R13 ;  /* 0x00000004990e7c23 */ /* 0x004fe4000800000d */
[----:B------:R-:W-:-:S03]  /*29090*/  @!P2 IMAD.X R13, R16, 0x1, R21, P4 ;  /* 0x00000001100da824 */ /* 0x000fc600020e0615 */
[----:B------:R-:W-:-:S05]  /*290a0*/  F2FP.SATFINITE.E4M3.F32.PACK_AB_MERGE_C R11, RZ, R14, RZ ;  /* 0x0000000eff0b723e */ /* 0x000fca00048070ff */
[----:B------:R0:W-:Y:S01]  /*290b0*/  @!P2 STG.E.U8 desc[UR52][R12.64+0xa8], R11 ;  /* 0x0000a80b0c00a986 */ /* 0x0001e2000c101134 */
[----:B------:R-:W-:Y:S05]  /*290c0*/  @P0 BRA `(.L_x_40) ;  /* 0x0000000000040947 */ /* 0x000fea0003800000 */
[----:B------:R1:W5:Y:S02]  /*290d0*/  LDG.E.U8 R10, desc[UR52][R18.64+0xa9] ;  /* 0x0000a934120a7981 */ /* 0x000364000c1e1100 */
.L_x_40:
[----:B------:R-:W-:Y:S05]  /*290e0*/  BSYNC B1 ;  /* 0x0000000000017941 */ /* 0x000fea0003800000 */
.L_x_39:
[----:B------:R-:W-:Y:S05]  /*290f0*/  @P0 BRA `(.L_x_41) ;  /* 0x000000b400740947 */ /* 0x000fea0003800000 */
[----:B0-----:R-:W2:Y:S01]  /*29100*/  LDL.LU R12, [R1+0x4b0] ;  /* 0x0004b000010c7983 */ /* 0x001ea20000300800 */
[----:B-----5:R-:W-:Y:S01]  /*29110*/  LOP3.LUT R10, R10, 0xff, RZ, 0xc0, !PT ;  /* 0x000000ff0a0a7812 */ /* 0x020fe200078ec0ff */
[----:B------:R-:W-:Y:S01]  /*29120*/  ULDC.64 UR6, c[0x0][0x5c0] ;  /* 0x0001700000067ab9 */ /* 0x000fe20000000a00 */
[----:B------:R-:W-:Y:S02]  /*29130*/  IADD3 R24, P0, P1, R3, R24, R9 ;  /* 0x0000001803187210 */ /* 0x000fe4000791e009 */
[----:B------:R-:W-:Y:S02]  /*29140*/  F2FP.F16.E4M3.UNPACK_B R10, R10 ;  /* 0x0000000aff0a723e */ /* 0x000fe400020006ff */
[----:B------:R-:W-:-:S03]  /*29150*/  IADD3.X R31, R4, R31, R8, P0, P1 ;  /* 0x0000001f041f7210 */ /* 0x000fc600007e2408 */
[----:B------:R-:W-:-:S05]  /*29160*/  HADD2.F32 R10, -RZ, R10.H0_H0 ;  /* 0x2000000aff0a7230 */ /* 0x000fca0000004100 */
[----:B------:R-:W-:Y:S01]  /*29170*/  FMUL R11, R10, UR5 ;  /* 0x000000050a0b7c20 */ /* 0x000fe20008400000 */
[----:B------:R-:W-:-:S03]  /*29180*/  IADD3 R10, P0, R24, UR6, RZ ;  /* 0x00000006180a7c10 */ /* 0x000fc6000ff1e0ff */
[----:B--2---:R-:W-:Y:S01]  /*29190*/  FFMA R12, R12, UR4, R11 ;  /* 0x000000040c0c7c23 */ /* 0x004fe2000800000b */
[----:B------:R-:W-:-:S04]  /*291a0*/  IADD3.X R11, R31, UR7, RZ, P0, !PT ;  /* 0x000000071f0b7c10 */ /* 0x000fc800087fe4ff */
[----:B------:R-:W-:-:S05]  /*291b0*/  F2FP.SATFINITE.E4M3.F32.PACK_AB_MERGE_C R13, RZ, R12, RZ ;  /* 0x0000000cff0d723e */ /* 0x000fca00048070ff */
[----:B------:R2:W-:Y:S01]  /*291c0*/  STG.E.U8 desc[UR52][R10.64+0xa9], R13 ;  /* 0x0000a90d0a007986 */ /* 0x0005e2000c101134 */
[----:B------:R-:W-:Y:S05]  /*291d0*/  BRA `(.L_x_41) ;  /* 0x000000b4003c7947 */ /* 0x000fea0003800000 */
.L_x_38:
[C---:B------:R-:W-:Y:S01]  /*291e0*/  ISETP.GE.AND P5, PT, R28.reuse, 0x1, PT ;  /* 0x000000011c00780c */ /* 0x040fe20003fa6270 */
[----:B------:R-:W2:Y:S03]  /*291f0*/  LDL.LU R30, [R1+0xe0] ;  /* 0x0000e000011e7983 */ /* 0x000ea60000300800 */
[----:B------:R-:W-:Y:S01]  /*29200*/  ISETP.LT.OR P0, PT, R29, 0x1, !P5 ;  /* 0x000000011d00780c */ /* 0x000fe20006f01670 */
[----:B------:R-:W-:Y:S01]  /*29210*/  FMUL R11, R11, UR4 ;  /* 0x000000040b0b7c20 */ /* 0x000fe20008400000 */
[----:B------:R-:W-:Y:S01]  /*29220*/  ISETP.GE.AND P3, PT, R28, 0x9, PT ;  /* 0x000000091c00780c */ /* 0x000fe20003f66270 */
[----:B------:R-:W-:Y:S01]  /*29230*/  FMUL R13, R13, UR4 ;  /* 0x000000040d0d7c20 */ /* 0x000fe20008400000 */
[----:B------:R-:W-:Y:S01]  /*29240*/  FMUL R14, R14, UR4 ;  /* 0x000000040e0e7c20 */ /* 0x000fe20008400000 */
[----:B------:R-:W-:Y:S01]  /*29250*/  FMUL R16, R16, UR4 ;  /* 0x0000000410107c20 */ /* 0x000fe20008400000 */
[----:B------:R-:W-:Y:S01]  /*29260*/  FMUL R17, R17, UR4 ;  /* 0x0000000411117c20 */ /* 0x000fe20008400000 */
[----:B------:R-:W-:Y:S01]  /*29270*/  FMUL R18, R18, UR4 ;  /* 0x0000000412127c20 */ /* 0x000fe20008400000 */
[----:B0-----:R-:W-:-:S02]  /*29280*/  LOP3.LUT R10, R10, 0xfffffbff, RZ, 0xc0, !PT ;  /* 0xfffffbff0a0a7812 */ /* 0x001fc400078ec0ff */
[----:B------:R-:W-:Y:S01]  /*29290*/  LOP3.LUT R0, R0, 0xfffffffd, RZ, 0xc0, !PT ;  /* 0xfffffffd00007812 */ /* 0x000fe200078ec0ff */
[----:B------:R-:W-:Y:S01]  /*292a0*/  FMUL R19, R19, UR4 ;  /* 0x0000000413137c20 */ /* 0x000fe20008400000 */
[----:B------:R-:W-:Y:S01]  /*292b0*/  FMUL R20, R20, UR4 ;  /* 0x0000000414147c20 */ /* 0x000fe20008400000 */
[----:B------:R-:W0:Y:S01]  /*292c0*/  @!P0 LDC.64 R26, c[0x0][0x5c0] ;  /* 0x00017000ff1a8b82 */ /* 0x000e220000000a00 */
[----:B------:R-:W-:Y:S01]  /*292d0*/  F2FP.SATFINITE.E4M3.F32.PACK_AB_MERGE_C R11, RZ, R11, RZ ;  /* 0x0000000bff0b723e */ /* 0x000fe200048070ff */
[----:B------:R-:W-:Y:S01]  /*292e0*/  FMUL R21, R21, UR4 ;  /* 0x0000000415157c20 */ /* 0x000fe20008400000 */
[----:B------:R-:W-:Y:S01]  /*292f0*/  FMUL R22, R22, UR4 ;  /* 0x0000000416167c20 */ /* 0x000fe20008400000 */
[----:B------:R-:W-:Y:S01]  /*29300*/  FMUL R23, R23, UR4 ;  /* 0x0000000417177c20 */ /* 0x000fe20008400000 */
[----:B------:R-:W-:Y:S01]  /*29310*/  FMUL R232, R232, UR4 ;  /* 0x00000004e8e87c20 */ /* 0x000fe20008400000 */
[----:B------:R-:W-:Y:S01]  /*29320*/  FMUL R233, R233, UR4 ;  /* 0x00000004e9e97c20 */ /* 0x000fe20008400000 */
[----:B------:R-:W-:Y:S01]  /*29330*/  FMUL R234, R234, UR4 ;  /* 0x00000004eaea7c20 */ /* 0x000fe20008400000 */
[----:B------:R-:W-:Y:S01]  /*29340*/  FMUL R235, R235, UR4 ;  /* 0x00000004ebeb7c20 */ /* 0x000fe20008400000 */
[----:B------:R-:W3:Y:S01]  /*29350*/  LDL.LU R46, [R1+0xe4] ;  /* 0x0000e400012e7983 */ /* 0x000ee20000300800 */
[----:B0-----:R-:W-:Y:S01]  /*29360*/  @!P0 IADD3 R26, P1, R24, R26, RZ ;  /* 0x0000001a181a8210 */ /* 0x001fe20007f3e0ff */
[----:B------:R-:W-:Y:S01]  /*29370*/  FMUL R236, R236, UR4 ;  /* 0x00000004ecec7c20 */ /* 0x000fe20008400000 */
[----:B------:R-:W-:Y:S01]  /*29380*/  F2FP.SATFINITE.E4M3.F32.PACK_AB_MERGE_C R13, RZ, R13, RZ ;  /* 0x0000000dff0d723e */ /* 0x000fe200048070ff */
[----:B------:R-:W4:Y:S01]  /*29390*/  LDL.LU R47, [R1+0xe8] ;  /* 0x0000e800012f7983 */ /* 0x000f220000300800 */
[----:B------:R-:W-:Y:S01]  /*293a0*/  F2FP.SATFINITE.E4M3.F32.PACK_AB_MERGE_C R14, RZ, R14, RZ ;  /* 0x0000000eff0e723e */ /* 0x000fe200048070ff */
[----:B------:R-:W-:Y:S01]  /*293b0*/  @!P0 IMAD.X R27, R31, 0x1, R27, P1 ;  /* 0x000000011f1b8824 */ /* 0x000fe200008e061b */
[----:B------:R-:W-:Y:S01]  /*293c0*/  F2FP.SATFINITE.E4M3.F32.PACK_AB_MERGE_C R16, RZ, R16, RZ ;  /* 0x00000010ff10723e */ /* 0x000fe200048070ff */
[----:B------:R-:W-:Y:S01]  /*293d0*/  FMUL R237, R237, UR4 ;  /* 0x00000004eded7c20 */ /* 0x000fe20008400000 */
[----:B------:R-:W-:-:S02]  /*293e0*/  F2FP.SATFINITE.E4M3.F32.PACK_AB_MERGE_C R17, RZ, R17, RZ ;  /* 0x00000011ff11723e */ /* 0x000fc400048070ff */
[----:B------:R0:W-:Y:S01]  /*293f0*/  @!P0 STG.E.U8 desc[UR52][R26.64], R11 ;  /* 0x0000000b1a008986 */ /* 0x0001e2000c101134 */
[----:B------:R-:W-:Y:S02]  /*29400*/  ISETP.LT.OR P0, PT, R29, 0x2, !P5 ;  /* 0x000000021d00780c */ /* 0x000fe40006f01670 */
[----:B------:R-:W-:Y:S02]  /*29410*/  F2FP.SATFINITE.E4M3.F32.PACK_AB_MERGE_C R18, RZ, R18, RZ ;  /* 0x00000012ff12723e */ /* 0x000fe400048070ff */
[----:B------:R-:W-:Y:S02]  /*29420*/  @P3 LOP3.LUT R10, R10, 0x400, RZ, 0xfc, !PT ;  /* 0x000004000a0a3812 */ /* 0x000fe400078efcff */
[----:B------:R-:W-:Y:S02]  /*29430*/  F2FP.SATFINITE.E4M3.F32.PACK_AB_MERGE_C R19, RZ, R19, RZ ;  /* 0x00000013ff13723e */ /* 0x000fe400048070ff */
[----:B------:R-:W-:Y:S02]  /*29440*/  LOP3.LUT R10, R10, 0xfffff7ff, RZ, 0xc0, !PT ;  /* 0xfffff7ff0a0a7812 */ /* 0x000fe400078ec0ff */
[----:B------:R-:W-:Y:S01]  /*29450*/  F2FP.SATFINITE.E4M3.F32.PACK_AB_MERGE_C R20, RZ, R20, RZ ;  /* 0x00000014ff14723e */ /* 0x000fe200048070ff */
[----:B0-----:R-:W-:Y:S01]  /*29460*/  FMUL R11, R12, UR4 ;  /* 0x000000040c0b7c20 */ /* 0x001fe20008400000 */
[----:B------:R-:W-:Y:S01]  /*29470*/  F2FP.SATFINITE.E4M3.F32.PACK_AB_MERGE_C R21, RZ, R21, RZ ;  /* 0x00000015ff15723e */ /* 0x000fe200048070ff */
[----:B------:R-:W0:Y:S01]  /*29480*/  @!P0 LDC.64 R26, c[0x0][0x5c0] ;  /* 0x00017000ff1a8b82 */ /* 0x000e220000000a00 */
[----:B------:R-:W-:-:S02]  /*29490*/  F2FP.SATFINITE.E4M3.F32.PACK_AB_MERGE_C R22, RZ, R22, RZ ;  /* 0x00000016ff16723e */ /* 0x000fc400048070ff */
[----:B------:R-:W-:Y:S02]  /*294a0*/  F2FP.SATFINITE.E4M3.F32.PACK_AB_MERGE_C R11, RZ, R11, RZ ;  /* 0x0000000bff0b723e */ /* 0x000fe400048070ff */
[----:B------:R-:W-:Y:S02]  /*294b0*/  F2FP.SATFINITE.E4M3.F32.PACK_AB_MERGE_C R23, RZ, R23, RZ ;  /* 0x00000017ff17723e */ /* 0x000fe400048070ff */
[----:B------:R-:W-:Y:S02]  /*294c0*/  F2FP.SATFINITE.E4M3.F32.PACK_AB_MERGE_C R232, RZ, R232, RZ ;  /* 0x000000e8ffe8723e */ /* 0x000fe400048070ff */
[----:B------:R-:W-:Y:S02]  /*294d0*/  F2FP.SATFINITE.E4M3.F32.PACK_AB_MERGE_C R233, RZ, R233, RZ ;  /* 0x000000e9ffe9723e */ /* 0x000fe400048070ff */
[----:B------:R-:W-:Y:S02]  /*294e0*/  F2FP.SATFINITE.E4M3.F32.PACK_AB_MERGE_C R234, RZ, R234, RZ ;  /* 0x000000eaffea723e */ /* 0x000fe400048070ff */
[----:B------:R-:W-:-:S02]  /*294f0*/  F2FP.SATFINITE.E4M3.F32.PACK_AB_MERGE_C R235, RZ, R235, RZ ;  /* 0x000000ebffeb723e */ /* 0x000fc400048070ff */
[----:B------:R-:W-:Y:S02]  /*29500*/  F2FP.SATFINITE.E4M3.F32.PACK_AB_MERGE_C R236, RZ, R236, RZ ;  /* 0x000000ecffec723e */ /* 0x000fe400048070ff */
[----:B------:R-:W-:Y:S02]  /*29510*/  F2FP.SATFINITE.E4M3.F32.PACK_AB_MERGE_C R237, RZ, R237, RZ ;  /* 0x000000edffed723e */ /* 0x000fe400048070ff */
[----:B0-----:R-:W-:-:S05]  /*29520*/  @!P0 IADD3 R26, P1, R24, R26, RZ ;  /* 0x0000001a181a8210 */ /* 0x001fca0007f3e0ff */
[----:B------:R-:W-:-:S05]  /*29530*/  @!P0 IMAD.X R27, R31, 0x1, R27, P1 ;  /* 0x000000011f1b8824 */ /* 0x000fca00008e061b */
[----:B------:R0:W-:Y:S01]  /*29540*/  @!P0 STG.E.U8 desc[UR52][R26.64+0x1], R11 ;  /* 0x0000010b1a008986 */ /* 0x0001e2000c101134 */
[----:B------:R-:W-:Y:S01]  /*29550*/  ISETP.LT.OR P0, PT, R29, 0x1, !P3 ;  /* 0x000000011d00780c */ /* 0x000fe20005f01670 */
[----:B0-----:R-:W-:-:S12]  /*29560*/  FMUL R11, R15, UR4 ;  /* 0x000000040f0b7c20 */ /* 0x001fd80008400000 */
[----:B------:R-:W0:Y:S01]  /*29570*/  @!P0 LDC.64 R26, c[0x0][0x5c0] ;  /* 0x00017000ff1a8b82 */ /* 0x000e220000000a00 */
[----:B------:R-:W-:Y:S02]  /*29580*/  F2FP.SATFINITE.E4M3.F32.PACK_AB_MERGE_C R11, RZ, R11, RZ ;  /* 0x0000000bff0b723e */ /* 0x000fe400048070ff */
[----:B0-----:R-:W-:-:S04]  /*29590*/  @!P0 IADD3 R26, P1, P2, R24, R26, R3 ;  /* 0x0000001a181a8210 */ /* 0x001fc80007a3e003 */
[----:B------:R-:W-:Y:S02]  /*295a0*/  @!P0 IADD3.X R27, R31, R27, R4, P1, P2 ;  /* 0x0000001b1f1b8210 */ /* 0x000fe40000fe4404 */
[----:B------:R-:W-:-:S03]  /*295b0*/  ISETP.LT.OR P1, PT, R29, 0x2, !P3 ;  /* 0x000000021d00780c */ /* 0x000fc60005f21670 */
[----:B------:R0:W-:Y:S01]  /*295c0*/  @!P0 STG.E.U8 desc[UR52][R26.64], R13 ;  /* 0x0000000d1a008986 */ /* 0x0001e2000c101134 */
[----:B------:R-:W-:-:S09]  /*295d0*/  ISETP.LT.OR P0, PT, R29, 0x9, !P5 ;  /* 0x000000091d00780c */ /* 0x000fd20006f01670 */
[----:B0-----:R-:W0:Y:S02]  /*295e0*/  @!P1 LDC.64 R26, c[0x0][0x5c0] ;  /* 0x00017000ff1a9b82 */ /* 0x001e240000000a00 */
[----:B0-----:R-:W-:-:S04]  /*295f0*/  @!P1 IADD3 R26, P2, P4, R24, R26, R3 ;  /* 0x0000001a181a9210 */ /* 0x001fc80007c5e003 */
[----:B------:R-:W-:Y:S02]  /*29600*/  @!P1 IADD3.X R27, R31, R27, R4, P2, P4 ;  /* 0x0000001b1f1b9210 */ /* 0x000fe400017e8404 */
[C---:B------:R-:W-:Y:S02]  /*29610*/  ISETP.LT.OR P2, PT, R29.reuse, 0xa, !P5 ;  /* 0x0000000a1d00780c */ /* 0x040fe40006f41670 */
[----:B------:R-:W-:Y:S01]  /*29620*/  ISETP.LT.OR P4, PT, R29, 0x9, !P3 ;  /* 0x000000091d00780c */ /* 0x000fe20005f81670 */
[----:B------:R0:W-:Y:S02]  /*29630*/  @!P1 STG.E.U8 desc[UR52][R26.64+0x1], R14 ;  /* 0x0000010e1a009986 */ /* 0x0001e4000c101134 */
[----:B0-----:R-:W0:Y:S02]  /*29640*/  @!P0 LDC.64 R26, c[0x0][0x5c0] ;  /* 0x00017000ff1a8b82 */ /* 0x001e240000000a00 */
[----:B0-----:R-:W-:-:S05]  /*29650*/  @!P0 IADD3 R14, P1, R24, R26, RZ ;  /* 0x0000001a180e8210 */ /* 0x001fca0007f3e0ff */
[----:B------:R-:W-:Y:S01]  /*29660*/  @!P0 IMAD.X R15, R31, 0x1, R27, P1 ;  /* 0x000000011f0f8824 */ /* 0x000fe200008e061b */
[----:B------:R-:W-:Y:S02]  /*29670*/  ISETP.LT.OR P1, PT, R29, 0xa, !P3 ;  /* 0x0000000a1d00780c */ /* 0x000fe40005f21670 */
[----:B------:R-:W0:Y:S01]  /*29680*/  @!P4 LDC.64 R26, c[0x0][0x5c0] ;  /* 0x00017000ff1acb82 */ /* 0x000e220000000a00 */
[----:B------:R-:W-:Y:S01]  /*29690*/  ISETP.GE.AND P3, PT, R28, 0x101, PT ;  /* 0x000001011c00780c */ /* 0x000fe20003f66270 */
[----:B------:R1:W-:Y:S06]  /*296a0*/  @!P0 STG.E.U8 desc[UR52][R14.64+0x8], R11 ;  /* 0x0000080b0e008986 */ /* 0x0003ec000c101134 */
[----:B-1----:R-:W1:Y:S02]  /*296b0*/  @!P2 LDC.64 R14, c[0x0][0x5c0] ;  /* 0x00017000ff0eab82 */ /* 0x002e640000000a00 */
[----:B-1----:R-:W-:-:S05]  /*296c0*/  @!P2 IADD3 R14, P0, R24, R14, RZ ;  /* 0x0000000e180ea210 */ /* 0x002fca0007f1e0ff */
[----:B------:R-:W-:-:S05]  /*296d0*/  @!P2 IMAD.X R15, R31, 0x1, R15, P0 ;  /* 0x000000011f0fa824 */ /* 0x000fca00000e060f */
[----:B------:R1:W-:Y:S01]  /*296e0*/  @!P2 STG.E.U8 desc[UR52][R14.64+0x9], R16 ;  /* 0x000009100e00a986 */ /* 0x0003e2000c101134 */
[----:B0-----:R-:W-:-:S04]  /*296f0*/  @!P4 IADD3 R26, P0, P2, R24, R26, R3 ;  /* 0x0000001a181ac210 */ /* 0x001fc80007a1e003 */
[----:B------:R-:W-:-:S05]  /*29700*/  @!P4 IADD3.X R27, R31, R27, R4, P0, P2 ;  /* 0x0000001b1f1bc210 */ /* 0x000fca00007e4404 */
[----:B------:R0:W-:Y:S01]  /*29710*/  @!P4 STG.E.U8 desc[UR52][R26.64+0x8], R17 ;  /* 0x000008111a00c986 */ /* 0x0001e2000c101134 */
[----:B-1----:R-:W1:Y:S02]  /*29720*/  @!P1 LDC.64 R14, c[0x0][0x5c0] ;  /* 0x00017000ff0e9b82 */ /* 0x002e640000000a00 */
[----:B-1----:R-:W-:-:S04]  /*29730*/  @!P1 IADD3 R32, P0, P2, R24, R14, R3 ;  /* 0x0000000e18209210 */ /* 0x002fc80007a1e003 */
[----:B------:R-:W-:Y:S02]  /*29740*/  @!P1 IADD3.X R33, R31, R15, R4, P0, P2 ;  /* 0x0000000f1f219210 */ /* 0x000fe400007e4404 */
[----:B------:R-:W-:-:S03]  /*29750*/  ISETP.GE.AND P0, PT, R28, 0x81, PT ;  /* 0x000000811c00780c */ /* 0x000fc60003f06270 */
[----:B------:R1:W-:Y:S01]  /*29760*/  @!P1 STG.E.U8 desc[UR52][R32.64+0x9], R18 ;  /* 0x0000091220009986 */ /* 0x0003e2000c101134 */
[C---:B------:R-:W-:Y:S02]  /*29770*/  ISETP.LT.OR P2, PT, R29.reuse, 0x1, !P0 ;  /* 0x000000011d00780c */ /* 0x040fe40004741670 */
[----:B------:R-:W-:-:S11]  /*29780*/  ISETP.LT.OR P1, PT, R29, 0x9, !P0 ;  /* 0x000000091d00780c */ /* 0x000fd60004721670 */
[----:B------:R-:W0:Y:S02]  /*29790*/  @!P2 LDC.64 R14, c[0x0][0x5c0] ;  /* 0x00017000ff0eab82 */ /* 0x000e240000000a00 */
[----:B------:R-:W-:-:S04]  /*297a0*/  @P1 LOP3.LUT R10, R10, 0x800, RZ, 0xfc, !PT ;  /* 0x000008000a0a1812 */ /* 0x000fc800078efcff */
[----:B------:R-:W-:-:S04]  /*297b0*/  LOP3.LUT R10, R10, 0xfffffeff, RZ, 0xc0, !PT ;  /* 0xfffffeff0a0a7812 */ /* 0x000fc800078ec0ff */
[----:B------:R-:W-:-:S04]  /*297c0*/  @P0 LOP3.LUT R10, R10, 0x100, RZ, 0xfc, !PT ;  /* 0x000001000a0a0812 */ /* 0x000fc800078efcff */
[----:B------:R-:W-:Y:S02]  /*297d0*/  LOP3.LUT R10, R10, 0xffffefff, RZ, 0xc0, !PT ;  /* 0xffffefff0a0a7812 */ /* 0x000fe400078ec0ff */
[----:B0-----:R-:W-:-:S04]  /*297e0*/  @!P2 IADD3 R26, P4, P5, R24, R14, R7 ;  /* 0x0000000e181aa210 */ /* 0x001fc80007d9e007 */
[----:B------:R-:W-:Y:S02]  /*297f0*/  @!P2 IADD3.X R27, R31, R15, R6, P4, P5 ;  /* 0x0000000f1f1ba210 */ /* 0x000fe400027ea406 */
[----:B------:R-:W-:-:S03]  /*29800*/  ISETP.LT.OR P5, PT, R29, 0x2, !P0 ;  /* 0x000000021d00780c */ /* 0x000fc600047a1670 */
[----:B------:R0:W-:Y:S10]  /*29810*/  @!P2 STG.E.U8 desc[UR52][R26.64], R19 ;  /* 0x000000131a00a986 */ /* 0x0001f4000c101134 */
[----:B------:R-:W5:Y:S02]  /*29820*/  @!P5 LDC.64 R14, c[0x0][0x5c0] ;  /* 0x00017000ff0edb82 */ /* 0x000f640000000a00 */
[----:B-----5:R-:W-:-:S04]  /*29830*/  @!P5 IADD3 R16, P4, P6, R24, R14, R7 ;  /* 0x0000000e1810d210 */ /* 0x020fc80007e9e007 */
[----:B------:R-:W-:Y:S02]  /*29840*/  @!P5 IADD3.X R17, R31, R15, R6, P4, P6 ;  /* 0x0000000f1f11d210 */ /* 0x000fe400027ec406 */
[----:B------:R-:W1:Y:S03]  /*29850*/  @!P1 LDC.64 R14, c[0x0][0x5c0] ;  /* 0x00017000ff0e9b82 */ /* 0x000e660000000a00 */
[----:B------:R5:W-:Y:S01]  /*29860*/  @!P5 STG.E.U8 desc[UR52][R16.64+0x1], R20 ;  /* 0x000001141000d986 */ /* 0x000be2000c101134 */
[----:B-1----:R-:W-:-:S04]  /*29870*/  @!P1 IADD3 R32, P4, P6, R24, R14, R7 ;  /* 0x0000000e18209210 */ /* 0x002fc80007e9e007 */
[----:B------:R-:W-:Y:S02]  /*29880*/  @!P1 IADD3.X R33, R31, R15, R6, P4, P6 ;  /* 0x0000000f1f219210 */ /* 0x000fe400027ec406 */
[----:B------:R-:W-:-:S13]  /*29890*/  ISETP.LT.OR P1, PT, R29, 0xa, !P0 ;  /* 0x0000000a1d00780c */ /* 0x000fda0004721670 */
[----:B------:R-:W-:-:S04]  /*298a0*/  @P1 LOP3.LUT R0, R0, 0x2, RZ, 0xfc, !PT ;  /* 0x0000000200001812 */ /* 0x000fc800078efcff */
[C---:B------:R-:W-:Y:S02]  /*298b0*/  LOP3.LUT P0, RZ, R0.reuse, 0x2, RZ, 0xc0, !PT ;  /* 0x0000000200ff7812 */ /* 0x040fe4000780c0ff */
[----:B------:R-:W-:-:S11]  /*298c0*/  LOP3.LUT R0, R0, 0xfffffff7, RZ, 0xc0, !PT ;  /* 0xfffffff700007812 */ /* 0x000fd600078ec0ff */
[----:B------:R-:W1:Y:S01]  /*298d0*/  @!P0 LDC.64 R14, c[0x0][0x5c0] ;  /* 0x00017000ff0e8b82 */ /* 0x000e620000000a00 */
[----:B------:R-:W-:Y:S02]  /*298e0*/  @P0 LOP3.LUT R10, R10, 0x1000, RZ, 0xfc, !PT ;  /* 0x000010000a0a0812 */ /* 0x000fe400078efcff */
[----:B-1----:R-:W-:-:S04]  /*298f0*/  @!P0 IADD3 R18, P2, P4, R24, R14, R7 ;  /* 0x0000000e18128210 */ /* 0x002fc80007c5e007 */
[----:B0-----:R-:W-:Y:S02]  /*29900*/  @!P0 IADD3.X R19, R31, R15, R6, P2, P4 ;  /* 0x0000000f1f138210 */ /* 0x001fe400017e8406 */
[----:B------:R-:W-:Y:S02]  /*29910*/  ISETP.LT.OR P0, PT, R29, 0x1, !P3 ;  /* 0x000000011d00780c */ /* 0x000fe40005f01670 */
[----:B------:R-:W-:-:S04]  /*29920*/  ISETP.GE.AND P2, PT, R28, 0x89, PT ;  /* 0x000000891c00780c */ /* 0x000fc80003f46270 */
[----:B------:R-:W-:-:S07]  /*29930*/  ISETP.LT.OR P4, PT, R29, 0x1, !P2 ;  /* 0x000000011d00780c */ /* 0x000fce0005781670 */
[----:B------:R-:W0:Y:S01]  /*29940*/  @!P0 LDC.64 R14, c[0x0][0x5c0] ;  /* 0x00017000ff0e8b82 */ /* 0x000e220000000a00 */
[----:B------:R-:W-:-:S04]  /*29950*/  @P0 LOP3.LUT R0, R0, 0x8, RZ, 0xfc, !PT ;  /* 0x0000000800000812 */ /* 0x000fc800078efcff */
[----:B------:R-:W-:Y:S02]  /*29960*/  LOP3.LUT R0, R0, 0xffffffef, RZ, 0xc0, !PT ;  /* 0xffffffef00007812 */ /* 0x000fe400078ec0ff */
[----:B------:R-:W-:Y:S01]  /*29970*/  @!P4 IADD3 R11, P1, P6, R3, R24, R7 ;  /* 0x00000018030bc210 */ /* 0x000fe20007e3e007 */
[----:B-----5:R-:W1:Y:S03]  /*29980*/  @!P4 LDC.64 R16, c[0x0][0x5c0] ;  /* 0x00017000ff10cb82 */ /* 0x020e660000000a00 */
[----:B------:R-:W-:Y:S02]  /*29990*/  @!P4 IADD3.X R13, R4, R31, R6, P1, P6 ;  /* 0x0000001f040dc210 */ /* 0x000fe40000fec406 */
[----:B0-----:R-:W-:-:S04]  /*299a0*/  @!P0 IADD3 R26, P5, P6, R24, R14, R9 ;  /* 0x0000000e181a8210 */ /* 0x001fc80007ebe009 */
[----:B------:R-:W-:Y:S02]  /*299b0*/  @!P0 IADD3.X R27, R31, R15, R8, P5, P6 ;  /* 0x0000000f1f1b8210 */ /* 0x000fe40002fec408 */
[----:B------:R-:W-:Y:S02]  /*299c0*/  ISETP.LT.OR P5, PT, R29, 0x2, !P2 ;  /* 0x000000021d00780c */ /* 0x000fe400057a1670 */
[----:B-1----:R-:W-:Y:S02]  /*299d0*/  @!P4 IADD3 R16, P1, R11, R16, RZ ;  /* 0x000000100b10c210 */ /* 0x002fe40007f3e0ff */
[----:B------:R-:W-:-:S03]  /*299e0*/  LOP3.LUT P0, RZ, R10, 0x1000, RZ, 0xc0, !PT ;  /* 0x000010000aff7812 */ /* 0x000fc6000780c0ff */
[----:B------:R-:W-:Y:S01]  /*299f0*/  @!P4 IMAD.X R17, R13, 0x1, R17, P1 ;  /* 0x000000010d11c824 */ /* 0x000fe200008e0611 */
[C---:B------:R-:W-:Y:S02]  /*29a00*/  LOP3.LUT P1, RZ, R10.reuse, 0x800, RZ, 0xc0, !PT ;  /* 0x000008000aff7812 */ /* 0x040fe4000782c0ff */
[----:B------:R-:W-:Y:S02]  /*29a10*/  LOP3.LUT R10, R10, 0xfffffdff, RZ, 0xc0, !PT ;  /* 0xfffffdff0a0a7812 */ /* 0x000fe400078ec0ff */
[----:B------:R0:W-:Y:S01]  /*29a20*/  @!P4 STG.E.U8 desc[UR52][R16.64], R21 ;  /* 0x000000151000c986 */ /* 0x0001e2000c101134 */
[----:B------:R-:W1:Y:S01]  /*29a30*/  @!P5 LDC.64 R14, c[0x0][0x5c0] ;  /* 0x00017000ff0edb82 */ /* 0x000e620000000a00 */
[----:B0-----:R-:W-:-:S04]  /*29a40*/  @!P5 IADD3 R16, P4, P6, R3, R24, R7 ;  /* 0x000000180310d210 */ /* 0x001fc80007e9e007 */
[----:B------:R-:W-:Y:S02]  /*29a50*/  @!P5 IADD3.X R11, R4, R31, R6, P4, P6 ;  /* 0x0000001f040bd210 */ /* 0x000fe400027ec406 */
[----:B-1----:R-:W-:-:S05]  /*29a60*/  @!P5 IADD3 R16, P4, R16, R14, RZ ;  /* 0x0000000e1010d210 */ /* 0x002fca0007f9e0ff */
[----:B------:R-:W-:Y:S01]  /*29a70*/  @!P5 IMAD.X R17, R11, 0x1, R15, P4 ;  /* 0x000000010b11d824 */ /* 0x000fe200020e060f */
[----:B------:R-:W-:-:S04]  /*29a80*/  ISETP.LT.OR P4, PT, R29, 0x2, !P3 ;  /* 0x000000021d00780c */ /* 0x000fc80005f81670 */
[----:B------:R0:W-:Y:S04]  /*29a90*/  @!P5 STG.E.U8 desc[UR52][R16.64+0x1], R22 ;  /* 0x000001161000d986 */ /* 0x0001e8000c101134 */
[----:B------:R1:W-:Y:S04]  /*29aa0*/  @!P1 STG.E.U8 desc[UR52][R32.64+0x8], R23 ;  /* 0x0000081720009986 */ /* 0x0003e8000c101134 */
[----:B------:R-:W-:Y:S01]  /*29ab0*/  @!P0 STG.E.U8 desc[UR52][R18.64+0x9], R232 ;  /* 0x000009e812008986 */ /* 0x000fe2000c101134 */
[----:B------:R-:W5:Y:S01]  /*29ac0*/  @!P4 LDC.64 R14, c[0x0][0x5c0] ;  /* 0x00017000ff0ecb82 */ /* 0x000f620000000a00 */
[----:B------:R-:W-:-:S02]  /*29ad0*/  @P4 LOP3.LUT R10, R10, 0x200, RZ, 0xfc, !PT ;  /* 0x000002000a0a4812 */ /* 0x000fc400078efcff */
[----:B-----5:R-:W-:-:S04]  /*29ae0*/  @!P4 IADD3 R20, P3, P6, R24, R14, R9 ;  /* 0x0000000e1814c210 */ /* 0x020fc80007e7e009 */
[----:B------:R-:W-:Y:S02]  /*29af0*/  @!P4 IADD3.X R21, R31, R15, R8, P3, P6 ;  /* 0x0000000f1f15c210 */ /* 0x000fe40001fec408 */
[----:B------:R-:W-:-:S04]  /*29b00*/  ISETP.GE.AND P4, PT, R28, 0x101, PT ;  /* 0x000001011c00780c */ /* 0x000fc80003f86270 */
[C---:B------:R-:W-:Y:S02]  /*29b10*/  ISETP.LT.OR P3, PT, R29.reuse, 0x9, !P4 ;  /* 0x000000091d00780c */ /* 0x040fe40006761670 */
[----:B------:R-:W-:-:S11]  /*29b20*/  ISETP.LT.OR P4, PT, R29, 0xa, !P4 ;  /* 0x0000000a1d00780c */ /* 0x000fd60006781670 */
[----:B------:R-:W5:Y:S01]  /*29b30*/  @!P3 LDC.64 R14, c[0x0][0x5c0] ;  /* 0x00017000ff0ebb82 */ /* 0x000f620000000a00 */
[----:B------:R-:W-:-:S04]  /*29b40*/  @P3 LOP3.LUT R0, R0, 0x10, RZ, 0xfc, !PT ;  /* 0x0000001000003812 */ /* 0x000fc800078efcff */
[----:B------:R-:W-:-:S04]  /*29b50*/  LOP3.LUT R0, R0, 0xfffffffb, RZ, 0xc0, !PT ;  /* 0xfffffffb00007812 */ /* 0x000fc800078ec0ff */
[----:B------:R-:W-:Y:S02]  /*29b60*/  @P4 LOP3.LUT R0, R0, 0x4, RZ, 0xfc, !PT ;  /* 0x0000000400004812 */ /* 0x000fe400078efcff */
[----:B-----5:R-:W-:-:S04]  /*29b70*/  @!P3 IADD3 R34, P5, P6, R24, R14, R9 ;  /* 0x0000000e1822b210 */ /* 0x020fc80007ebe009 */
[----:B------:R-:W-:Y:S02]  /*29b80*/  @!P3 IADD3.X R35, R31, R15, R8, P5, P6 ;  /* 0x0000000f1f23b210 */ /* 0x000fe40002fec408 */
[----:B------:R-:W0:Y:S01]  /*29b90*/  @!P4 LDC.64 R14, c[0x0][0x5c0] ;  /* 0x00017000ff0ecb82 */ /* 0x000e220000000a00 */
[----:B------:R-:W-:Y:S02]  /*29ba0*/  LOP3.LUT P3, RZ, R10, 0x400, RZ, 0xc0, !PT ;  /* 0x000004000aff7812 */ /* 0x000fe4000786c0ff */
[----:B0-----:R-:W-:-:S04]  /*29bb0*/  @!P4 IADD3 R22, P1, P5, R24, R14, R9 ;  /* 0x0000000e1816c210 */ /* 0x001fc80007d3e009 */
[----:B-1----:R-:W-:Y:S02]  /*29bc0*/  @!P4 IADD3.X R23, R31, R15, R8, P1, P5 ;  /* 0x0000000f1f17c210 */ /* 0x002fe40000fea408 */
[C---:B------:R-:W-:Y:S02]  /*29bd0*/  ISETP.LT.OR P1, PT, R29.reuse, 0x9, !P2 ;  /* 0x000000091d00780c */ /* 0x040fe40005721670 */
[----:B------:R-:W-:-:S11]  /*29be0*/  ISETP.LT.OR P4, PT, R29, 0x11, !P3 ;  /* 0x000000111d00780c */ /* 0x000fd60005f81670 */
[----:B------:R-:W0:Y:S01]  /*29bf0*/  @!P1 LDC.64 R16, c[0x0][0x5c0] ;  /* 0x00017000ff109b82 */ /* 0x000e220000000a00 */
[----:B------:R-:W-:-:S04]  /*29c00*/  @!P1 IADD3 R11, P5, P6, R3, R24, R7 ;  /* 0x00000018030b9210 */ /* 0x000fc80007ebe007 */
[----:B------:R-:W-:-:S03]  /*29c10*/  @!P1 IADD3.X R13, R4, R31, R6, P5, P6 ;  /* 0x0000001f040d9210 */ /* 0x000fc60002fec406 */
[----:B------:R-:W1:Y:S01]  /*29c20*/  @!P4 LDC.64 R14, c[0x0][0x5c0] ;  /* 0x00017000ff0ecb82 */ /* 0x000e620000000a00 */
[----:B0-----:R-:W-:-:S05]  /*29c30*/  @!P1 IADD3 R16, P0, R11, R16, RZ ;  /* 0x000000100b109210 */ /* 0x001fca0007f1e0ff */
[----:B------:R-:W-:Y:S01]  /*29c40*/  @!P1 IMAD.X R17, R13, 0x1, R17, P0 ;  /* 0x000000010d119824 */ /* 0x000fe200000e0611 */
[C---:B------:R-:W-:Y:S02]  /*29c50*/  ISETP.LT.OR P0, PT, R29.reuse, 0x12, !P3 ;  /* 0x000000121d00780c */ /* 0x040fe40005f01670 */
[----:B-1----:R-:W-:Y:S02]  /*29c60*/  @!P4 IADD3 R44, P5, P6, R24, R14, R3 ;  /* 0x0000000e182cc210 */ /* 0x002fe40007ebe003 */
[----:B------:R0:W-:Y:S01]  /*29c70*/  @!P1 STG.E.U8 desc[UR52][R16.64+0x8], R233 ;  /* 0x000008e910009986 */ /* 0x0001e2000c101134 */
[----:B------:R-:W-:Y:S02]  /*29c80*/  ISETP.LT.OR P1, PT, R29, 0xa, !P2 ;  /* 0x0000000a1d00780c */ /* 0x000fe40005721670 */
[----:B------:R-:W-:Y:S02]  /*29c90*/  @!P4 IADD3.X R45, R31, R15, R4, P5, P6 ;  /* 0x0000000f1f2dc210 */ /* 0x000fe40002fec404 */
[----:B------:R-:W-:-:S02]  /*29ca0*/  LOP3.LUT P4, RZ, R10, 0x200, RZ, 0xc0, !PT ;  /* 0x000002000aff7812 */ /* 0x000fc4000788c0ff */
[----:B------:R-:W-:-:S04]  /*29cb0*/  LOP3.LUT R10, R10, 0xffffffef, RZ, 0xc0, !PT ;  /* 0xffffffef0a0a7812 */ /* 0x000fc800078ec0ff */
[----:B------:R-:W-:Y:S02]  /*29cc0*/  @P2 LOP3.LUT R10, R10, 0x10, RZ, 0xfc, !PT ;  /* 0x000000100a0a2812 */ /* 0x000fe400078efcff */
[C---:B------:R-:W-:Y:S01]  /*29cd0*/  LOP3.LUT P2, RZ, R0.reuse, 0x8, RZ, 0xc0, !PT ;  /* 0x0000000800ff7812 */ /* 0x040fe2000784c0ff */
[----:B------:R-:W1:Y:S01]  /*29ce0*/  @!P1 LDC.64 R14, c[0x0][0x5c0] ;  /* 0x00017000ff0e9b82 */ /* 0x000e620000000a00 */
[----:B0-----:R-:W-:Y:S02]  /*29cf0*/  @!P1 IADD3 R16, P5, P6, R3, R24, R7 ;  /* 0x0000001803109210 */ /* 0x001fe40007ebe007 */
[----:B------:R-:W-:Y:S02]  /*29d00*/  LOP3.LUT R0, R0, 0xfffffeff, RZ, 0xc0, !PT ;  /* 0xfffffeff00007812 */ /* 0x000fe400078ec0ff */
[----:B------:R-:W-:Y:S02]  /*29d10*/  @!P1 IADD3.X R11, R4, R31, R6, P5, P6 ;  /* 0x0000001f040b9210 */ /* 0x000fe40002fec406 */
[----:B-1----:R-:W-:-:S05]  /*29d20*/  @!P1 IADD3 R16, P5, R16, R14, RZ ;  /* 0x0000000e10109210 */ /* 0x002fca0007fbe0ff */
[----:B------:R-:W-:Y:S02]  /*29d30*/  @!P1 IMAD.X R17, R11, 0x1, R15, P5 ;  /* 0x000000010b119824 */ /* 0x000fe400028e060f */
[----:B------:R-:W0:Y:S03]  /*29d40*/  @!P0 LDC.64 R14, c[0x0][0x5c0] ;  /* 0x00017000ff0e8b82 */ /* 0x000e260000000a00 */
[----:B------:R1:W-:Y:S04]  /*29d50*/  @!P1 STG.E.U8 desc[UR52][R16.64+0x9], R234 ;  /* 0x000009ea10009986 */ /* 0x0003e8000c101134 */
[----:B------:R-:W-:Y:S01]  /*29d60*/  @!P2 STG.E.U8 desc[UR52][R26.64], R235 ;  /* 0x000000eb1a00a986 */ /* 0x000fe2000c101134 */
[----:B------:R-:W-:-:S03]  /*29d70*/  ISETP.LT.OR P2, PT, R29, 0x1a, !P3 ;  /* 0x0000001a1d00780c */ /* 0x000fc60005f41670 */
[----:B------:R-:W-:Y:S01]  /*29d80*/  @!P4 STG.E.U8 desc[UR52][R20.64+0x1], R236 ;  /* 0x000001ec1400c986 */ /* 0x000fe2000c101134 */
[----:B0-----:R-:W-:-:S04]  /*29d90*/  @!P0 IADD3 R32, P5, P6, R24, R14, R3 ;  /* 0x0000000e18208210 */ /* 0x001fc80007ebe003 */
[----:B------:R-:W-:Y:S02]  /*29da0*/  @!P0 IADD3.X R33, R31, R15, R4, P5, P6 ;  /* 0x0000000f1f218210 */ /* 0x000fe40002fec404 */
[----:B------:R-:W-:Y:S02]  /*29db0*/  ISETP.LT.OR P6, PT, R29, 0x19, !P3 ;  /* 0x000000191d00780c */ /* 0x000fe40005fc1670 */
[C---:B------:R-:W-:Y:S02]  /*29dc0*/  LOP3.LUT P0, RZ, R10.reuse, 0x100, RZ, 0xc0, !PT ;  /* 0x000001000aff7812 */ /* 0x040fe4000780c0ff */
[----:B------:R-:W-:-:S04]  /*29dd0*/  LOP3.LUT R10, R10, 0xffffff7f, RZ, 0xc0, !PT ;  /* 0xffffff7f0a0a7812 */ /* 0x000fc800078ec0ff */
[----:B------:R-:W-:Y:S02]  /*29de0*/  @P3 LOP3.LUT R10, R10, 0x80, RZ, 0xfc, !PT ;  /* 0x000000800a0a3812 */ /* 0x000fe400078efcff */
[----:B------:R-:W-:Y:S02]  /*29df0*/  ISETP.GE.AND P3, PT, R28, 0x109, PT ;  /* 0x000001091c00780c */ /* 0x000fe40003f66270 */
[----:B------:R-:W-:Y:S01]  /*29e00*/  LOP3.LUT R10, R10, 0xffffffdf, RZ, 0xc0, !PT ;  /* 0xffffffdf0a0a7812 */ /* 0x000fe200078ec0ff */
[----:B------:R-:W0:Y:S01]  /*29e10*/  @!P6 LDC.64 R14, c[0x0][0x5c0] ;  /* 0x00017000ff0eeb82 */ /* 0x000e220000000a00 */
[----:B------:R-:W-:-:S04]  /*29e20*/  @P6 LOP3.LUT R0, R0, 0x100, RZ, 0xfc, !PT ;  /* 0x0000010000006812 */ /* 0x000fc800078efcff */
[----:B------:R-:W-:-:S04]  /*29e30*/  LOP3.LUT R0, R0, 0xffffff7f, RZ, 0xc0, !PT ;  /* 0xffffff7f00007812 */ /* 0x000fc800078ec0ff */
[----:B------:R-:W-:Y:S02]  /*29e40*/  @P2 LOP3.LUT R0, R0, 0x80, RZ, 0xfc, !PT ;  /* 0x0000008000002812 */ /* 0x000fe400078efcff */
[----:B0-----:R-:W-:-:S04]  /*29e50*/  @!P6 IADD3 R42, P1, P5, R24, R14, R3 ;  /* 0x0000000e182ae210 */ /* 0x001fc80007d3e003 */
[----:B------:R-:W-:Y:S02]  /*29e60*/  @!P6 IADD3.X R43, R31, R15, R4, P1, P5 ;  /* 0x0000000f1f2be210 */ /* 0x000fe40000fea404 */
[----:B------:R-:W0:Y:S02]  /*29e70*/  @!P2 LDC.64 R14, c[0x0][0x5c0] ;  /* 0x00017000ff0eab82 */ /* 0x000e240000000a00 */
[----:B0-----:R-:W-:-:S04]  /*29e80*/  @!P2 IADD3 R38, P1, P5, R24, R14, R3 ;  /* 0x0000000e1826a210 */ /* 0x001fc80007d3e003 */
[----:B------:R-:W-:Y:S02]  /*29e90*/  @!P2 IADD3.X R39, R31, R15, R4, P1, P5 ;  /* 0x0000000f1f27a210 */ /* 0x000fe40000fea404 */
[----:B------:R-:W-:-:S13]  /*29ea0*/  ISETP.LT.OR P2, PT, R29, 0x11, !P0 ;  /* 0x000000111d00780c */ /* 0x000fda0004741670 */
[----:B------:R-:W0:Y:S01]  /*29eb0*/  @!P2 LDC.64 R14, c[0x0][0x5c0] ;  /* 0x00017000ff0eab82 */ /* 0x000e220000000a00 */
[----:B------:R-:W-:-:S04]  /*29ec0*/  @P2 LOP3.LUT R10, R10, 0x20, RZ, 0xfc, !PT ;  /* 0x000000200a0a2812 */ /* 0x000fc800078efcff */
[----:B------:R-:W-:Y:S02]  /*29ed0*/  LOP3.LUT R10, R10, 0xffffffbf, RZ, 0xc0, !PT ;  /* 0xffffffbf0a0a7812 */ /* 0x000fe400078ec0ff */
[----:B0-----:R-:W-:-:S04]  /*29ee0*/  @!P2 IADD3 R40, P1, P5, R24, R14, R7 ;  /* 0x0000000e1828a210 */ /* 0x001fc80007d3e007 */
[----:B------:R-:W-:Y:S02]  /*29ef0*/  @!P2 IADD3.X R41, R31, R15, R6, P1, P5 ;  /* 0x0000000f1f29a210 */ /* 0x000fe40000fea406 */
[----:B------:R-:W-:Y:S02]  /*29f00*/  ISETP.LT.OR P1, PT, R29, 0x1, !P3 ;  /* 0x000000011d00780c */ /* 0x000fe40005f21670 */
[C---:B------:R-:W-:Y:S02]  /*29f10*/  LOP3.LUT P2, RZ, R0.reuse, 0x4, RZ, 0xc0, !PT ;  /* 0x0000000400ff7812 */ /* 0x040fe4000784c0ff */
[----:B------:R-:W-:-:S09]  /*29f20*/  LOP3.LUT R0, R0, 0xfffffffe, RZ, 0xc0, !PT ;  /* 0xfffffffe00007812 */ /* 0x000fd200078ec0ff */
[----:B------:R-:W0:Y:S01]  /*29f30*/  @!P1 LDC.64 R14, c[0x0][0x5c0] ;  /* 0x00017000ff0e9b82 */ /* 0x000e220000000a00 */
[----:B------:R-:W-:-:S04]  /*29f40*/  @!P1 IADD3 R11, P4, P5, R3, R24, R9 ;  /* 0x00000018030b9210 */ /* 0x000fc80007d9e009 */
[----:B------:R-:W-:Y:S02]  /*29f50*/  @!P1 IADD3.X R13, R4, R31, R8, P4, P5 ;  /* 0x0000001f040d9210 */ /* 0x000fe400027ea408 */
[----:B0-----:R-:W-:-:S05]  /*29f60*/  @!P1 IADD3 R14, P4, R11, R14, RZ ;  /* 0x0000000e0b0e9210 */ /* 0x001fca0007f9e0ff */
[----:B------:R-:W-:Y:S01]  /*29f70*/  @!P1 IMAD.X R15, R13, 0x1, R15, P4 ;  /* 0x000000010d0f9824 */ /* 0x000fe200020e060f */
[----:B------:R-:W-:-:S04]  /*29f80*/  ISETP.LT.OR P4, PT, R29, 0x2, !P3 ;  /* 0x000000021d00780c */ /* 0x000fc80005f81670 */
[----:B------:R0:W-:Y:S01]  /*29f90*/  @!P1 STG.E.U8 desc[UR52][R14.64], R237 ;  /* 0x000000ed0e009986 */ /* 0x0001e2000c101134 */
[----:B------:R-:W-:-:S08]  /*29fa0*/  ISETP.LT.OR P1, PT, R29, 0x12, !P0 ;  /* 0x000000121d00780c */ /* 0x000fd00004721670 */
[----:B-1----:R-:W1:Y:S01]  /*29fb0*/  @!P4 LDC.64 R16, c[0x0][0x5c0] ;  /* 0x00017000ff10cb82 */ /* 0x002e620000000a00 */
[----:B------:R-:W-:-:S04]  /*29fc0*/  @!P4 IADD3 R11, P5, P6, R3, R24, R9 ;  /* 0x00000018030bc210 */ /* 0x000fc80007ebe009 */
[----:B------:R-:W-:Y:S02]  /*29fd0*/  @!P4 IADD3.X R13, R4, R31, R8, P5, P6 ;  /* 0x0000001f040dc210 */ /* 0x000fe40002fec408 */
[----:B------:R-:W-:Y:S01]  /*29fe0*/  @P1 LOP3.LUT R10, R10, 0x40, RZ, 0xfc, !PT ;  /* 0x000000400a0a1812 */ /* 0x000fe200078efcff */
[----:B0-----:R-:W0:Y:S01]  /*29ff0*/  @!P1 LDC.64 R14, c[0x0][0x5c0] ;  /* 0x00017000ff0e9b82 */ /* 0x001e220000000a00 */
[----:B-1----:R-:W-:Y:S01]  /*2a000*/  @!P4 IADD3 R16, P6, R11, R16, RZ ;  /* 0x000000100b10c210 */ /* 0x002fe20007fde0ff */
[----:B--2---:R-:W-:Y:S02]  /*2a010*/  FMUL R11, R30, UR4 ;  /* 0x000000041e0b7c20 */ /* 0x004fe40008400000 */
[----:B------:R-:W2:Y:S10]  /*2a020*/  LDL.LU R30, [R1+0xec] ;  /* 0x0000ec00011e7983 */ /* 0x000eb40000300800 */
[----:B------:R-:W-:-:S02]  /*2a030*/  @P6 LOP3.LUT R0, R0, 0x1, RZ, 0xfc, !PT ;  /* 0x0000000100006812 */ /* 0x000fc400078efcff */
[----:B0-----:R-:W-:-:S04]  /*2a040*/  @!P1 IADD3 R20, P5, P6, R24, R14, R7 ;  /* 0x0000000e18149210 */ /* 0x001fc80007ebe007 */
[----:B------:R-:W-:Y:S02]  /*2a050*/  @!P1 IADD3.X R21, R31, R15, R6, P5, P6 ;  /* 0x0000000f1f159210 */ /* 0x000fe40002fec406 */
[----:B------:R-:W-:Y:S02]  /*2a060*/  ISETP.LT.OR P1, PT, R29, 0x19, !P0 ;  /* 0x000000191d00780c */ /* 0x000fe40004721670 */
[C---:B------:R-:W-:Y:S02]  /*2a070*/  LOP3.LUT P5, RZ, R0.reuse, 0x1, RZ, 0xc0, !PT ;  /* 0x0000000100ff7812 */ /* 0x040fe400078ac0ff */
[----:B------:R-:W-:Y:S02]  /*2a080*/  F2FP.SATFINITE.E4M3.F32.PACK_AB_MERGE_C R11, RZ, R11, RZ ;  /* 0x0000000bff0b723e */ /* 0x000fe400048070ff */
[----:B------:R-:W-:Y:S01]  /*2a090*/  LOP3.LUT P6, RZ, R0, 0x10, RZ, 0xc0, !PT ;  /* 0x0000001000ff7812 */ /* 0x000fe200078cc0ff */
[----:B------:R-:W-:-:S06]  /*2a0a0*/  @!P4 IMAD.X R17, R13, 0x1, R17, P5 ;  /* 0x000000010d11c824 */ /* 0x000fcc00028e0611 */
[----:B------:R-:W0:Y:S01]  /*2a0b0*/  @!P1 LDC.64 R14, c[0x0][0x5c0] ;  /* 0x00017000ff0e9b82 */ /* 0x000e220000000a00 */
[----:B------:R3:W-:Y:S01]  /*2a0c0*/  @!P4 STG.E.U8 desc[UR52][R16.64+0x1], R11 ;  /* 0x0000010b1000c986 */ /* 0x0007e2000c101134 */
[----:B------:R-:W-:-:S04]  /*2a0d0*/  LOP3.LUT R0, R0, 0xfffffbff, RZ, 0xc0, !PT ;  /* 0xfffffbff00007812 */ /* 0x000fc800078ec0ff */
[----:B------:R-:W-:Y:S02]  /*2a0e0*/  @P1 LOP3.LUT R0, R0, 0x400, RZ, 0xfc, !PT ;  /* 0x0000040000001812 */ /* 0x000fe400078efcff */
[----:B0-----:R-:W-:-:S04]  /*2a0f0*/  @!P1 IADD3 R36, P4, P5, R24, R14, R7 ;  /* 0x0000000e18249210 */ /* 0x001fc80007d9e007 */
[----:B------:R-:W-:Y:S02]  /*2a100*/  @!P1 IADD3.X R37, R31, R15, R6, P4, P5 ;  /* 0x0000000f1f259210 */ /* 0x000fe400027ea406 */
[----:B------:R-:W-:-:S13]  /*2a110*/  ISETP.LT.OR P1, PT, R29, 0x1a, !P0 ;  /* 0x0000001a1d00780c */ /* 0x000fda0004721670 */
[----:B------:R-:W0:Y:S01]  /*2a120*/  @!P1 LDC.64 R14, c[0x0][0x5c0] ;  /* 0x00017000ff0e9b82 */ /* 0x000e220000000a00 */
[----:B---3--:R-:W-:Y:S01]  /*2a130*/  FMUL R11, R46, UR4 ;  /* 0x000000042e0b7c20 */ /* 0x008fe20008400000 */
[----:B------:R-:W-:Y:S01]  /*2a140*/  LOP3.LUT R0, R0, 0xffffffdf, RZ, 0xc0, !PT ;  /* 0xffffffdf00007812 */ /* 0x000fe200078ec0ff */
[----:B------:R-:W3:Y:S03]  /*2a150*/  LDL.LU R46, [R1+0xf0] ;  /* 0x0000f000012e7983 */ /* 0x000ee60000300800 */
[----:B------:R-:W-:Y:S02]  /*2a160*/  F2FP.SATFINITE.E4M3.F32.PACK_AB_MERGE_C R11, RZ, R11, RZ ;  /* 0x0000000bff0b723e */ /* 0x000fe400048070ff */
[----:B------:R-:W-:-:S03]  /*2a170*/  @P1 LOP3.LUT R0, R0, 0x20, RZ, 0xfc, !PT ;  /* 0x0000002000001812 */ /* 0x000fc600078efcff */
[----:B------:R4:W-:Y:S01]  /*2a180*/  @!P6 STG.E.U8 desc[UR52][R34.64+0x8], R11 ;  /* 0x0000080b2200e986 */ /* 0x0009e2000c101134 */
[----:B0-----:R-:W-:-:S04]  /*2a190*/  @!P1 IADD3 R26, P4, P5, R24, R14, R7 ;  /* 0x0000000e181a9210 */ /* 0x001fc80007d9e007 */
[----:B------:R-:W-:Y:S02]  /*2a1a0*/  @!P1 IADD3.X R27, R31, R15, R6, P4, P5 ;  /* 0x0000000f1f1b9210 */ /* 0x000fe400027ea406 */
[----:B------:R-:W-:-:S04]  /*2a1b0*/  ISETP.GE.AND P1, PT, R28, 0x101, PT ;  /* 0x000001011c00780c */ /* 0x000fc80003f26270 */
[----:B------:R-:W-:-:S13]  /*2a1c0*/  ISETP.LT.OR P6, PT, R29, 0x11, !P1 ;  /* 0x000000111d00780c */ /* 0x000fda0004fc1670 */
[----:B------:R-:W0:Y:S02]  /*2a1d0*/  @!P6 LDC.64 R14, c[0x0][0x5c0] ;  /* 0x00017000ff0eeb82 */ /* 0x000e240000000a00 */
[----:B0-----:R-:W-:-:S04]  /*2a1e0*/  @!P6 IADD3 R48, P4, P5, R24, R14, R9 ;  /* 0x0000000e1830e210 */ /* 0x001fc80007d9e009 */
[----:B------:R-:W-:Y:S02]  /*2a1f0*/  @!P6 IADD3.X R49, R31, R15, R8, P4, P5 ;  /* 0x0000000f1f31e210 */ /* 0x000fe400027ea408 */
[----:B------:R-:W-:Y:S01]  /*2a200*/  ISETP.LT.OR P5, PT, R29, 0x9, !P3 ;  /* 0x000000091d00780c */ /* 0x000fe20005fa1670 */
[----:B----4-:R-:W-:Y:S01]  /*2a210*/  FMUL R11, R47, UR4 ;  /* 0x000000042f0b7c20 */ /* 0x010fe20008400000 */
[----:B------:R-:W-:Y:S01]  /*2a220*/  LOP3.LUT R0, R0, 0xffffffef, RZ, 0xc0, !PT ;  /* 0xffffffef00007812 */ /* 0x000fe200078ec0ff */
[----:B------:R-:W4:Y:S10]  /*2a230*/  LDL.LU R47, [R1+0xf4] ;  /* 0x0000f400012f7983 */ /* 0x000f340000300800 */
[----:B------:R-:W0:Y:S01]  /*2a240*/  @!P5 LDC.64 R14, c[0x0][0x5c0] ;  /* 0x00017000ff0edb82 */ /* 0x000e220000000a00 */
[----:B------:R-:W-:-:S02]  /*2a250*/  F2FP.SATFINITE.E4M3.F32.PACK_AB_MERGE_C R11, RZ, R11, RZ ;  /* 0x0000000bff0b723e */ /* 0x000fc400048070ff */
[----:B------:R-:W-:-:S03]  /*2a260*/  @P6 LOP3.LUT R0, R0, 0x10, RZ, 0xfc, !PT ;  /* 0x0000001000006812 */ /* 0x000fc600078efcff */
[----:B------:R1:W-:Y:S02]  /*2a270*/  @!P2 STG.E.U8 desc[UR52][R22.64+0x9], R11 ;  /* 0x0000090b1600a986 */ /* 0x0003e4000c101134 */
[----:B-1----:R-:W-:-:S04]  /*2a280*/  @!P5 IADD3 R11, P4, P6, R3, R24, R9 ;  /* 0x00000018030bd210 */ /* 0x002fc80007e9e009 */
[----:B------:R-:W-:Y:S02]  /*2a290*/  @!P5 IADD3.X R13, R4, R31, R8, P4, P6 ;  /* 0x0000001f040dd210 */ /* 0x000fe400027ec408 */
[----:B0-----:R-:W-:Y:S01]  /*2a2a0*/  @!P5 IADD3 R14, P4, R11, R14, RZ ;  /* 0x0000000e0b0ed210 */ /* 0x001fe20007f9e0ff */
[----:B--2---:R-:W-:Y:S02]  /*2a2b0*/  FMUL R11, R30, UR4 ;  /* 0x000000041e0b7c20 */ /* 0x004fe40008400000 */
[----:B------:R-:W2:Y:S02]  /*2a2c0*/  LDL.LU R30, [R1+0xf8] ;  /* 0x0000f800011e7983 */ /* 0x000ea40000300800 */
[----:B------:R-:W-:Y:S01]  /*2a2d0*/  @!P5 IMAD.X R15, R13, 0x1, R15, P4 ;  /* 0x000000010d0fd824 */ /* 0x000fe200020e060f */
[C---:B------:R-:W-:Y:S02]  /*2a2e0*/  ISETP.LT.OR P4, PT, R29.reuse, 0xa, !P3 ;  /* 0x0000000a1d00780c */ /* 0x040fe40005f81670 */
[----:B------:R-:W-:-:S02]  /*2a2f0*/  ISETP.LT.OR P3, PT, R29, 0x12, !P1 ;  /* 0x000000121d00780c */ /* 0x000fc40004f61670 */
[----:B------:R-:W-:-:S05]  /*2a300*/  F2FP.SATFINITE.E4M3.F32.PACK_AB_MERGE_C R11, RZ, R11, RZ ;  /* 0x0000000bff0b723e */ /* 0x000fca00048070ff */
[----:B------:R0:W-:Y:S04]  /*2a310*/  @!P5 STG.E.U8 desc[UR52][R14.64+0x8], R11 ;  /* 0x0000080b0e00d986 */ /* 0x0001e8000c101134 */
[----:B------:R-:W1:Y:S08]  /*2a320*/  @!P4 LDC.64 R16, c[0x0][0x5c0] ;  /* 0x00017000ff10cb82 */ /* 0x000e700000000a00 */
[----:B0-----:R-:W0:Y:S01]  /*2a330*/  @!P3 LDC.64 R14, c[0x0][0x5c0] ;  /* 0x00017000ff0ebb82 */ /* 0x001e220000000a00 */
[----:B------:R-:W-:-:S04]  /*2a340*/  @!P4 IADD3 R13, P2, P6, R3, R24, R9 ;  /* 0x00000018030dc210 */ /* 0x000fc80007e5e009 */
[----:B------:R-:W-:Y:S02]  /*2a350*/  @!P4 IADD3.X R18, R4, R31, R8, P2, P6 ;  /* 0x0000001f0412c210 */ /* 0x000fe400017ec408 */
[----:B0-----:R-:W-:-:S04]  /*2a360*/  @!P3 IADD3 R22, P5, P6, R24, R14, R9 ;  /* 0x0000000e1816b210 */ /* 0x001fc80007ebe009 */
[----:B------:R-:W-:Y:S02]  /*2a370*/  @!P3 IADD3.X R23, R31, R15, R8, P5, P6 ;  /* 0x0000000f1f17b210 */ /* 0x000fe40002fec408 */
[----:B------:R-:W-:-:S13]  /*2a380*/  ISETP.LT.OR P6, PT, R29, 0x19, !P1 ;  /* 0x000000191d00780c */ /* 0x000fda0004fc1670 */
[----:B------:R-:W0:Y:S01]  /*2a390*/  @!P6 LDC.64 R14, c[0x0][0x5c0] ;  /* 0x00017000ff0eeb82 */ /* 0x000e220000000a00 */
[----:B-1----:R-:W-:Y:S01]  /*2a3a0*/  @!P4 IADD3 R16, P2, R13, R16, RZ ;  /* 0x000000100d10c210 */ /* 0x002fe20007f5e0ff */
[----:B---3--:R-:W-:-:S04]  /*2a3b0*/  FMUL R11, R46, UR4 ;  /* 0x000000042e0b7c20 */ /* 0x008fc80008400000 */
[----:B------:R-:W-:Y:S01]  /*2a3c0*/  @!P4 IMAD.X R17, R18, 0x1, R17, P2 ;  /* 0x000000011211c824 */ /* 0x000fe200010e0611 */
[----:B------:R-:W3:Y:S01]  /*2a3d0*/  LDL.LU R46, [R1+0xfc] ;  /* 0x0000fc00012e7983 */ /* 0x000ee20000300800 */
[----:B------:R-:W-:Y:S02]  /*2a3e0*/  F2FP.SATFINITE.E4M3.F32.PACK_AB_MERGE_C R11, RZ, R11, RZ ;  /* 0x0000000bff0b723e */ /* 0x000fe400048070ff */
[----:B------:R-:W-:-:S03]  /*2a3f0*/  ISETP.GE.AND P2, PT, R28, 0x1, PT ;  /* 0x000000011c00780c */ /* 0x000fc60003f46270 */
[----:B------:R4:W-:Y:S01]  /*2a400*/  @!P4 STG.E.U8 desc[UR52][R16.64+0x9], R11 ;  /* 0x0000090b1000c986 */ /* 0x0009e2000c101134 */
[----:B0-----:R-:W-:-:S04]  /*2a410*/  @!P6 IADD3 R34, P4, P5, R24, R14, R9 ;  /* 0x0000000e1822e210 */ /* 0x001fc80007d9e009 */
[----:B------:R-:W-:Y:S02]  /*2a420*/  @!P6 IADD3.X R35, R31, R15, R8, P4, P5 ;  /* 0x0000000f1f23e210 */ /* 0x000fe400027ea408 */
[----:B------:R-:W-:-:S13]  /*2a430*/  ISETP.LT.OR P4, PT, R29, 0x11, !P2 ;  /* 0x000000111d00780c */ /* 0x000fda0005781670 */
[----:B------:R-:W0:Y:S02]  /*2a440*/  @!P4 LDC.64 R14, c[0x0][0x5c0] ;  /* 0x00017000ff0ecb82 */ /* 0x000e240000000a00 */
[----:B0-----:R-:W-:-:S05]  /*2a450*/  @!P4 IADD3 R14, P5, R24, R14, RZ ;  /* 0x0000000e180ec210 */ /* 0x001fca0007fbe0ff */
[----:B------:R-:W-:Y:S02]  /*2a460*/  @!P4 IMAD.X R15, R31, 0x1, R15, P5 ;  /* 0x000000011f0fc824 */ /* 0x000fe400028e060f */
[----:B----4-:R-:W-:Y:S02]  /*2a470*/  FMUL R11, R47, UR4 ;  /* 0x000000042f0b7c20 */ /* 0x010fe40008400000 */
[----:B------:R-:W4:Y:S03]  /*2a480*/  LDL.LU R47, [R1+0x100] ;  /* 0x00010000012f7983 */ /* 0x000f260000300800 */
[----:B------:R-:W-:-:S05]  /*2a490*/  F2FP.SATFINITE.E4M3.F32.PACK_AB_MERGE_C R11, RZ, R11, RZ ;  /* 0x0000000bff0b723e */ /* 0x000fca00048070ff */
[----:B------:R2:W-:Y:S02]  /*2a4a0*/  @!P4 STG.E.U8 desc[UR52][R14.64+0x10], R11 ;  /* 0x0000100b0e00c986 */ /* 0x0005e4000c101134 */
[----:B--2---:R-:W-:Y:S02]  /*2a4b0*/  FMUL R11, R30, UR4 ;  /* 0x000000041e0b7c20 */ /* 0x004fe40008400000 */
[----:B------:R-:W2:Y:S01]  /*2a4c0*/  LDL.LU R30, [R1+0x104] ;  /* 0x00010400011e7983 */ /* 0x000ea20000300800 */
[----:B------:R-:W-:-:S13]  /*2a4d0*/  ISETP.LT.OR P4, PT, R29, 0x12, !P2 ;  /* 0x000000121d00780c */ /* 0x000fda0005781670 */
[----:B------:R-:W0:Y:S01]  /*2a4e0*/  @!P4 LDC.64 R14, c[0x0][0x5c0] ;  /* 0x00017000ff0ecb82 */ /* 0x000e220000000a00 */
[----:B------:R-:W-:Y:S02]  /*2a4f0*/  ISETP.LT.OR P1, PT, R29, 0x1a, !P1 ;  /* 0x0000001a1d00780c */ /* 0x000fe40004f21670 */
[----:B------:R-:W-:Y:S02]  /*2a500*/  F2FP.SATFINITE.E4M3.F32.PACK_AB_MERGE_C R11, RZ, R11, RZ ;  /* 0x0000000bff0b723e */ /* 0x000fe400048070ff */
[----:B------:R-:W-:Y:S02]  /*2a510*/  LOP3.LUT R0, R0, 0xfffffffb, RZ, 0xc0, !PT ;  /* 0xfffffffb00007812 */ /* 0x000fe400078ec0ff */
[----:B0-----:R-:W-:-:S05]  /*2a520*/  @!P4 IADD3 R14, P5, R24, R14, RZ ;  /* 0x0000000e180ec210 */ /* 0x001fca0007fbe0ff */
[----:B------:R-:W-:-:S05]  /*2a530*/  @!P4 IMAD.X R15, R31, 0x1, R15, P5 ;  /* 0x000000011f0fc824 */ /* 0x000fca00028e060f */
[----:B------:R0:W-:Y:S01]  /*2a540*/  @!P4 STG.E.U8 desc[UR52][R14.64+0x11], R11 ;  /* 0x0000110b0e00c986 */ /* 0x0001e2000c101134 */
[----:B------:R-:W-:Y:S01]  /*2a550*/  @P3 LOP3.LUT R0, R0, 0x4, RZ, 0xfc, !PT ;  /* 0x0000000400003812 */ /* 0x000fe200078efcff */
[----:B0-----:R-:W0:Y:S03]  /*2a560*/  @!P1 LDC.64 R14, c[0x0][0x5c0] ;  /* 0x00017000ff0e9b82 */ /* 0x001e260000000a00 */
[----:B------:R-:W-:Y:S02]  /*2a570*/  LOP3.LUT R0, R0, 0xfffff7ff, RZ, 0xc0, !PT ;  /* 0xfffff7ff00007812 */ /* 0x000fe400078ec0ff */
[----:B------:R-:W-:Y:S02]  /*2a580*/  LOP3.LUT P3, RZ, R10, 0x80, RZ, 0xc0, !PT ;  /* 0x000000800aff7812 */ /* 0x000fe4000786c0ff */
[----:B------:R-:W-:Y:S02]  /*2a590*/  @P6 LOP3.LUT R0, R0, 0x800, RZ, 0xfc, !PT ;  /* 0x0000080000006812 */ /* 0x000fe400078efcff */
[----:B------:R-:W-:-:S02]  /*2a5a0*/  ISETP.LT.OR P6, PT, R29, 0x21, !P3 ;  /* 0x000000211d00780c */ /* 0x000fc40005fc1670 */
[----:B0-----:R-:W-:-:S04]  /*2a5b0*/  @!P1 IADD3 R18, P4, P5, R24, R14, R9 ;  /* 0x0000000e18129210 */ /* 0x001fc80007d9e009 */
[----:B------:R-:W-:-:S07]  /*2a5c0*/  @!P1 IADD3.X R19, R31, R15, R8, P4, P5 ;  /* 0x0000000f1f139210 */ /* 0x000fce00027ea408 */
[----:B------:R-:W0:Y:S01]  /*2a5d0*/  @!P6 LDC.64 R14, c[0x0][0x5c0] ;  /* 0x00017000ff0eeb82 */ /* 0x000e220000000a00 */
[----:B------:R-:W-:Y:S01]  /*2a5e0*/  LOP3.LUT R0, R0, 0xfffffffe, RZ, 0xc0, !PT ;  /* 0xfffffffe00007812 */ /* 0x000fe200078ec0ff */
[----:B---3--:R-:W-:Y:S02]  /*2a5f0*/  FMUL R11, R46, UR4 ;  /* 0x000000042e0b7c20 */ /* 0x008fe40008400000 */
[----:B------:R-:W3:Y:S01]  /*2a600*/  LDL.LU R46, [R1+0x108] ;  /* 0x00010800012e7983 */ /* 0x000ee20000300800 */
[----:B------:R-:W-:Y:S02]  /*2a610*/  @P1 LOP3.LUT R0, R0, 0x1, RZ, 0xfc, !PT ;  /* 0x0000000100001812 */ /* 0x000fe400078efcff */
[----:B------:R-:W-:Y:S01]  /*2a620*/  ISETP.LT.OR P1, PT, R29, 0x11, !P3 ;  /* 0x000000111d00780c */ /* 0x000fe20005f21670 */
[----:B------:R-:W5:Y:S01]  /*2a630*/  LDL.LU R55, [R1+0x10c] ;  /* 0x00010c0001377983 */ /* 0x000f620000300800 */
[----:B------:R-:W-:Y:S02]  /*2a640*/  F2FP.SATFINITE.E4M3.F32.PACK_AB_MERGE_C R11, RZ, R11, RZ ;  /* 0x0000000bff0b723e */ /* 0x000fe400048070ff */
[----:B0-----:R-:W-:-:S09]  /*2a650*/  @!P6 IADD3 R52, P4, P5, R24, R14, R3 ;  /* 0x0000000e1834e210 */ /* 0x001fd20007d9e003 */
[----:B------:R4:W-:Y:S01]  /*2a660*/  @!P1 STG.E.U8 desc[UR52][R44.64+0x10], R11 ;  /* 0x0000100b2c009986 */ /* 0x0009e2000c101134 */
[----:B------:R-:W-:Y:S02]  /*2a670*/  @!P6 IADD3.X R53, R31, R15, R4, P4, P5 ;  /* 0x0000000f1f35e210 */ /* 0x000fe400027ea404 */
[----:B------:R-:W-:Y:S01]  /*2a680*/  ISETP.LT.OR P6, PT, R29, 0x12, !P3 ;  /* 0x000000121d00780c */ /* 0x000fe20005fc1670 */
[----:B----4-:R-:W-:-:S05]  /*2a690*/  FMUL R11, R47, UR4 ;  /* 0x000000042f0b7c20 */ /* 0x010fca0008400000 */
[----:B------:R-:W-:-:S07]  /*2a6a0*/  F2FP.SATFINITE.E4M3.F32.PACK_AB_MERGE_C R11, RZ, R11, RZ ;  /* 0x0000000bff0b723e */ /* 0x000fce00048070ff */
[----:B------:R2:W-:Y:S01]  /*2a6b0*/  @!P6 STG.E.U8 desc[UR52][R32.64+0x11], R11 ;  /* 0x0000110b2000e986 */ /* 0x0005e2000c101134 */
[----:B------:R-:W-:-:S13]  /*2a6c0*/  ISETP.LT.OR P1, PT, R29, 0x22, !P3 ;  /* 0x000000221d00780c */ /* 0x000fda0005f21670 */
[----:B------:R-:W0:Y:S01]  /*2a6d0*/  @!P1 LDC.64 R14, c[0x0][0x5c0] ;  /* 0x00017000ff0e9b82 */ /* 0x000e220000000a00 */
[----:B--2---:R-:W-:Y:S02]  /*2a6e0*/  FMUL R11, R30, UR4 ;  /* 0x000000041e0b7c20 */ /* 0x004fe40008400000 */
[----:B------:R-:W2:Y:S01]  /*2a6f0*/  LDL.LU R30, [R1+0x110] ;  /* 0x00011000011e7983 */ /* 0x000ea20000300800 */
[----:B------:R-:W-:Y:S02]  /*2a700*/  ISETP.LT.OR P6, PT, R29, 0x29, !P3 ;  /* 0x000000291d00780c */ /* 0x000fe40005fc1670 */
[----:B0-----:R-:W-:Y:S01]  /*2a710*/  @!P1 IADD3 R50, P4, P5, R24, R14, R3 ;  /* 0x0000000e18329210 */ /* 0x001fe20007d9e003 */
[----:B------:R-:W4:Y:S03]  /*2a720*/  LDL.LU R54, [R1+0x114] ;  /* 0x0001140001367983 */ /* 0x000f260000300800 */
[----:B------:R-:W-:-:S07]  /*2a730*/  @!P1 IADD3.X R51, R31, R15, R4, P4, P5 ;  /* 0x0000000f1f339210 */ /* 0x000fce00027ea404 */
[----:B------:R-:W0:Y:S02]  /*2a740*/  @!P6 LDC.64 R14, c[0x0][0x5c0] ;  /* 0x00017000ff0eeb82 */ /* 0x000e240000000a00 */
[----:B0-----:R-:W-:-:S04]  /*2a750*/  @!P6 IADD3 R56, P4, P5, R24, R14, R3 ;  /* 0x0000000e1838e210 */ /* 0x001fc80007d9e003 */
[----:B------:R-:W-:Y:S02]  /*2a760*/  @!P6 IADD3.X R57, R31, R15, R4, P4, P5 ;  /* 0x0000000f1f39e210 */ /* 0x000fe400027ea404 */
[----:B------:R-:W-:-:S13]  /*2a770*/  ISETP.LT.OR P4, PT, R29, 0x19, !P2 ;  /* 0x000000191d00780c */ /* 0x000fda0005781670 */
[----:B------:R-:W0:Y:S01]  /*2a780*/  @!P4 LDC.64 R14, c[0x0][0x5c0] ;  /* 0x00017000ff0ecb82 */ /* 0x000e220000000a00 */
[----:B------:R-:W-:Y:S02]  /*2a790*/  F2FP.SATFINITE.E4M3.F32.PACK_AB_MERGE_C R11, RZ, R11, RZ ;  /* 0x0000000bff0b723e */ /* 0x000fe400048070ff */
[----:B0-----:R-:W-:-:S05]  /*2a7a0*/  @!P4 IADD3 R14, P5, R24, R14, RZ ;  /* 0x0000000e180ec210 */ /* 0x001fca0007fbe0ff */
[----:B------:R-:W-:-:S05]  /*2a7b0*/  @!P4 IMAD.X R15, R31, 0x1, R15, P5 ;  /* 0x000000011f0fc824 */ /* 0x000fca00028e060f */
[----:B------:R0:W-:Y:S01]  /*2a7c0*/  @!P4 STG.E.U8 desc[UR52][R14.64+0x18], R11 ;  /* 0x0000180b0e00c986 */ /* 0x0001e2000c101134 */
[----:B------:R-:W-:-:S13]  /*2a7d0*/  ISETP.LT.OR P4, PT, R29, 0x1a, !P2 ;  /* 0x0000001a1d00780c */ /* 0x000fda0005781670 */
[----:B0-----:R-:W0:Y:S01]  /*2a7e0*/  @!P4 LDC.64 R14, c[0x0][0x5c0] ;  /* 0x00017000ff0ecb82 */ /* 0x001e220000000a00 */
[----:B---3--:R-:W-:Y:S01]  /*2a7f0*/  FMUL R11, R46, UR4 ;  /* 0x000000042e0b7c20 */ /* 0x008fe20008400000 */
[----:B------:R-:W-:-:S04]  /*2a800*/  LOP3.LUT R0, R0, 0xffffbfff, RZ, 0xc0, !PT ;  /* 0xffffbfff00007812 */ /* 0x000fc800078ec0ff */
[----:B------:R-:W-:Y:S02]  /*2a810*/  F2FP.SATFINITE.E4M3.F32.PACK_AB_MERGE_C R11, RZ, R11, RZ ;  /* 0x0000000bff0b723e */ /* 0x000fe400048070ff */
[C---:B------:R-:W-:Y:S02]  /*2a820*/  LOP3.LUT P1, RZ, R10.reuse, 0x40, RZ, 0xc0, !PT ;  /* 0x000000400aff7812 */ /* 0x040fe4000782c0ff */
[----:B------:R-:W-:Y:S02]  /*2a830*/  LOP3.LUT R10, R10, 0xfffffff7, RZ, 0xc0, !PT ;  /* 0xfffffff70a0a7812 */ /* 0x000fe400078ec0ff */
[----:B------:R-:W-:Y:S02]  /*2a840*/  @P6 LOP3.LUT R0, R0, 0x4000, RZ, 0xfc, !PT ;  /* 0x0000400000006812 */ /* 0x000fe400078efcff */
[----:B0-----:R-:W-:-:S05]  /*2a850*/  @!P4 IADD3 R14, P5, R24, R14, RZ ;  /* 0x0000000e180ec210 */ /* 0x001fca0007fbe0ff */
[----:B------:R-:W-:Y:S01]  /*2a860*/  @!P4 IMAD.X R15, R31, 0x1, R15, P5 ;  /* 0x000000011f0fc824 */ /* 0x000fe200028e060f */
[----:B------:R-:W-:-:S04]  /*2a870*/  ISETP.LT.OR P2, PT, R29, 0x2a, !P3 ;  /* 0x0000002a1d00780c */ /* 0x000fc80005f41670 */
[----:B------:R5:W-:Y:S01]  /*2a880*/  @!P4 STG.E.U8 desc[UR52][R14.64+0x19], R11 ;  /* 0x0000190b0e00c986 */ /* 0x000be2000c101134 */
[----:B------:R-:W-:Y:S02]  /*2a890*/  @P3 LOP3.LUT R10, R10, 0x8, RZ, 0xfc, !PT ;  /* 0x000000080a0a3812 */ /* 0x000fe400078efcff */
[----:B------:R-:W-:Y:S01]  /*2a8a0*/  LOP3.LUT P3, RZ, R0, 0x100, RZ, 0xc0, !PT ;  /* 0x0000010000ff7812 */ /* 0x000fe2000786c0ff */
[----:B-----5:R-:W-:-:S05]  /*2a8b0*/  FMUL R11, R55, UR4 ;  /* 0x00000004370b7c20 */ /* 0x020fca0008400000 */
[----:B------:R-:W0:Y:S01]  /*2a8c0*/  @!P2 LDC.64 R14, c[0x0][0x5c0] ;  /* 0x00017000ff0eab82 */ /* 0x000e220000000a00 */
[----:B------:R-:W3:Y:S01]  /*2a8d0*/  LDL.LU R55, [R1+0x118] ;  /* 0x0001180001377983 */ /* 0x000ee20000300800 */
[----:B------:R-:W-:-:S05]  /*2a8e0*/  F2FP.SATFINITE.E4M3.F32.PACK_AB_MERGE_C R11, RZ, R11, RZ ;  /* 0x0000000bff0b723e */ /* 0x000fca00048070ff */
[----:B------:R2:W-:Y:S01]  /*2a8f0*/  @!P3 STG.E.U8 desc[UR52][R42.64+0x18], R11 ;  /* 0x0000180b2a00b986 */ /* 0x0005e2000c101134 */
[C---:B------:R-:W-:Y:S02]  /*2a900*/  LOP3.LUT P6, RZ, R0.reuse, 0x80, RZ, 0xc0, !PT ;  /* 0x0000008000ff7812 */ /* 0x040fe400078cc0ff */
[----:B------:R-:W-:-:S04]  /*2a910*/  LOP3.LUT R0, R0, 0xfffffffd, RZ, 0xc0, !PT ;  /* 0xfffffffd00007812 */ /* 0x000fc800078ec0ff */
[----:B------:R-:W-:Y:S02]  /*2a920*/  @P2 LOP3.LUT R0, R0, 0x2, RZ, 0xfc, !PT ;  /* 0x0000000200002812 */ /* 0x000fe400078efcff */
[----:B0-----:R-:W-:-:S04]  /*2a930*/  @!P2 IADD3 R44, P4, P5, R24, R14, R3 ;  /* 0x0000000e182ca210 */ /* 0x001fc80007d9e003 */
[----:B------:R-:W-:Y:S02]  /*2a940*/  @!P2 IADD3.X R45, R31, R15, R4, P4, P5 ;  /* 0x0000000f1f2da210 */ /* 0x000fe400027ea404 */
[----:B------:R-:W-:-:S13]  /*2a950*/  ISETP.LT.OR P2, PT, R29, 0x21, !P0 ;  /* 0x000000211d00780c */ /* 0x000fda0004741670 */
[----:B------:R-:W0:Y:S01]  /*2a960*/  @!P2 LDC.64 R14, c[0x0][0x5c0] ;  /* 0x00017000ff0eab82 */ /* 0x000e220000000a00 */
[----:B------:R-:W-:Y:S01]  /*2a970*/  ISETP.LT.OR P3, PT, R29, 0x22, !P0 ;  /* 0x000000221d00780c */ /* 0x000fe20004761670 */
[----:B--2---:R-:W-:Y:S02]  /*2a980*/  FMUL R11, R30, UR4 ;  /* 0x000000041e0b7c20 */ /* 0x004fe40008400000 */
[----:B------:R-:W2:Y:S01]  /*2a990*/  LDL.LU R30, [R1+0x11c] ;  /* 0x00011c00011e7983 */ /* 0x000ea20000300800 */
[----:B0-----:R-:W-:-:S04]  /*2a9a0*/  @!P2 IADD3 R46, P4, P5, R24, R14, R7 ;  /* 0x0000000e182ea210 */ /* 0x001fc80007d9e007 */
[----:B------:R-:W-:-:S05]  /*2a9b0*/  @!P2 IADD3.X R47, R31, R15, R6, P4, P5 ;  /* 0x0000000f1f2fa210 */ /* 0x000fca00027ea406 */
        /* <DEDUP_REMOVED lines=15> */
[----:B------:R-:W-:Y:S02]  /*2aab0*/  F2FP.SATFINITE.E4M3.F32.PACK_AB_MERGE_C R11, RZ, R11, RZ ;  /* 0x0000000bff0b723e */ /* 0x000fe400048070ff */
[----:B------:R-:W-:-:S03]  /*2aac0*/  LOP3.LUT R0, R0, 0xffffff7f, RZ, 0xc0, !PT ;  /* 0xffffff7f00007812 */ /* 0x000fc600078ec0ff */
[----:B------:R0:W-:Y:S01]  /*2aad0*/  @!P6 STG.E.U8 desc[UR52][R38.64+0x19], R11 ;  /* 0x0000190b2600e986 */ /* 0x0001e2000c101134 */
[C---:B------:R-:W-:Y:S02]  /*2aae0*/  LOP3.LUT P2, RZ, R10.reuse, 0x20, RZ, 0xc0, !PT ;  /* 0x000000200aff7812 */ /* 0x040fe4000784c0ff */
[----:B------:R-:W-:Y:S02]  /*2aaf0*/  LOP3.LUT R10, R10, 0xfffffffb, RZ, 0xc0, !PT ;  /* 0xfffffffb0a0a7812 */ /* 0x000fe400078ec0ff */
[----:B------:R-:W-:Y:S02]  /*2ab00*/  @P3 LOP3.LUT R0, R0, 0x80, RZ, 0xfc, !PT ;  /* 0x0000008000003812 */ /* 0x000fe400078efcff */
[----:B------:R-:W-:Y:S02]  /*2ab10*/  @P0 LOP3.LUT R10, R10, 0x4, RZ, 0xfc, !PT ;  /* 0x000000040a0a0812 */ /* 0x000fe400078efcff */
[----:B0-----:R-:W-:-:S04]  /*2ab20*/  @!P3 IADD3 R38, P4, P5, R24, R14, R7 ;  /* 0x0000000e1826b210 */ /* 0x001fc80007d9e007 */
[----:B------:R-:W-:Y:S02]  /*2ab30*/  @!P3 IADD3.X R39, R31, R15, R6, P4, P5 ;  /* 0x0000000f1f27b210 */ /* 0x000fe400027ea406 */
[----:B------:R-:W-:-:S04]  /*2ab40*/  ISETP.GE.AND P3, PT, R28, 0x101, PT ;  /* 0x000001011c00780c */ /* 0x000fc80003f66270 */
[----:B------:R-:W-:-:S13]  /*2ab50*/  ISETP.LT.OR P0, PT, R29, 0x21, !P3 ;  /* 0x000000211d00780c */ /* 0x000fda0005f01670 */
[----:B------:R-:W0:Y:S01]  /*2ab60*/  @!P0 LDC.64 R14, c[0x0][0x5c0] ;  /* 0x00017000ff0e8b82 */ /* 0x000e220000000a00 */
[----:B----4-:R-:W-:Y:S02]  /*2ab70*/  FMUL R11, R54, UR4 ;  /* 0x00000004360b7c20 */ /* 0x010fe40008400000 */
[----:B------:R-:W4:Y:S03]  /*2ab80*/  LDL.LU R54, [R1+0x120] ;  /* 0x0001200001367983 */ /* 0x000f260000300800 */
[----:B------:R-:W-:-:S05]  /*2ab90*/  F2FP.SATFINITE.E4M3.F32.PACK_AB_MERGE_C R11, RZ, R11, RZ ;  /* 0x0000000bff0b723e */ /* 0x000fca00048070ff */
[----:B------:R3:W-:Y:S01]  /*2aba0*/  @!P2 STG.E.U8 desc[UR52][R40.64+0x10], R11 ;  /* 0x0000100b2800a986 */ /* 0x0007e2000c101134 */
[----:B------:R-:W-:Y:S02]  /*2abb0*/  LOP3.LUT P2, RZ, R10, 0x10, RZ, 0xc0, !PT ;  /* 0x000000100aff7812 */ /* 0x000fe4000784c0ff */
[----:B0-----:R-:W-:-:S04]  /*2abc0*/  @!P0 IADD3 R58, P4, P5, R24, R14, R9 ;  /* 0x0000000e183a8210 */ /* 0x001fc80007d9e009 */
[----:B------:R-:W-:Y:S02]  /*2abd0*/  @!P0 IADD3.X R59, R31, R15, R8, P4, P5 ;  /* 0x0000000f1f3b8210 */ /* 0x000fe400027ea408 */
[----:B------:R-:W-:Y:S01]  /*2abe0*/  ISETP.LT.OR P4, PT, R29, 0x11, !P2 ;  /* 0x000000111d00780c */ /* 0x000fe20005781670 */
[----:B---3--:R-:W-:-:S12]  /*2abf0*/  FMUL R11, R55, UR4 ;  /* 0x00000004370b7c20 */ /* 0x008fd80008400000 */
[----:B------:R-:W0:Y:S01]  /*2ac00*/  @!P4 LDC.64 R14, c[0x0][0x5c0] ;  /* 0x00017000ff0ecb82 */ /* 0x000e220000000a00 */
[----:B------:R-:W-:-:S05]  /*2ac10*/  F2FP.SATFINITE.E4M3.F32.PACK_AB_MERGE_C R11, RZ, R11, RZ ;  /* 0x0000000bff0b723e */ /* 0x000fca00048070ff */
[----:B------:R1:W-:Y:S02]  /*2ac20*/  @!P1 STG.E.U8 desc[UR52][R20.64+0x11], R11 ;  /* 0x0000110b14009986 */ /* 0x0003e4000c101134 */
[----:B-1----:R-:W-:-:S04]  /*2ac30*/  @!P4 IADD3 R11, P1, P5, R3, R24, R7 ;  /* 0x00000018030bc210 */ /* 0x002fc80007d3e007 */
[----:B------:R-:W-:Y:S02]  /*2ac40*/  @!P4 IADD3.X R13, R4, R31, R6, P1, P5 ;  /* 0x0000001f040dc210 */ /* 0x000fe40000fea406 */
[----:B0-----:R-:W-:Y:S01]  /*2ac50*/  @!P4 IADD3 R14, P1, R11, R14, RZ ;  /* 0x0000000e0b0ec210 */ /* 0x001fe20007f3e0ff */
[----:B--2---:R-:W-:Y:S02]  /*2ac60*/  FMUL R11, R30, UR4 ;  /* 0x000000041e0b7c20 */ /* 0x004fe40008400000 */
[----:B------:R-:W2:Y:S02]  /*2ac70*/  LDL.LU R30, [R1+0x124] ;  /* 0x00012400011e7983 */ /* 0x000ea40000300800 */
[----:B------:R-:W-:Y:S01]  /*2ac80*/  @!P4 IMAD.X R15, R13, 0x1, R15, P1 ;  /* 0x000000010d0fc824 */ /* 0x000fe200008e060f */
[----:B------:R-:W-:Y:S01]  /*2ac90*/  ISETP.LT.OR P1, PT, R29, 0x12, !P2 ;  /* 0x000000121d00780c */ /* 0x000fe20005721670 */
[----:B------:R-:W3:Y:S01]  /*2aca0*/  LDL.LU R61, [R1+0x128] ;  /* 0x00012800013d7983 */ /* 0x000ee20000300800 */
[----:B------:R-:W-:-:S03]  /*2acb0*/  F2FP.SATFINITE.E4M3.F32.PACK_AB_MERGE_C R11, RZ, R11, RZ ;  /* 0x0000000bff0b723e */ /* 0x000fc600048070ff */
[----:B------:R-:W5:Y:S08]  /*2acc0*/  LDL.LU R60, [R1+0x12c] ;  /* 0x00012c00013c7983 */ /* 0x000f700000300800 */
[----:B------:R-:W0:Y:S01]  /*2acd0*/  @!P1 LDC.64 R16, c[0x0][0x5c0] ;  /* 0x00017000ff109b82 */ /* 0x000e220000000a00 */
[----:B------:R-:W-:Y:S01]  /*2ace0*/  @!P1 IADD3 R13, P5, P6, R3, R24, R7 ;  /* 0x00000018030d9210 */ /* 0x000fe20007ebe007 */
[----:B------:R4:W-:Y:S03]  /*2acf0*/  @!P4 STG.E.U8 desc[UR52][R14.64+0x10], R11 ;  /* 0x0000100b0e00c986 */ /* 0x0009e6000c101134 */
[----:B------:R-:W-:-:S02]  /*2ad00*/  @!P1 IADD3.X R25, R4, R31, R6, P5, P6 ;  /* 0x0000001f04199210 */ /* 0x000fc40002fec406 */
[----:B0-----:R-:W-:-:S05]  /*2ad10*/  @!P1 IADD3 R16, P4, R13, R16, RZ ;  /* 0x000000100d109210 */ /* 0x001fca0007f9e0ff */
[----:B------:R-:W-:Y:S02]  /*2ad20*/  @!P1 IMAD.X R17, R25, 0x1, R17, P4 ;  /* 0x0000000119119824 */ /* 0x000fe400020e0611 */
[----:B----4-:R-:W-:-:S05]  /*2ad30*/  FMUL R11, R54, UR4 ;  /* 0x00000004360b7c20 */ /* 0x010fca0008400000 */
[----:B------:R-:W-:-:S05]  /*2ad40*/  F2FP.SATFINITE.E4M3.F32.PACK_AB_MERGE_C R11, RZ, R11, RZ ;  /* 0x0000000bff0b723e */ /* 0x000fca00048070ff */
[----:B------:R2:W-:Y:S01]  /*2ad50*/  @!P1 STG.E.U8 desc[UR52][R16.64+0x11], R11 ;  /* 0x0000110b10009986 */ /* 0x0005e2000c101134 */
[----:B------:R-:W-:-:S13]  /*2ad60*/  ISETP.LT.OR P3, PT, R29, 0x22, !P3 ;  /* 0x000000221d00780c */ /* 0x000fda0005f61670 */
[----:B------:R-:W0:Y:S01]  /*2ad70*/  @!P3 LDC.64 R14, c[0x0][0x5c0] ;  /* 0x00017000ff0ebb82 */ /* 0x000e220000000a00 */
[----:B------:R-:W-:-:S04]  /*2ad80*/  LOP3.LUT R0, R0, 0xfffeffff, RZ, 0xc0, !PT ;  /* 0xfffeffff00007812 */ /* 0x000fc800078ec0ff */
[----:B------:R-:W-:Y:S01]  /*2ad90*/  @P0 LOP3.LUT R0, R0, 0x10000, RZ, 0xfc, !PT ;  /* 0x0001000000000812 */ /* 0x000fe200078efcff */
[----:B--2---:R-:W-:Y:S02]  /*2ada0*/  FMUL R11, R30, UR4 ;  /* 0x000000041e0b7c20 */ /* 0x004fe40008400000 */
[----:B------:R-:W2:Y:S01]  /*2adb0*/  LDL.LU R30, [R1+0x130] ;  /* 0x00013000011e7983 */ /* 0x000ea20000300800 */
[----:B0-----:R-:W-:Y:S02]  /*2adc0*/  @!P3 IADD3 R20, P5, P6, R24, R14, R9 ;  /* 0x0000000e1814b210 */ /* 0x001fe40007ebe009 */
[C---:B------:R-:W-:Y:S01]  /*2add0*/  LOP3.LUT P0, RZ, R0.reuse, 0x20, RZ, 0xc0, !PT ;  /* 0x0000002000ff7812 */ /* 0x040fe2000780c0ff */
[----:B------:R-:W4:Y:S01]  /*2ade0*/  LDL.LU R67, [R1+0x134] ;  /* 0x0001340001437983 */ /* 0x000f220000300800 */
[----:B------:R-:W-:Y:S02]  /*2adf0*/  LOP3.LUT R0, R0, 0xfffffdff, RZ, 0xc0, !PT ;  /* 0xfffffdff00007812 */ /* 0x000fe400078ec0ff */
[----:B------:R-:W-:Y:S01]  /*2ae00*/  @!P3 IADD3.X R21, R31, R15, R8, P5, P6 ;  /* 0x0000000f1f15b210 */ /* 0x000fe20002fec408 */
[----:B------:R-:W4:Y:S01]  /*2ae10*/  LDL.LU R66, [R1+0x138] ;  /* 0x0001380001427983 */ /* 0x000f220000300800 */
[----:B------:R-:W-:-:S02]  /*2ae20*/  ISETP.GE.AND P5, PT, R28, 0x101, PT ;  /* 0x000001011c00780c */ /* 0x000fc40003fa6270 */
[----:B------:R-:W-:Y:S02]  /*2ae30*/  @P3 LOP3.LUT R0, R0, 0x200, RZ, 0xfc, !PT ;  /* 0x0000020000003812 */ /* 0x000fe400078efcff */
[----:B------:R-:W-:-:S13]  /*2ae40*/  ISETP.LT.OR P3, PT, R29, 0x29, !P5 ;  /* 0x000000291d00780c */ /* 0x000fda0006f61670 */
[----:B------:R-:W0:Y:S01]  /*2ae50*/  @!P3 LDC.64 R14, c[0x0][0x5c0] ;  /* 0x00017000ff0ebb82 */ /* 0x000e220000000a00 */
[----:B------:R-:W-:Y:S02]  /*2ae60*/  ISETP.LT.OR P5, PT, R29, 0x2a, !P5 ;  /* 0x0000002a1d00780c */ /* 0x000fe40006fa1670 */
[----:B------:R-:W-:Y:S02]  /*2ae70*/  LOP3.LUT P6, RZ, R0, 0x400, RZ, 0xc0, !PT ;  /* 0x0000040000ff7812 */ /* 0x000fe400078cc0ff */
[----:B0-----:R-:W-:-:S04]  /*2ae80*/  @!P3 IADD3 R54, P1, P4, R24, R14, R9 ;  /* 0x0000000e1836b210 */ /* 0x001fc80007c3e009 */
[----:B------:R-:W-:-:S05]  /*2ae90*/  @!P3 IADD3.X R55, R31, R15, R8, P1, P4 ;  /* 0x0000000f1f37b210 */ /* 0x000fca0000fe8408 */
[----:B------:R-:W0:Y:S01]  /*2aea0*/  @!P5 LDC.64 R14, c[0x0][0x5c0] ;  /* 0x00017000ff0edb82 */ /* 0x000e220000000a00 */
[----:B------:R-:W-:-:S04]  /*2aeb0*/  LOP3.LUT R0, R0, 0xfffbffff, RZ, 0xc0, !PT ;  /* 0xfffbffff00007812 */ /* 0x000fc800078ec0ff */
[----:B------:R-:W-:Y:S02]  /*2aec0*/  @P3 LOP3.LUT R0, R0, 0x40000, RZ, 0xfc, !PT ;  /* 0x0004000000003812 */ /* 0x000fe400078efcff */
[----:B------:R-:W-:Y:S02]  /*2aed0*/  LOP3.LUT P3, RZ, R10, 0x8, RZ, 0xc0, !PT ;  /* 0x000000080aff7812 */ /* 0x000fe4000786c0ff */
[----:B------:R-:W-:-:S04]  /*2aee0*/  LOP3.LUT R0, R0, 0xfffdffff, RZ, 0xc0, !PT ;  /* 0xfffdffff00007812 */ /* 0x000fc800078ec0ff */
[----:B------:R-:W-:Y:S02]  /*2aef0*/  @P5 LOP3.LUT R0, R0, 0x20000, RZ, 0xfc, !PT ;  /* 0x0002000000005812 */ /* 0x000fe400078efcff */
[----:B0-----:R-:W-:-:S04]  /*2af00*/  @!P5 IADD3 R40, P1, P4, R24, R14, R9 ;  /* 0x0000000e1828d210 */ /* 0x001fc80007c3e009 */
[----:B------:R-:W-:Y:S02]  /*2af10*/  @!P5 IADD3.X R41, R31, R15, R8, P1, P4 ;  /* 0x0000000f1f29d210 */ /* 0x000fe40000fe8408 */
[----:B------:R-:W-:-:S13]  /*2af20*/  ISETP.LT.OR P5, PT, R29, 0x31, !P3 ;  /* 0x000000311d00780c */ /* 0x000fda0005fa1670 */
[----:B------:R-:W0:Y:S01]  /*2af30*/  @!P5 LDC.64 R14, c[0x0][0x5c0] ;  /* 0x00017000ff0edb82 */ /* 0x000e220000000a00 */
[----:B------:R-:W-:Y:S02]  /*2af40*/  F2FP.SATFINITE.E4M3.F32.PACK_AB_MERGE_C R11, RZ, R11, RZ ;  /* 0x0000000bff0b723e */ /* 0x000fe400048070ff */
[----:B0-----:R-:W-:-:S04]  /*2af50*/  @!P5 IADD3 R68, P1, P4, R24, R14, R3 ;  /* 0x0000000e1844d210 */ /* 0x001fc80007c3e003 */
[----:B------:R-:W-:Y:S02]  /*2af60*/  @!P5 IADD3.X R69, R31, R15, R4, P1, P4 ;  /* 0x0000000f1f45d210 */ /* 0x000fe40000fe8404 */
[----:B------:R-:W-:Y:S01]  /*2af70*/  ISETP.LT.OR P4, PT, R29, 0x19, !P2 ;  /* 0x000000191d00780c */ /* 0x000fe20005781670 */
[----:B------:R3:W-:-:S12]  /*2af80*/  @!P6 STG.E.U8 desc[UR52][R36.64+0x18], R11 ;  /* 0x0000180b2400e986 */ /* 0x0007d8000c101134 */
[----:B------:R-:W0:Y:S01]  /*2af90*/  @!P4 LDC.64 R14, c[0x0][0x5c0] ;  /* 0x00017000ff0ecb82 */ /* 0x000e220000000a00 */
[----:B---3--:R-:W-:-:S05]  /*2afa0*/  FMUL R11, R61, UR4 ;  /* 0x000000043d0b7c20 */ /* 0x008fca0008400000 */
[----:B------:R-:W-:-:S05]  /*2afb0*/  F2FP.SATFINITE.E4M3.F32.PACK_AB_MERGE_C R11, RZ, R11, RZ ;  /* 0x0000000bff0b723e */ /* 0x000fca00048070ff */
[----:B------:R1:W-:Y:S02]  /*2afc0*/  @!P0 STG.E.U8 desc[UR52][R26.64+0x19], R11 ;  /* 0x0000190b1a008986 */ /* 0x0003e4000c101134 */
[----:B-1----:R-:W-:-:S04]  /*2afd0*/  @!P4 IADD3 R11, P1, P5, R3, R24, R7 ;  /* 0x00000018030bc210 */ /* 0x002fc80007d3e007 */
[----:B------:R-:W-:Y:S02]  /*2afe0*/  @!P4 IADD3.X R13, R4, R31, R6, P1, P5 ;  /* 0x0000001f040dc210 */ /* 0x000fe40000fea406 */
[----:B0-----:R-:W-:Y:S01]  /*2aff0*/  @!P4 IADD3 R14, P1, R11, R14, RZ ;  /* 0x0000000e0b0ec210 */ /* 0x001fe20007f3e0ff */
[----:B-----5:R-:W-:-:S04]  /*2b000*/  FMUL R11, R60, UR4 ;  /* 0x000000043c0b7c20 */ /* 0x020fc80008400000 */
[----:B------:R-:W-:Y:S01]  /*2b010*/  @!P4 IMAD.X R15, R13, 0x1, R15, P1 ;  /* 0x000000010d0fc824 */ /* 0x000fe200008e060f */
[----:B------:R-:W-:-:S05]  /*2b020*/  F2FP.SATFINITE.E4M3.F32.PACK_AB_MERGE_C R11, RZ, R11, RZ ;  /* 0x0000000bff0b723e */ /* 0x000fca00048070ff */
[----:B------:R0:W-:Y:S01]  /*2b030*/  @!P4 STG.E.U8 desc[UR52][R14.64+0x18], R11 ;  /* 0x0000180b0e00c986 */ /* 0x0001e2000c101134 */
[C---:B------:R-:W-:Y:S02]  /*2b040*/  ISETP.LT.OR P0, PT, R29.reuse, 0x32, !P3 ;  /* 0x000000321d00780c */ /* 0x040fe40005f01670 */
[----:B------:R-:W-:-:S11]  /*2b050*/  ISETP.LT.OR P1, PT, R29, 0x1a, !P2 ;  /* 0x0000001a1d00780c */ /* 0x000fd60005721670 */
[----:B0-----:R-:W0:Y:S01]  /*2b060*/  @!P0 LDC.64 R14, c[0x0][0x5c0] ;  /* 0x00017000ff0e8b82 */ /* 0x001e220000000a00 */
[----:B--2---:R-:W-:-:S07]  /*2b070*/  FMUL R11, R30, UR4 ;  /* 0x000000041e0b7c20 */ /* 0x004fce0008400000 */
[----:B------:R-:W1:Y:S01]  /*2b080*/  @!P1 LDC.64 R16, c[0x0][0x5c0] ;  /* 0x00017000ff109b82 */ /* 0x000e620000000a00 */
[----:B------:R-:W2:Y:S01]  /*2b090*/  LDL.LU R30, [R1+0x13c] ;  /* 0x00013c00011e7983 */ /* 0x000ea20000300800 */
[----:B------:R-:W-:-:S04]  /*2b0a0*/  @!P1 IADD3 R13, P5, P6, R3, R24, R7 ;  /* 0x00000018030d9210 */ /* 0x000fc80007ebe007 */
[----:B------:R-:W-:Y:S02]  /*2b0b0*/  @!P1 IADD3.X R25, R4, R31, R6, P5, P6 ;  /* 0x0000001f04199210 */ /* 0x000fe40002fec406 */
[----:B0-----:R-:W-:-:S04]  /*2b0c0*/  @!P0 IADD3 R60, P5, P6, R24, R14, R3 ;  /* 0x0000000e183c8210 */ /* 0x001fc80007ebe003 */
[----:B------:R-:W-:Y:S02]  /*2b0d0*/  @!P0 IADD3.X R61, R31, R15, R4, P5, P6 ;  /* 0x0000000f1f3d8210 */ /* 0x000fe40002fec404 */
[----:B------:R-:W-:-:S13]  /*2b0e0*/  ISETP.LT.OR P5, PT, R29, 0x39, !P3 ;  /* 0x000000391d00780c */ /* 0x000fda0005fa1670 */
[----:B------:R-:W0:Y:S01]  /*2b0f0*/  @!P5 LDC.64 R14, c[0x0][0x5c0] ;  /* 0x00017000ff0edb82 */ /* 0x000e220000000a00 */
[----:B-1----:R-:W-:Y:S02]  /*2b100*/  @!P1 IADD3 R16, P4, R13, R16, RZ ;  /* 0x000000100d109210 */ /* 0x002fe40007f9e0ff */
[----:B------:R-:W-:Y:S02]  /*2b110*/  LOP3.LUT R10, R10, 0xfffffffe, RZ, 0xc0, !PT ;  /* 0xfffffffe0a0a7812 */ /* 0x000fe400078ec0ff */
[----:B------:R-:W-:Y:S01]  /*2b120*/  F2FP.SATFINITE.E4M3.F32.PACK_AB_MERGE_C R11, RZ, R11, RZ ;  /* 0x0000000bff0b723e */ /* 0x000fe200048070ff */
[----:B------:R-:W-:Y:S01]  /*2b130*/  @!P1 IMAD.X R17, R25, 0x1, R17, P4 ;  /* 0x0000000119119824 */ /* 0x000fe200020e0611 */
[----:B------:R-:W-:Y:S02]  /*2b140*/  @P2 LOP3.LUT R10, R10, 0x1, RZ, 0xfc, !PT ;  /* 0x000000010a0a2812 */ /* 0x000fe400078efcff */
[C---:B------:R-:W-:Y:S02]  /*2b150*/  LOP3.LUT P2, RZ, R0.reuse, 0x4, RZ, 0xc0, !PT ;  /* 0x0000000400ff7812 */ /* 0x040fe4000784c0ff */
[C---:B------:R-:W-:Y:S01]  /*2b160*/  LOP3.LUT P6, RZ, R0.reuse, 0x10, RZ, 0xc0, !PT ;  /* 0x0000001000ff7812 */ /* 0x040fe200078cc0ff */
[----:B------:R4:W-:Y:S01]  /*2b170*/  @!P1 STG.E.U8 desc[UR52][R16.64+0x19], R11 ;  /* 0x0000190b10009986 */ /* 0x0009e2000c101134 */
[----:B------:R-:W-:-:S04]  /*2b180*/  LOP3.LUT R0, R0, 0xfff7ffff, RZ, 0xc0, !PT ;  /* 0xfff7ffff00007812 */ /* 0x000fc800078ec0ff */
[----:B------:R-:W-:Y:S02]  /*2b190*/  @P5 LOP3.LUT R0, R0, 0x80000, RZ, 0xfc, !PT ;  /* 0x0008000000005812 */ /* 0x000fe400078efcff */
[----:B0-----:R-:W-:-:S04]  /*2b1a0*/  @!P5 IADD3 R64, P1, P4, R24, R14, R3 ;  /* 0x0000000e1840d210 */ /* 0x001fc80007c3e003 */
[----:B------:R-:W-:Y:S02]  /*2b1b0*/  @!P5 IADD3.X R65, R31, R15, R4, P1, P4 ;  /* 0x0000000f1f41d210 */ /* 0x000fe40000fe8404 */
[----:B------:R-:W-:Y:S02]  /*2b1c0*/  ISETP.LT.OR P5, PT, R29, 0x3a, !P3 ;  /* 0x0000003a1d00780c */ /* 0x000fe40005fa1670 */
[----:B------:R-:W-:-:S11]  /*2b1d0*/  LOP3.LUT P0, RZ, R10, 0x4, RZ, 0xc0, !PT ;  /* 0x000000040aff7812 */ /* 0x000fd6000780c0ff */
[----:B------:R-:W0:Y:S01]  /*2b1e0*/  @!P5 LDC.64 R14, c[0x0][0x5c0] ;  /* 0x00017000ff0edb82 */ /* 0x000e220000000a00 */
[----:B------:R-:W-:-:S04]  /*2b1f0*/  LOP3.LUT R10, R10, 0xfffffffd, RZ, 0xc0, !PT ;  /* 0xfffffffd0a0a7812 */ /* 0x000fc800078ec0ff */
[----:B------:R-:W-:Y:S02]  /*2b200*/  @P3 LOP3.LUT R10, R10, 0x2, RZ, 0xfc, !PT ;  /* 0x000000020a0a3812 */ /* 0x000fe400078efcff */
[----:B------:R-:W-:Y:S02]  /*2b210*/  ISETP.LT.OR P3, PT, R29, 0x31, !P0 ;  /* 0x000000311d00780c */ /* 0x000fe40004761670 */
[----:B0-----:R-:W-:-:S04]  /*2b220*/  @!P5 IADD3 R62, P1, P4, R24, R14, R3 ;  /* 0x0000000e183ed210 */ /* 0x001fc80007c3e003 */
[----:B------:R-:W-:-:S07]  /*2b230*/  @!P5 IADD3.X R63, R31, R15, R4, P1, P4 ;  /* 0x0000000f1f3fd210 */ /* 0x000fce0000fe8404 */
[----:B------:R-:W0:Y:S01]  /*2b240*/  @!P3 LDC.64 R14, c[0x0][0x5c0] ;  /* 0x00017000ff0ebb82 */ /* 0x000e220000000a00 */
[----:B----4-:R-:W-:Y:S01]  /*2b250*/  FMUL R11, R67, UR4 ;  /* 0x00000004430b7c20 */ /* 0x010fe20008400000 */
[----:B------:R-:W-:Y:S01]  /*2b260*/  LOP3.LUT R0, R0, 0xfffffbff, RZ, 0xc0, !PT ;  /* 0xfffffbff00007812 */ /* 0x000fe200078ec0ff */
[----:B------:R-:W3:Y:S03]  /*2b270*/  LDL.LU R67, [R1+0x140] ;  /* 0x0001400001437983 */ /* 0x000ee60000300800 */
[----:B------:R-:W-:Y:S02]  /*2b280*/  F2FP.SATFINITE.E4M3.F32.PACK_AB_MERGE_C R11, RZ, R11, RZ ;  /* 0x0000000bff0b723e */ /* 0x000fe400048070ff */
[----:B------:R-:W-:-:S03]  /*2b290*/  @P5 LOP3.LUT R0, R0, 0x400, RZ, 0xfc, !PT ;  /* 0x0000040000005812 */ /* 0x000fc600078efcff */
[----:B------:R0:W-:Y:S01]  /*2b2a0*/  @!P6 STG.E.U8 desc[UR52][R48.64+0x10], R11 ;  /* 0x0000100b3000e986 */ /* 0x0001e2000c101134 */
[----:B------:R-:W-:-:S04]  /*2b2b0*/  LOP3.LUT R0, R0, 0xffffffef, RZ, 0xc0, !PT ;  /* 0xffffffef00007812 */ /* 0x000fc800078ec0ff */
[----:B------:R-:W-:Y:S02]  /*2b2c0*/  @P3 LOP3.LUT R0, R0, 0x10, RZ, 0xfc, !PT ;  /* 0x0000001000003812 */ /* 0x000fe400078efcff */
[----:B0-----:R-:W-:-:S04]  /*2b2d0*/  @!P3 IADD3 R48, P1, P4, R24, R14, R7 ;  /* 0x0000000e1830b210 */ /* 0x001fc80007c3e007 */
[----:B------:R-:W-:Y:S02]  /*2b2e0*/  @!P3 IADD3.X R49, R31, R15, R6, P1, P4 ;  /* 0x0000000f1f31b210 */ /* 0x000fe40000fe8406 */
[----:B------:R-:W-:-:S04]  /*2b2f0*/  ISETP.GE.AND P3, PT, R28, 0x109, PT ;  /* 0x000001091c00780c */ /* 0x000fc80003f66270 */
[----:B------:R-:W-:Y:S01]  /*2b300*/  ISETP.LT.OR P4, PT, R29, 0x11, !P3 ;  /* 0x000000111d00780c */ /* 0x000fe20005f81670 */
[----:B------:R-:W-:Y:S02]  /*2b310*/  FMUL R11, R66, UR4 ;  /* 0x00000004420b7c20 */ /* 0x000fe40008400000 */
[----:B------:R-:W4:Y:S10]  /*2b320*/  LDL.LU R66, [R1+0x144] ;  /* 0x0001440001427983 */ /* 0x000f340000300800 */
[----:B------:R-:W0:Y:S01]  /*2b330*/  @!P4 LDC.64 R14, c[0x0][0x5c0] ;  /* 0x00017000ff0ecb82 */ /* 0x000e220000000a00 */
[----:B------:R-:W-:-:S05]  /*2b340*/  F2FP.SATFINITE.E4M3.F32.PACK_AB_MERGE_C R11, RZ, R11, RZ ;  /* 0x0000000bff0b723e */ /* 0x000fca00048070ff */
[----:B------:R1:W-:Y:S02]  /*2b350*/  @!P2 STG.E.U8 desc[UR52][R22.64+0x11], R11 ;  /* 0x0000110b1600a986 */ /* 0x0003e4000c101134 */
[----:B-1----:R-:W-:-:S04]  /*2b360*/  @!P4 IADD3 R11, P1, P5, R3, R24, R9 ;  /* 0x00000018030bc210 */ /* 0x002fc80007d3e009 */
[----:B------:R-:W-:Y:S02]  /*2b370*/  @!P4 IADD3.X R13, R4, R31, R8, P1, P5 ;  /* 0x0000001f040dc210 */ /* 0x000fe40000fea408 */
[----:B0-----:R-:W-:Y:S01]  /*2b380*/  @!P4 IADD3 R14, P1, R11, R14, RZ ;  /* 0x0000000e0b0ec210 */ /* 0x001fe20007f3e0ff */
[----:B--2---:R-:W-:Y:S02]  /*2b390*/  FMUL R11, R30, UR4 ;  /* 0x000000041e0b7c20 */ /* 0x004fe40008400000 */
[----:B------:R-:W2:Y:S04]  /*2b3a0*/  LDL.LU R30, [R1+0x148] ;  /* 0x00014800011e7983 */ /* 0x000ea80000300800 */
[----:B------:R-:W5:Y:S01]  /*2b3b0*/  LDL.LU R70, [R1+0x14c] ;  /* 0x00014c0001467983 */ /* 0x000f620000300800 */
[----:B------:R-:W-:Y:S01]  /*2b3c0*/  @!P4 IMAD.X R15, R13, 0x1, R15, P1 ;  /* 0x000000010d0fc824 */ /* 0x000fe200008e060f */
[----:B------:R-:W-:-:S02]  /*2b3d0*/  ISETP.LT.OR P1, PT, R29, 0x12, !P3 ;  /* 0x000000121d00780c */ /* 0x000fc40005f21670 */
[----:B------:R-:W-:Y:S01]  /*2b3e0*/  ISETP.LT.OR P2, PT, R29, 0x32, !P0 ;  /* 0x000000321d00780c */ /* 0x000fe20004741670 */
[----:B------:R-:W5:Y:S01]  /*2b3f0*/  LDL.LU R71, [R1+0x150] ;  /* 0x0001500001477983 */ /* 0x000f620000300800 */
[----:B------:R-:W-:-:S05]  /*2b400*/  F2FP.SATFINITE.E4M3.F32.PACK_AB_MERGE_C R11, RZ, R11, RZ ;  /* 0x0000000bff0b723e */ /* 0x000fca00048070ff */
[----:B------:R0:W-:Y:S04]  /*2b410*/  @!P4 STG.E.U8 desc[UR52][R14.64+0x10], R11 ;  /* 0x0000100b0e00c986 */ /* 0x0001e8000c101134 */
[----:B------:R-:W1:Y:S08]  /*2b420*/  @!P1 LDC.64 R16, c[0x0][0x5c0] ;  /* 0x00017000ff109b82 */ /* 0x000e700000000a00 */
[----:B0-----:R-:W0:Y:S01]  /*2b430*/  @!P2 LDC.64 R14, c[0x0][0x5c0] ;  /* 0x00017000ff0eab82 */ /* 0x001e220000000a00 */
[----:B------:R-:W-:-:S02]  /*2b440*/  @!P1 IADD3 R13, P5, P6, R3, R24, R9 ;  /* 0x00000018030d9210 */ /* 0x000fc40007ebe009 */
[----:B------:R-:W-:Y:S02]  /*2b450*/  LOP3.LUT R0, R0, 0xfffffffb, RZ, 0xc0, !PT ;  /* 0xfffffffb00007812 */ /* 0x000fe400078ec0ff */
[----:B------:R-:W-:Y:S02]  /*2b460*/  @!P1 IADD3.X R25, R4, R31, R8, P5, P6 ;  /* 0x0000001f04199210 */ /* 0x000fe40002fec408 */
[----:B------:R-:W-:Y:S02]  /*2b470*/  @P2 LOP3.LUT R0, R0, 0x4, RZ, 0xfc, !PT ;  /* 0x0000000400002812 */ /* 0x000fe400078efcff */
[----:B-1----:R-:W-:-:S05]  /*2b480*/  @!P1 IADD3 R16, P4, R13, R16, RZ ;  /* 0x000000100d109210 */ /* 0x002fca0007f9e0ff */
[----:B------:R-:W-:Y:S01]  /*2b490*/  @!P1 IMAD.X R17, R25, 0x1, R17, P4 ;  /* 0x0000000119119824 */ /* 0x000fe200020e0611 */
[----:B0-----:R-:W-:-:S04]  /*2b4a0*/  @!P2 IADD3 R22, P5, P6, R24, R14, R7 ;  /* 0x0000000e1816a210 */ /* 0x001fc80007ebe007 */
[----:B------:R-:W-:Y:S02]  /*2b4b0*/  @!P2 IADD3.X R23, R31, R15, R6, P5, P6 ;  /* 0x0000000f1f17a210 */ /* 0x000fe40002fec406 */
[----:B------:R-:W-:Y:S01]  /*2b4c0*/  LOP3.LUT P5, RZ, R0, 0x800, RZ, 0xc0, !PT ;  /* 0x0000080000ff7812 */ /* 0x000fe200078ac0ff */
[----:B---3--:R-:W-:-:S05]  /*2b4d0*/  FMUL R11, R67, UR4 ;  /* 0x00000004430b7c20 */ /* 0x008fca0008400000 */
[----:B------:R-:W-:-:S05]  /*2b4e0*/  F2FP.SATFINITE.E4M3.F32.PACK_AB_MERGE_C R11, RZ, R11, RZ ;  /* 0x0000000bff0b723e */ /* 0x000fca00048070ff */
[----:B------:R4:W-:Y:S02]  /*2b4f0*/  @!P1 STG.E.U8 desc[UR52][R16.64+0x11], R11 ;  /* 0x0000110b10009986 */ /* 0x0009e4000c101134 */
[----:B----4-:R-:W-:-:S05]  /*2b500*/  FMUL R11, R66, UR4 ;  /* 0x00000004420b7c20 */ /* 0x010fca0008400000 */
[----:B------:R-:W-:-:S05]  /*2b510*/  F2FP.SATFINITE.E4M3.F32.PACK_AB_MERGE_C R11, RZ, R11, RZ ;  /* 0x0000000bff0b723e */ /* 0x000fca00048070ff */
[----:B------:R2:W-:Y:S01]  /*2b520*/  @!P5 STG.E.U8 desc[UR52][R34.64+0x18], R11 ;  /* 0x0000180b2200d986 */ /* 0x0005e2000c101134 */
[----:B------:R-:W-:-:S13]  /*2b530*/  ISETP.LT.OR P2, PT, R29, 0x39, !P0 ;  /* 0x000000391d00780c */ /* 0x000fda0004741670 */
[----:B------:R-:W0:Y:S01]  /*2b540*/  @!P2 LDC.64 R14, c[0x0][0x5c0] ;  /* 0x00017000ff0eab82 */ /* 0x000e220000000a00 */
[C---:B------:R-:W-:Y:S02]  /*2b550*/  LOP3.LUT P6, RZ, R0.reuse, 0x1, RZ, 0xc0, !PT ;  /* 0x0000000100ff7812 */ /* 0x040fe400078cc0ff */
[----:B------:R-:W-:-:S04]  /*2b560*/  LOP3.LUT R0, R0, 0xff7fffff, RZ, 0xc0, !PT ;  /* 0xff7fffff00007812 */ /* 0x000fc800078ec0ff */
[----:B------:R-:W-:Y:S02]  /*2b570*/  @P2 LOP3.LUT R0, R0, 0x800000, RZ, 0xfc, !PT ;  /* 0x0080000000002812 */ /* 0x000fe400078efcff */
[----:B0-----:R-:W-:-:S04]  /*2b580*/  @!P2 IADD3 R36, P1, P4, R24, R14, R7 ;  /* 0x0000000e1824a210 */ /* 0x001fc80007c3e007 */
[----:B------:R-:W-:Y:S02]  /*2b590*/  @!P2 IADD3.X R37, R31, R15, R6, P1, P4 ;  /* 0x0000000f1f25a210 */ /* 0x000fe40000fe8406 */
[----:B------:R-:W-:-:S13]  /*2b5a0*/  ISETP.LT.OR P2, PT, R29, 0x3a, !P0 ;  /* 0x0000003a1d00780c */ /* 0x000fda0004741670 */
[----:B------:R-:W0:Y:S01]  /*2b5b0*/  @!P2 LDC.64 R14, c[0x0][0x5c0] ;  /* 0x00017000ff0eab82 */ /* 0x000e220000000a00 */
[----:B--2---:R-:W-:Y:S02]  /*2b5c0*/  FMUL R11, R30, UR4 ;  /* 0x000000041e0b7c20 */ /* 0x004fe40008400000 */
[----:B------:R-:W2:Y:S01]  /*2b5d0*/  LDL.LU R30, [R1+0x154] ;  /* 0x00015400011e7983 */ /* 0x000ea20000300800 */
[----:B------:R-:W-:Y:S02]  /*2b5e0*/  LOP3.LUT R0, R0, 0xffbfffff, RZ, 0xc0, !PT ;  /* 0xffbfffff00007812 */ /* 0x000fe400078ec0ff */
[----:B0-----:R-:W-:Y:S02]  /*2b5f0*/  @!P2 IADD3 R26, P1, P4, R24, R14, R7 ;  /* 0x0000000e181aa210 */ /* 0x001fe40007c3e007 */
[----:B------:R-:W-:Y:S02]  /*2b600*/  @P2 LOP3.LUT R0, R0, 0x400000, RZ, 0xfc, !PT ;  /* 0x0040000000002812 */ /* 0x000fe400078efcff */
[----:B------:R-:W-:-:S02]  /*2b610*/  @!P2 IADD3.X R27, R31, R15, R6, P1, P4 ;  /* 0x0000000f1f1ba210 */ /* 0x000fc40000fe8406 */
[----:B------:R-:W-:-:S04]  /*2b620*/  ISETP.GE.AND P2, PT, R28, 0x101, PT ;  /* 0x000001011c00780c */ /* 0x000fc80003f46270 */
[----:B------:R-:W-:-:S13]  /*2b630*/  ISETP.LT.OR P5, PT, R29, 0x31, !P2 ;  /* 0x000000311d00780c */ /* 0x000fda00057a1670 */
[----:B------:R-:W0:Y:S02]  /*2b640*/  @!P5 LDC.64 R14, c[0x0][0x5c0] ;  /* 0x00017000ff0edb82 */ /* 0x000e240000000a00 */
[----:B0-----:R-:W-:-:S04]  /*2b650*/  @!P5 IADD3 R66, P1, P4, R24, R14, R9 ;  /* 0x0000000e1842d210 */ /* 0x001fc80007c3e009 */
[----:B------:R-:W-:Y:S02]  /*2b660*/  @!P5 IADD3.X R67, R31, R15, R8, P1, P4 ;  /* 0x0000000f1f43d210 */ /* 0x000fe40000fe8408 */
[----:B------:R-:W-:-:S13]  /*2b670*/  ISETP.LT.OR P4, PT, R29, 0x19, !P3 ;  /* 0x000000191d00780c */ /* 0x000fda0005f81670 */
[----:B------:R-:W0:Y:S01]  /*2b680*/  @!P4 LDC.64 R14, c[0x0][0x5c0] ;  /* 0x00017000ff0ecb82 */ /* 0x000e220000000a00 */
[----:B------:R-:W-:Y:S02]  /*2b690*/  F2FP.SATFINITE.E4M3.F32.PACK_AB_MERGE_C R11, RZ, R11, RZ ;  /* 0x0000000bff0b723e */ /* 0x000fe400048070ff */
[----:B------:R-:W-:-:S03]  /*2b6a0*/  LOP3.LUT R0, R0, 0xfeffffff, RZ, 0xc0, !PT ;  /* 0xfeffffff00007812 */ /* 0x000fc600078ec0ff */
[----:B------:R1:W-:Y:S01]  /*2b6b0*/  @!P6 STG.E.U8 desc[UR52][R18.64+0x19], R11 ;  /* 0x0000190b1200e986 */ /* 0x0003e2000c101134 */
[----:B------:R-:W-:Y:S02]  /*2b6c0*/  @P5 LOP3.LUT R0, R0, 0x1000000, RZ, 0xfc, !PT ;  /* 0x0100000000005812 */ /* 0x000fe400078efcff */
[----:B-1----:R-:W-:-:S04]  /*2b6d0*/  @!P4 IADD3 R11, P1, P5, R3, R24, R9 ;  /* 0x00000018030bc210 */ /* 0x002fc80007d3e009 */
[----:B------:R-:W-:Y:S02]  /*2b6e0*/  @!P4 IADD3.X R13, R4, R31, R8, P1, P5 ;  /* 0x0000001f040dc210 */ /* 0x000fe40000fea408 */
[----:B0-----:R-:W-:Y:S01]  /*2b6f0*/  @!P4 IADD3 R14, P1, R11, R14, RZ ;  /* 0x0000000e0b0ec210 */ /* 0x001fe20007f3e0ff */
[----:B-----5:R-:W-:Y:S02]  /*2b700*/  FMUL R11, R70, UR4 ;  /* 0x00000004460b7c20 */ /* 0x020fe40008400000 */
[----:B------:R-:W3:Y:S04]  /*2b710*/  LDL.LU R70, [R1+0x158] ;  /* 0x0001580001467983 */ /* 0x000ee80000300800 */
[----:B------:R-:W4:Y:S01]  /*2b720*/  LDL.LU R72, [R1+0x15c] ;  /* 0x00015c0001487983 */ /* 0x000f220000300800 */
[----:B------:R-:W-:Y:S01]  /*2b730*/  @!P4 IMAD.X R15, R13, 0x1, R15, P1 ;  /* 0x000000010d0fc824 */ /* 0x000fe200008e060f */
[----:B------:R-:W-:-:S13]  /*2b740*/  ISETP.LT.OR P1, PT, R29, 0x1a, !P3 ;  /* 0x0000001a1d00780c */ /* 0x000fda0005f21670 */
[----:B------:R-:W0:Y:S01]  /*2b750*/  @!P1 LDC.64 R16, c[0x0][0x5c0] ;  /* 0x00017000ff109b82 */ /* 0x000e220000000a00 */
[----:B------:R-:W-:Y:S02]  /*2b760*/  F2FP.SATFINITE.E4M3.F32.PACK_AB_MERGE_C R11, RZ, R11, RZ ;  /* 0x0000000bff0b723e */ /* 0x000fe400048070ff */
[----:B------:R-:W-:-:S03]  /*2b770*/  @!P1 IADD3 R13, P5, P6, R3, R24, R9 ;  /* 0x00000018030d9210 */ /* 0x000fc60007ebe009 */
[----:B------:R1:W-:Y:S01]  /*2b780*/  @!P4 STG.E.U8 desc[UR52][R14.64+0x18], R11 ;  /* 0x0000180b0e00c986 */ /* 0x0003e2000c101134 */
[----:B------:R-:W-:Y:S01]  /*2b790*/  @!P1 IADD3.X R25, R4, R31, R8, P5, P6 ;  /* 0x0000001f04199210 */ /* 0x000fe20002fec408 */
[----:B-1----:R-:W-:Y:S01]  /*2b7a0*/  FMUL R11, R71, UR4 ;  /* 0x00000004470b7c20 */ /* 0x002fe20008400000 */
[----:B0-----:R-:W-:-:S04]  /*2b7b0*/  @!P1 IADD3 R16, P4, R13, R16, RZ ;  /* 0x000000100d109210 */ /* 0x001fc80007f9e0ff */
[----:B------:R-:W-:Y:S01]  /*2b7c0*/  F2FP.SATFINITE.E4M3.F32.PACK_AB_MERGE_C R11, RZ, R11, RZ ;  /* 0x0000000bff0b723e */ /* 0x000fe200048070ff */
[----:B------:R-:W-:-:S05]  /*2b7d0*/  @!P1 IMAD.X R17, R25, 0x1, R17, P4 ;  /* 0x0000000119119824 */ /* 0x000fca00020e0611 */
[----:B------:R2:W-:Y:S01]  /*2b7e0*/  @!P1 STG.E.U8 desc[UR52][R16.64+0x19], R11 ;  /* 0x0000190b10009986 */ /* 0x0005e2000c101134 */
[----:B------:R-:W-:-:S13]  /*2b7f0*/  ISETP.LT.OR P3, PT, R29, 0x32, !P2 ;  /* 0x000000321d00780c */ /* 0x000fda0005761670 */
[----:B------:R-:W0:Y:S02]  /*2b800*/  @!P3 LDC.64 R14, c[0x0][0x5c0] ;  /* 0x00017000ff0ebb82 */ /* 0x000e240000000a00 */
[----:B0-----:R-:W-:-:S04]  /*2b810*/  @!P3 IADD3 R18, P5, P6, R24, R14, R9 ;  /* 0x0000000e1812b210 */ /* 0x001fc80007ebe009 */
[----:B------:R-:W-:Y:S02]  /*2b820*/  @!P3 IADD3.X R19, R31, R15, R8, P5, P6 ;  /* 0x0000000f1f13b210 */ /* 0x000fe40002fec408 */
[----:B------:R-:W-:-:S13]  /*2b830*/  ISETP.LT.OR P5, PT, R29, 0x39, !P2 ;  /* 0x000000391d00780c */ /* 0x000fda00057a1670 */
[----:B------:R-:W0:Y:S01]  /*2b840*/  @!P5 LDC.64 R14, c[0x0][0x5c0] ;  /* 0x00017000ff0edb82 */ /* 0x000e220000000a00 */
[----:B--2---:R-:W-:Y:S02]  /*2b850*/  FMUL R11, R30, UR4 ;  /* 0x000000041e0b7c20 */ /* 0x004fe40008400000 */
[----:B------:R-:W2:Y:S01]  /*2b860*/  LDL.LU R30, [R1+0x160] ;  /* 0x00016000011e7983 */ /* 0x000ea20000300800 */
[----:B0-----:R-:W-:Y:S02]  /*2b870*/  @!P5 IADD3 R34, P1, P4, R24, R14, R9 ;  /* 0x0000000e1822d210 */ /* 0x001fe40007c3e009 */
[----:B------:R-:W-:Y:S01]  /*2b880*/  ISETP.GE.AND P6, PT, R28, 0x1, PT ;  /* 0x000000011c00780c */ /* 0x000fe20003fc6270 */
[----:B------:R-:W5:Y:S01]  /*2b890*/  LDL.LU R73, [R1+0x164] ;  /* 0x0001640001497983 */ /* 0x000f620000300800 */
        /* <DEDUP_REMOVED lines=9> */
[----:B------:R-:W-:Y:S02]  /*2b930*/  ISETP.LT.OR P2, PT, R29, 0x3a, !P2 ;  /* 0x0000003a1d00780c */ /* 0x000fe40005741670 */
[----:B0-----:R-:W-:Y:S01]  /*2b940*/  @!P1 IADD3 R14, P4, R24, R14, RZ ;  /* 0x0000000e180e9210 */ /* 0x001fe20007f9e0ff */
[----:B---3--:R-:W-:-:S04]  /*2b950*/  FMUL R11, R70, UR4 ;  /* 0x00000004460b7c20 */ /* 0x008fc80008400000 */
[----:B------:R-:W-:Y:S01]  /*2b960*/  @!P1 IMAD.X R15, R31, 0x1, R15, P4 ;  /* 0x000000011f0f9824 */ /* 0x000fe200020e060f */
[----:B------:R-:W-:-:S05]  /*2b970*/  F2FP.SATFINITE.E4M3.F32.PACK_AB_MERGE_C R11, RZ, R11, RZ ;  /* 0x0000000bff0b723e */ /* 0x000fca00048070ff */
[----:B------:R4:W-:Y:S02]  /*2b980*/  @!P1 STG.E.U8 desc[UR52][R14.64+0x21], R11 ;  /* 0x0000210b0e009986 */ /* 0x0009e4000c101134 */
[----:B----4-:R-:W-:Y:S01]  /*2b990*/  FMUL R11, R72, UR4 ;  /* 0x00000004480b7c20 */ /* 0x010fe20008400000 */
[----:B------:R-:W0:Y:S01]  /*2b9a0*/  @!P2 LDC.64 R14, c[0x0][0x5c0] ;  /* 0x00017000ff0eab82 */ /* 0x000e220000000a00 */
[----:B------:R-:W3:Y:S01]  /*2b9b0*/  LDL.LU R72, [R1+0x168] ;  /* 0x0001680001487983 */ /* 0x000ee20000300800 */
[----:B------:R-:W-:-:S04]  /*2b9c0*/  LOP3.LUT R0, R0, 0xfffffffe, RZ, 0xc0, !PT ;  /* 0xfffffffe00007812 */ /* 0x000fc800078ec0ff */
[----:B------:R-:W-:-:S04]  /*2b9d0*/  @P3 LOP3.LUT R0, R0, 0x1, RZ, 0xfc, !PT ;  /* 0x0000000100003812 */ /* 0x000fc800078efcff */
[----:B------:R-:W-:-:S04]  /*2b9e0*/  LOP3.LUT R0, R0, 0xfdffffff, RZ, 0xc0, !PT ;  /* 0xfdffffff00007812 */ /* 0x000fc800078ec0ff */
[----:B------:R-:W-:Y:S02]  /*2b9f0*/  @P5 LOP3.LUT R0, R0, 0x2000000, RZ, 0xfc, !PT ;  /* 0x0200000000005812 */ /* 0x000fe400078efcff */
[----:B------:R-:W-:Y:S02]  /*2ba00*/  LOP3.LUT P3, RZ, R10, 0x2, RZ, 0xc0, !PT ;  /* 0x000000020aff7812 */ /* 0x000fe4000786c0ff */
[----:B------:R-:W-:Y:S02]  /*2ba10*/  LOP3.LUT R0, R0, 0xfffff7ff, RZ, 0xc0, !PT ;  /* 0xfffff7ff00007812 */ /* 0x000fe400078ec0ff */
[----:B0-----:R-:W-:Y:S02]  /*2ba20*/  @!P2 IADD3 R16, P1, P4, R24, R14, R9 ;  /* 0x0000000e1810a210 */ /* 0x001fe40007c3e009 */
[----:B------:R-:W-:Y:S02]  /*2ba30*/  @P2 LOP3.LUT R0, R0, 0x800, RZ, 0xfc, !PT ;  /* 0x0000080000002812 */ /* 0x000fe400078efcff */
[----:B------:R-:W-:-:S02]  /*2ba40*/  @!P2 IADD3.X R17, R31, R15, R8, P1, P4 ;  /* 0x0000000f1f11a210 */ /* 0x000fc40000fe8408 */
[----:B------:R-:W-:Y:S02]  /*2ba50*/  ISETP.LT.OR P2, PT, R29, 0x21, !P3 ;  /* 0x000000211d00780c */ /* 0x000fe40005f41670 */
[----:B------:R-:W-:-:S11]  /*2ba60*/  F2FP.SATFINITE.E4M3.F32.PACK_AB_MERGE_C R11, RZ, R11, RZ ;  /* 0x0000000bff0b723e */ /* 0x000fd600048070ff */
        /* <DEDUP_REMOVED lines=8> */
[----:B------:R-:W2:Y:S04]  /*2baf0*/  LDL.LU R30, [R1+0x16c] ;  /* 0x00016c00011e7983 */ /* 0x000ea80000300800 */
[----:B------:R-:W4:Y:S01]  /*2bb00*/  LDL.LU R76, [R1+0x170] ;  /* 0x00017000014c7983 */ /* 0x000f220000300800 */
[----:B0-----:R-:W-:Y:S02]  /*2bb10*/  @!P5 IADD3 R52, P1, P4, R24, R14, R3 ;  /* 0x0000000e1834d210 */ /* 0x001fe40007c3e003 */
[----:B------:R-:W-:Y:S01]  /*2bb20*/  ISETP.LT.OR P2, PT, R29, 0x22, !P3 ;  /* 0x000000221d00780c */ /* 0x000fe20005f41670 */
[----:B------:R-:W4:Y:S01]  /*2bb30*/  LDL.LU R77, [R1+0x174] ;  /* 0x00017400014d7983 */ /* 0x000f220000300800 */
[----:B------:R-:W-:-:S02]  /*2bb40*/  @!P5 IADD3.X R53, R31, R15, R4, P1, P4 ;  /* 0x0000000f1f35d210 */ /* 0x000fc40000fe8404 */
[----:B------:R-:W-:-:S13]  /*2bb50*/  ISETP.LT.OR P5, PT, R29, 0x49, !P3 ;  /* 0x000000491d00780c */ /* 0x000fda0005fa1670 */
[----:B------:R-:W0:Y:S02]  /*2bb60*/  @!P5 LDC.64 R14, c[0x0][0x5c0] ;  /* 0x00017000ff0edb82 */ /* 0x000e240000000a00 */
[----:B0-----:R-:W-:-:S04]  /*2bb70*/  @!P5 IADD3 R74, P1, P4, R24, R14, R3 ;  /* 0x0000000e184ad210 */ /* 0x001fc80007c3e003 */
[----:B------:R-:W-:Y:S02]  /*2bb80*/  @!P5 IADD3.X R75, R31, R15, R4, P1, P4 ;  /* 0x0000000f1f4bd210 */ /* 0x000fe40000fe8404 */
[----:B------:R-:W-:-:S13]  /*2bb90*/  ISETP.LT.OR P1, PT, R29, 0x29, !P6 ;  /* 0x000000291d00780c */ /* 0x000fda0007721670 */
[----:B------:R-:W0:Y:S01]  /*2bba0*/  @!P1 LDC.64 R14, c[0x0][0x5c0] ;  /* 0x00017000ff0e9b82 */ /* 0x000e220000000a00 */
[----:B------:R-:W-:-:S05]  /*2bbb0*/  F2FP.SATFINITE.E4M3.F32.PACK_AB_MERGE_C R11, RZ, R11, RZ ;  /* 0x0000000bff0b723e */ /* 0x000fca00048070ff */
[----:B------:R5:W-:Y:S02]  /*2bbc0*/  @!P2 STG.E.U8 desc[UR52][R50.64+0x21], R11 ;  /* 0x0000210b3200a986 */ /* 0x000be4000c101134 */
[----:B-----5:R-:W-:Y:S01]  /*2bbd0*/  FMUL R11, R73, UR4 ;  /* 0x00000004490b7c20 */ /* 0x020fe20008400000 */
[----:B0-----:R-:W-:-:S04]  /*2bbe0*/  @!P1 IADD3 R14, P4, R24, R14, RZ ;  /* 0x0000000e180e9210 */ /* 0x001fc80007f9e0ff */
[----:B------:R-:W-:Y:S01]  /*2bbf0*/  F2FP.SATFINITE.E4M3.F32.PACK_AB_MERGE_C R11, RZ, R11, RZ ;  /* 0x0000000bff0b723e */ /* 0x000fe200048070ff */
[----:B------:R-:W-:-:S05]  /*2bc00*/  @!P1 IMAD.X R15, R31, 0x1, R15, P4 ;  /* 0x000000011f0f9824 */ /* 0x000fca00020e060f */
[----:B------:R0:W-:Y:S01]  /*2bc10*/  @!P1 STG.E.U8 desc[UR52][R14.64+0x28], R11 ;  /* 0x0000280b0e009986 */ /* 0x0001e2000c101134 */
[----:B------:R-:W-:-:S13]  /*2bc20*/  ISETP.LT.OR P1, PT, R29, 0x2a, !P6 ;  /* 0x0000002a1d00780c */ /* 0x000fda0007721670 */
[----:B0-----:R-:W0:Y:S01]  /*2bc30*/  @!P1 LDC.64 R14, c[0x0][0x5c0] ;  /* 0x00017000ff0e9b82 */ /* 0x001e220000000a00 */
[----:B------:R-:W-:Y:S01]  /*2bc40*/  ISETP.LT.OR P6, PT, R29, 0x4a, !P3 ;  /* 0x0000004a1d00780c */ /* 0x000fe20005fc1670 */
[----:B---3--:R-:W-:-:S05]  /*2bc50*/  FMUL R11, R72, UR4 ;  /* 0x00000004480b7c20 */ /* 0x008fca0008400000 */
[----:B------:R-:W-:Y:S02]  /*2bc60*/  F2FP.SATFINITE.E4M3.F32.PACK_AB_MERGE_C R11, RZ, R11, RZ ;  /* 0x0000000bff0b723e */ /* 0x000fe400048070ff */
[----:B0-----:R-:W-:-:S05]  /*2bc70*/  @!P1 IADD3 R14, P4, R24, R14, RZ ;  /* 0x0000000e180e9210 */ /* 0x001fca0007f9e0ff */
[----:B------:R-:W-:-:S05]  /*2bc80*/  @!P1 IMAD.X R15, R31, 0x1, R15, P4 ;  /* 0x000000011f0f9824 */ /* 0x000fca00020e060f */
[----:B------:R0:W-:Y:S02]  /*2bc90*/  @!P1 STG.E.U8 desc[UR52][R14.64+0x29], R11 ;  /* 0x0000290b0e009986 */ /* 0x0001e4000c101134 */
[----:B0-----:R-:W0:Y:S01]  /*2bca0*/  @!P6 LDC.64 R14, c[0x0][0x5c0] ;  /* 0x00017000ff0eeb82 */ /* 0x001e220000000a00 */
[C---:B------:R-:W-:Y:S02]  /*2bcb0*/  LOP3.LUT P2, RZ, R0.reuse, 0x4000, RZ, 0xc0, !PT ;  /* 0x0000400000ff7812 */ /* 0x040fe4000784c0ff */
[----:B------:R-:W-:Y:S02]  /*2bcc0*/  LOP3.LUT R0, R0, 0xefffffff, RZ, 0xc0, !PT ;  /* 0xefffffff00007812 */ /* 0x000fe400078ec0ff */
[----:B------:R-:W-:Y:S02]  /*2bcd0*/  LOP3.LUT R12, R12, 0x7fffffff, RZ, 0xc0, !PT ;  /* 0x7fffffff0c0c7812 */ /* 0x000fe400078ec0ff */
[----:B------:R-:W-:Y:S02]  /*2bce0*/  @P5 LOP3.LUT R0, R0, 0x10000000, RZ, 0xfc, !PT ;  /* 0x1000000000005812 */ /* 0x000fe400078efcff */
[----:B------:R-:W-:-:S02]  /*2bcf0*/  @P3 LOP3.LUT R12, R12, 0x80000000, RZ, 0xfc, !PT ;  /* 0x800000000c0c3812 */ /* 0x000fc400078efcff */
[C---:B------:R-:W-:Y:S02]  /*2bd00*/  LOP3.LUT P5, RZ, R0.reuse, 0x2000, RZ, 0xc0, !PT ;  /* 0x0000200000ff7812 */ /* 0x040fe400078ac0ff */
[C---:B------:R-:W-:Y:S02]  /*2bd10*/  LOP3.LUT P3, RZ, R0.reuse, 0x2, RZ, 0xc0, !PT ;  /* 0x0000000200ff7812 */ /* 0x040fe4000786c0ff */
[----:B------:R-:W-:-:S04]  /*2bd20*/  LOP3.LUT R0, R0, 0xffffffbf, RZ, 0xc0, !PT ;  /* 0xffffffbf00007812 */ /* 0x000fc800078ec0ff */
[----:B------:R-:W-:Y:S02]  /*2bd30*/  @P6 LOP3.LUT R0, R0, 0x40, RZ, 0xfc, !PT ;  /* 0x0000004000006812 */ /* 0x000fe400078efcff */
[----:B0-----:R-:W-:-:S04]  /*2bd40*/  @!P6 IADD3 R50, P1, P4, R24, R14, R3 ;  /* 0x0000000e1832e210 */ /* 0x001fc80007c3e003 */
[----:B------:R-:W-:Y:S02]  /*2bd50*/  @!P6 IADD3.X R51, R31, R15, R4, P1, P4 ;  /* 0x0000000f1f33e210 */ /* 0x000fe40000fe8404 */
[----:B------:R-:W-:-:S13]  /*2bd60*/  ISETP.LT.OR P6, PT, R29, 0x41, !P0 ;  /* 0x000000411d00780c */ /* 0x000fda00047c1670 */
[----:B------:R-:W0:Y:S01]  /*2bd70*/  @!P6 LDC.64 R14, c[0x0][0x5c0] ;  /* 0x00017000ff0eeb82 */ /* 0x000e220000000a00 */
[----:B------:R-:W-:Y:S02]  /*2bd80*/  LOP3.LUT R0, R0, 0xf7ffffff, RZ, 0xc0, !PT ;  /* 0xf7ffffff00007812 */ /* 0x000fe400078ec0ff */
[----:B0-----:R-:W-:-:S04]  /*2bd90*/  @!P6 IADD3 R72, P1, P4, R24, R14, R7 ;  /* 0x0000000e1848e210 */ /* 0x001fc80007c3e007 */
[----:B------:R-:W-:Y:S02]  /*2bda0*/  @!P6 IADD3.X R73, R31, R15, R6, P1, P4 ;  /* 0x0000000f1f49e210 */ /* 0x000fe40000fe8406 */
[----:B------:R-:W-:-:S04]  /*2bdb0*/  @P6 LOP3.LUT R0, R0, 0x8000000, RZ, 0xfc, !PT ;  /* 0x0800000000006812 */ /* 0x000fc800078efcff */
[C---:B------:R-:W-:Y:S02]  /*2bdc0*/  LOP3.LUT P6, RZ, R0.reuse, 0x100, RZ, 0xc0, !PT ;  /* 0x0000010000ff7812 */ /* 0x040fe400078cc0ff */
[----:B------:R-:W-:Y:S01]  /*2bdd0*/  LOP3.LUT R0, R0, 0xffffbfff, RZ, 0xc0, !PT ;  /* 0xffffbfff00007812 */ /* 0x000fe200078ec0ff */
[----:B--2---:R-:W-:Y:S02]  /*2bde0*/  FMUL R11, R30, UR4 ;  /* 0x000000041e0b7c20 */ /* 0x004fe40008400000 */
[----:B------:R-:W2:Y:S03]  /*2bdf0*/  LDL.LU R30, [R1+0x178] ;  /* 0x00017800011e7983 */ /* 0x000ea60000300800 */
[----:B------:R-:W-:-:S05]  /*2be00*/  F2FP.SATFINITE.E4M3.F32.PACK_AB_MERGE_C R11, RZ, R11, RZ ;  /* 0x0000000bff0b723e */ /* 0x000fca00048070ff */
[----:B------:R0:W-:Y:S01]  /*2be10*/  @!P2 STG.E.U8 desc[UR52][R56.64+0x28], R11 ;  /* 0x0000280b3800a986 */ /* 0x0001e2000c101134 */
[----:B------:R-:W-:-:S13]  /*2be20*/  ISETP.LT.OR P2, PT, R29, 0x42, !P0 ;  /* 0x000000421d00780c */ /* 0x000fda0004741670 */
[----:B------:R-:W0:Y:S01]  /*2be30*/  @!P2 LDC.64 R14, c[0x0][0x5c0] ;  /* 0x00017000ff0eab82 */ /* 0x000e220000000a00 */
[----:B------:R-:W-:Y:S02]  /*2be40*/  @P2 LOP3.LUT R0, R0, 0x4000, RZ, 0xfc, !PT ;  /* 0x0000400000002812 */ /* 0x000fe400078efcff */
[----:B0-----:R-:W-:-:S04]  /*2be50*/  @!P2 IADD3 R56, P1, P4, R24, R14, R7 ;  /* 0x0000000e1838a210 */ /* 0x001fc80007c3e007 */
[----:B------:R-:W-:Y:S02]  /*2be60*/  @!P2 IADD3.X R57, R31, R15, R6, P1, P4 ;  /* 0x0000000f1f39a210 */ /* 0x000fe40000fe8406 */
[----:B------:R-:W-:Y:S01]  /*2be70*/  LOP3.LUT P2, RZ, R10, 0x1, RZ, 0xc0, !PT ;  /* 0x000000010aff7812 */ /* 0x000fe2000784c0ff */
[----:B----4-:R-:W-:Y:S02]  /*2be80*/  FMUL R10, R76, UR4 ;  /* 0x000000044c0a7c20 */ /* 0x010fe40008400000 */
[----:B------:R-:W3:Y:S03]  /*2be90*/  LDL.LU R76, [R1+0x17c] ;  /* 0x00017c00014c7983 */ /* 0x000ee60000300800 */
[----:B------:R-:W-:-:S05]  /*2bea0*/  F2FP.SATFINITE.E4M3.F32.PACK_AB_MERGE_C R10, RZ, R10, RZ ;  /* 0x0000000aff0a723e */ /* 0x000fca00048070ff */
[----:B------:R0:W-:Y:S01]  /*2beb0*/  @!P3 STG.E.U8 desc[UR52][R44.64+0x29], R10 ;  /* 0x0000290a2c00b986 */ /* 0x0001e2000c101134 */
[----:B------:R-:W-:-:S13]  /*2bec0*/  ISETP.LT.OR P3, PT, R29, 0x49, !P0 ;  /* 0x000000491d00780c */ /* 0x000fda0004761670 */
[----:B0-----:R-:W0:Y:S01]  /*2bed0*/  @!P3 LDC.64 R10, c[0x0][0x5c0] ;  /* 0x00017000ff0abb82 */ /* 0x001e220000000a00 */
[----:B------:R-:W-:-:S04]  /*2bee0*/  LOP3.LUT R0, R0, 0xdfffffff, RZ, 0xc0, !PT ;  /* 0xdfffffff00007812 */ /* 0x000fc800078ec0ff */
[----:B------:R-:W-:Y:S02]  /*2bef0*/  @P3 LOP3.LUT R0, R0, 0x20000000, RZ, 0xfc, !PT ;  /* 0x2000000000003812 */ /* 0x000fe400078efcff */
[----:B0-----:R-:W-:-:S04]  /*2bf00*/  @!P3 IADD3 R44, P1, P4, R24, R10, R7 ;  /* 0x0000000a182cb210 */ /* 0x001fc80007c3e007 */
[----:B------:R-:W-:Y:S02]  /*2bf10*/  @!P3 IADD3.X R45, R31, R11, R6, P1, P4 ;  /* 0x0000000b1f2db210 */ /* 0x000fe40000fe8406 */
[----:B------:R-:W-:-:S13]  /*2bf20*/  ISETP.LT.OR P3, PT, R29, 0x4a, !P0 ;  /* 0x0000004a1d00780c */ /* 0x000fda0004761670 */
[----:B------:R-:W0:Y:S01]  /*2bf30*/  @!P3 LDC.64 R10, c[0x0][0x5c0] ;  /* 0x00017000ff0abb82 */ /* 0x000e220000000a00 */
[----:B------:R-:W-:Y:S02]  /*2bf40*/  LOP3.LUT R0, R0, 0xfffffffd, RZ, 0xc0, !PT ;  /* 0xfffffffd00007812 */ /* 0x000fe400078ec0ff */
[----:B------:R-:W-:Y:S02]  /*2bf50*/  LOP3.LUT R12, R12, 0xbfffffff, RZ, 0xc0, !PT ;  /* 0xbfffffff0c0c7812 */ /* 0x000fe400078ec0ff */
[----:B------:R-:W-:Y:S02]  /*2bf60*/  @P3 LOP3.LUT R0, R0, 0x2, RZ, 0xfc, !PT ;  /* 0x0000000200003812 */ /* 0x000fe400078efcff */
[----:B------:R-:W-:Y:S02]  /*2bf70*/  @P0 LOP3.LUT R12, R12, 0x40000000, RZ, 0xfc, !PT ;  /* 0x400000000c0c0812 */ /* 0x000fe400078efcff */
[----:B0-----:R-:W-:Y:S01]  /*2bf80*/  @!P3 IADD3 R104, P1, P4, R24, R10, R7 ;  /* 0x0000000a1868b210 */ /* 0x001fe20007c3e007 */
[----:B------:R-:W-:-:S02]  /*2bf90*/  FMUL R10, R77, UR4 ;  /* 0x000000044d0a7c20 */ /* 0x000fc40008400000 */
[----:B------:R-:W4:Y:S01]  /*2bfa0*/  LDL.LU R77, [R1+0x180] ;  /* 0x00018000014d7983 */ /* 0x000f220000300800 */
[----:B------:R-:W-:Y:S02]  /*2bfb0*/  @!P3 IADD3.X R105, R31, R11, R6, P1, P4 ;  /* 0x0000000b1f69b210 */ /* 0x000fe40000fe8406 */
[----:B------:R-:W-:-:S04]  /*2bfc0*/  ISETP.GE.AND P3, PT, R28, 0x101, PT ;  /* 0x000001011c00780c */ /* 0x000fc80003f66270 */
[----:B------:R-:W-:Y:S02]  /*2bfd0*/  ISETP.LT.OR P0, PT, R29, 0x41, !P3 ;  /* 0x000000411d00780c */ /* 0x000fe40005f01670 */
[----:B------:R-:W-:-:S05]  /*2bfe0*/  F2FP.SATFINITE.E4M3.F32.PACK_AB_MERGE_C R10, RZ, R10, RZ ;  /* 0x0000000aff0a723e */ /* 0x000fca00048070ff */
[----:B------:R0:W-:Y:S06]  /*2bff0*/  @!P5 STG.E.U8 desc[UR52][R46.64+0x20], R10 ;  /* 0x0000200a2e00d986 */ /* 0x0001ec000c101134 */
[----:B0-----:R-:W0:Y:S02]  /*2c000*/  @!P0 LDC.64 R10, c[0x0][0x5c0] ;  /* 0x00017000ff0a8b82 */ /* 0x001e240000000a00 */
[----:B0-----:R-:W-:-:S04]  /*2c010*/  @!P0 IADD3 R114, P1, P4, R24, R10, R9 ;  /* 0x0000000a18728210 */ /* 0x001fc80007c3e009 */
[----:B------:R-:W-:Y:S02]  /*2c020*/  @!P0 IADD3.X R115, R31, R11, R8, P1, P4 ;  /* 0x0000000b1f738210 */ /* 0x000fe40000fe8408 */
[----:B------:R-:W-:-:S13]  /*2c030*/  ISETP.LT.OR P4, PT, R29, 0x21, !P2 ;  /* 0x000000211d00780c */ /* 0x000fda0005781670 */
[----:B------:R-:W-:-:S04]  /*2c040*/  @!P4 IADD3 R13, P1, P5, R3, R24, R7 ;  /* 0x00000018030dc210 */ /* 0x000fc80007d3e007 */
[----:B------:R-:W-:Y:S01]  /*2c050*/  @!P4 IADD3.X R14, R4, R31, R6, P1, P5 ;  /* 0x0000001f040ec210 */ /* 0x000fe20000fea406 */
[----:B--2---:R-:W-:-:S05]  /*2c060*/  FMUL R10, R30, UR4 ;  /* 0x000000041e0a7c20 */ /* 0x004fca0008400000 */
[----:B------:R-:W-:-:S05]  /*2c070*/  F2FP.SATFINITE.E4M3.F32.PACK_AB_MERGE_C R10, RZ, R10, RZ ;  /* 0x0000000aff0a723e */ /* 0x000fca00048070ff */
[----:B------:R0:W-:Y:S02]  /*2c080*/  @!P6 STG.E.U8 desc[UR52][R32.64+0x21], R10 ;  /* 0x0000210a2000e986 */ /* 0x0001e4000c101134 */
[----:B0-----:R-:W0:Y:S02]  /*2c090*/  @!P4 LDC.64 R10, c[0x0][0x5c0] ;  /* 0x00017000ff0acb82 */ /* 0x001e240000000a00 */
[----:B0-----:R-:W-:Y:S01]  /*2c0a0*/  @!P4 IADD3 R10, P1, R13, R10, RZ ;  /* 0x0000000a0d0ac210 */ /* 0x001fe20007f3e0ff */
[----:B---3--:R-:W-:Y:S02]  /*2c0b0*/  FMUL R13, R76, UR4 ;  /* 0x000000044c0d7c20 */ /* 0x008fe40008400000 */
[----:B------:R-:W2:Y:S01]  /*2c0c0*/  LDL.LU R76, [R1+0x184] ;  /* 0x00018400014c7983 */ /* 0x000ea20000300800 */
[----:B------:R-:W-:-:S03]  /*2c0d0*/  ISETP.LT.OR P3, PT, R29, 0x42, !P3 ;  /* 0x000000421d00780c */ /* 0x000fc60005f61670 */
[----:B------:R-:W3:Y:S01]  /*2c0e0*/  LDL.LU R78, [R1+0x188] ;  /* 0x00018800014e7983 */ /* 0x000ee20000300800 */
[----:B------:R-:W-:Y:S01]  /*2c0f0*/  @!P4 IMAD.X R11, R14, 0x1, R11, P1 ;  /* 0x000000010e0bc824 */ /* 0x000fe200008e060b */
[----:B------:R-:W-:-:S05]  /*2c100*/  F2FP.SATFINITE.E4M3.F32.PACK_AB_MERGE_C R13, RZ, R13, RZ ;  /* 0x0000000dff0d723e */ /* 0x000fca00048070ff */
[----:B------:R0:W-:Y:S01]  /*2c110*/  @!P4 STG.E.U8 desc[UR52][R10.64+0x20], R13 ;  /* 0x0000200d0a00c986 */ /* 0x0001e2000c101134 */
[----:B------:R-:W-:Y:S02]  /*2c120*/  ISETP.LT.OR P1, PT, R29, 0x22, !P2 ;  /* 0x000000221d00780c */ /* 0x000fe40005721670 */
[----:B0-----:R-:W0:Y:S11]  /*2c130*/  @!P3 LDC.64 R10, c[0x0][0x5c0] ;  /* 0x00017000ff0abb82 */ /* 0x001e360000000a00 */
[----:B------:R-:W-:Y:S01]  /*2c140*/  @!P1 IADD3 R25, P5, P6, R3, R24, R7 ;  /* 0x0000001803199210 */ /* 0x000fe20007ebe007 */
[----:B------:R-:W1:Y:S03]  /*2c150*/  @!P1 LDC.64 R14, c[0x0][0x5c0] ;  /* 0x00017000ff0e9b82 */ /* 0x000e660000000a00 */
[----:B------:R-:W-:-:S02]  /*2c160*/  @!P1 IADD3.X R30, R4, R31, R6, P5, P6 ;  /* 0x0000001f041e9210 */ /* 0x000fc40002fec406 */
[----:B------:R-:W-:-:S04]  /*2c170*/  LOP3.LUT R0, R0, 0xffffdfff, RZ, 0xc0, !PT ;  /* 0xffffdfff00007812 */ /* 0x000fc800078ec0ff */
[----:B------:R-:W-:Y:S02]  /*2c180*/  @P0 LOP3.LUT R0, R0, 0x2000, RZ, 0xfc, !PT ;  /* 0x0000200000000812 */ /* 0x000fe400078efcff */
[----:B0-----:R-:W-:Y:S02]  /*2c190*/  @!P3 IADD3 R32, P5, P6, R24, R10, R9 ;  /* 0x0000000a1820b210 */ /* 0x001fe40007ebe009 */
[C---:B------:R-:W-:Y:S02]  /*2c1a0*/  LOP3.LUT P0, RZ, R0.reuse, 0x80, RZ, 0xc0, !PT ;  /* 0x0000008000ff7812 */ /* 0x040fe4000780c0ff */
[----:B------:R-:W-:Y:S02]  /*2c1b0*/  LOP3.LUT R0, R0, 0xfffffeff, RZ, 0xc0, !PT ;  /* 0xfffffeff00007812 */ /* 0x000fe400078ec0ff */
[----:B------:R-:W-:Y:S02]  /*2c1c0*/  @!P3 IADD3.X R33, R31, R11, R8, P5, P6 ;  /* 0x0000000b1f21b210 */ /* 0x000fe40002fec408 */
[----:B------:R-:W-:-:S02]  /*2c1d0*/  ISETP.GE.AND P5, PT, R28, 0x101, PT ;  /* 0x000001011c00780c */ /* 0x000fc40003fa6270 */
[----:B------:R-:W-:Y:S02]  /*2c1e0*/  @P3 LOP3.LUT R0, R0, 0x100, RZ, 0xfc, !PT ;  /* 0x0000010000003812 */ /* 0x000fe400078efcff */
[----:B------:R-:W-:Y:S02]  /*2c1f0*/  ISETP.LT.OR P3, PT, R29, 0x49, !P5 ;  /* 0x000000491d00780c */ /* 0x000fe40006f61670 */
[----:B-1----:R-:W-:-:S05]  /*2c200*/  @!P1 IADD3 R14, P4, R25, R14, RZ ;  /* 0x0000000e190e9210 */ /* 0x002fca0007f9e0ff */
[----:B------:R-:W-:Y:S02]  /*2c210*/  @!P1 IMAD.X R15, R30, 0x1, R15, P4 ;  /* 0x000000011e0f9824 */ /* 0x000fe400020e060f */
[----:B----4-:R-:W-:Y:S02]  /*2c220*/  FMUL R10, R77, UR4 ;  /* 0x000000044d0a7c20 */ /* 0x010fe40008400000 */
[----:B------:R-:W4:Y:S03]  /*2c230*/  LDL.LU R77, [R1+0x18c] ;  /* 0x00018c00014d7983 */ /* 0x000f260000300800 */
[----:B------:R-:W-:-:S05]  /*2c240*/  F2FP.SATFINITE.E4M3.F32.PACK_AB_MERGE_C R10, RZ, R10, RZ ;  /* 0x0000000aff0a723e */ /* 0x000fca00048070ff */
[----:B------:R0:W-:Y:S02]  /*2c250*/  @!P1 STG.E.U8 desc[UR52][R14.64+0x21], R10 ;  /* 0x0000210a0e009986 */ /* 0x0001e4000c101134 */
[----:B0-----:R-:W0:Y:S01]  /*2c260*/  @!P3 LDC.64 R10, c[0x0][0x5c0] ;  /* 0x00017000ff0abb82 */ /* 0x001e220000000a00 */
[----:B------:R-:W-:Y:S02]  /*2c270*/  ISETP.LT.OR P5, PT, R29, 0x4a, !P5 ;  /* 0x0000004a1d00780c */ /* 0x000fe40006fa1670 */
[----:B0-----:R-:W-:-:S04]  /*2c280*/  @!P3 IADD3 R46, P1, P4, R24, R10, R9 ;  /* 0x0000000a182eb210 */ /* 0x001fc80007c3e009 */
[----:B------:R-:W-:-:S07]  /*2c290*/  @!P3 IADD3.X R47, R31, R11, R8, P1, P4 ;  /* 0x0000000b1f2fb210 */ /* 0x000fce0000fe8408 */
[----:B------:R-:W0:Y:S02]  /*2c2a0*/  @!P5 LDC.64 R10, c[0x0][0x5c0] ;  /* 0x00017000ff0adb82 */ /* 0x000e240000000a00 */
[----:B0-----:R-:W-:Y:S02]  /*2c2b0*/  @!P5 IADD3 R110, P1, P4, R24, R10, R9 ;  /* 0x0000000a186ed210 */ /* 0x001fe40007c3e009 */
[C---:B------:R-:W-:Y:S02]  /*2c2c0*/  LOP3.LUT P6, RZ, R0.reuse, 0x8000, RZ, 0xc0, !PT ;  /* 0x0000800000ff7812 */ /* 0x040fe400078cc0ff */
[----:B------:R-:W-:Y:S01]  /*2c2d0*/  LOP3.LUT R0, R0, 0x7fffffff, RZ, 0xc0, !PT ;  /* 0x7fffffff00007812 */ /* 0x000fe200078ec0ff */
[----:B--2---:R-:W-:Y:S02]  /*2c2e0*/  FMUL R10, R76, UR4 ;  /* 0x000000044c0a7c20 */ /* 0x004fe40008400000 */
[----:B------:R-:W2:Y:S01]  /*2c2f0*/  LDL.LU R76, [R1+0x190] ;  /* 0x00019000014c7983 */ /* 0x000ea20000300800 */
[----:B------:R-:W-:-:S02]  /*2c300*/  @P3 LOP3.LUT R0, R0, 0x80000000, RZ, 0xfc, !PT ;  /* 0x8000000000003812 */ /* 0x000fc400078efcff */
[----:B------:R-:W-:Y:S02]  /*2c310*/  LOP3.LUT P3, RZ, R12, 0x80000000, RZ, 0xc0, !PT ;  /* 0x800000000cff7812 */ /* 0x000fe4000786c0ff */
[----:B------:R-:W-:Y:S02]  /*2c320*/  LOP3.LUT R0, R0, 0xbfffffff, RZ, 0xc0, !PT ;  /* 0xbfffffff00007812 */ /* 0x000fe400078ec0ff */
[----:B------:R-:W-:Y:S02]  /*2c330*/  @!P5 IADD3.X R111, R31, R11, R8, P1, P4 ;  /* 0x0000000b1f6fd210 */ /* 0x000fe40000fe8408 */
[----:B------:R-:W-:Y:S02]  /*2c340*/  @P5 LOP3.LUT R0, R0, 0x40000000, RZ, 0xfc, !PT ;  /* 0x4000000000005812 */ /* 0x000fe400078efcff */
[----:B------:R-:W-:Y:S02]  /*2c350*/  ISETP.LT.OR P5, PT, R29, 0x51, !P3 ;  /* 0x000000511d00780c */ /* 0x000fe40005fa1670 */
[----:B------:R-:W-:-:S05]  /*2c360*/  F2FP.SATFINITE.E4M3.F32.PACK_AB_MERGE_C R10, RZ, R10, RZ ;  /* 0x0000000aff0a723e */ /* 0x000fca00048070ff */
[----:B------:R0:W-:Y:S06]  /*2c370*/  @!P6 STG.E.U8 desc[UR52][R42.64+0x28], R10 ;  /* 0x0000280a2a00e986 */ /* 0x0001ec000c101134 */
[----:B0-----:R-:W0:Y:S02]  /*2c380*/  @!P5 LDC.64 R10, c[0x0][0x5c0] ;  /* 0x00017000ff0adb82 */ /* 0x001e240000000a00 */
[----:B0-----:R-:W-:Y:S01]  /*2c390*/  @!P5 IADD3 R124, P1, P4, R24, R10, R3 ;  /* 0x0000000a187cd210 */ /* 0x001fe20007c3e003 */
[----:B---3--:R-:W-:-:S03]  /*2c3a0*/  FMUL R10, R78, UR4 ;  /* 0x000000044e0a7c20 */ /* 0x008fc60008400000 */
[----:B------:R-:W-:Y:S02]  /*2c3b0*/  @!P5 IADD3.X R125, R31, R11, R4, P1, P4 ;  /* 0x0000000b1f7dd210 */ /* 0x000fe40000fe8404 */
[----:B------:R-:W-:Y:S02]  /*2c3c0*/  ISETP.LT.OR P4, PT, R29, 0x29, !P2 ;  /* 0x000000291d00780c */ /* 0x000fe40005781670 */
[----:B------:R-:W-:-:S05]  /*2c3d0*/  F2FP.SATFINITE.E4M3.F32.PACK_AB_MERGE_C R10, RZ, R10, RZ ;  /* 0x0000000aff0a723e */ /* 0x000fca00048070ff */
[----:B------:R0:W-:Y:S06]  /*2c3e0*/  @!P0 STG.E.U8 desc[UR52][R38.64+0x29], R10 ;  /* 0x0000290a26008986 */ /* 0x0001ec000c101134 */
[----:B0-----:R-:W0:Y:S01]  /*2c3f0*/  @!P4 LDC.64 R10, c[0x0][0x5c0] ;  /* 0x00017000ff0acb82 */ /* 0x001e220000000a00 */
[----:B------:R-:W-:-:S04]  /*2c400*/  @!P4 IADD3 R13, P1, P5, R3, R24, R7 ;  /* 0x00000018030dc210 */ /* 0x000fc80007d3e007 */
[----:B------:R-:W-:Y:S02]  /*2c410*/  @!P4 IADD3.X R14, R4, R31, R6, P1, P5 ;  /* 0x0000001f040ec210 */ /* 0x000fe40000fea406 */
[----:B0-----:R-:W-:Y:S01]  /*2c420*/  @!P4 IADD3 R10, P1, R13, R10, RZ ;  /* 0x0000000a0d0ac210 */ /* 0x001fe20007f3e0ff */
[----:B----4-:R-:W-:Y:S02]  /*2c430*/  FMUL R13, R77, UR4 ;  /* 0x000000044d0d7c20 */ /* 0x010fe40008400000 */
[----:B------:R-:W3:Y:S01]  /*2c440*/  LDL.LU R77, [R1+0x194] ;  /* 0x00019400014d7983 */ /* 0x000ee20000300800 */
[----:B------:R-:W-:-:S03]  /*2c450*/  ISETP.LT.OR P0, PT, R29, 0x52, !P3 ;  /* 0x000000521d00780c */ /* 0x000fc60005f01670 */
[----:B------:R-:W4:Y:S01]  /*2c460*/  LDL.LU R78, [R1+0x198] ;  /* 0x00019800014e7983 */ /* 0x000f220000300800 */
[----:B------:R-:W-:Y:S01]  /*2c470*/  @!P4 IMAD.X R11, R14, 0x1, R11, P1 ;  /* 0x000000010e0bc824 */ /* 0x000fe200008e060b */
[----:B------:R-:W-:-:S05]  /*2c480*/  F2FP.SATFINITE.E4M3.F32.PACK_AB_MERGE_C R13, RZ, R13, RZ ;  /* 0x0000000dff0d723e */ /* 0x000fca00048070ff */
[----:B------:R0:W-:Y:S01]  /*2c490*/  @!P4 STG.E.U8 desc[UR52][R10.64+0x28], R13 ;  /* 0x0000280d0a00c986 */ /* 0x0001e2000c101134 */
[----:B------:R-:W-:Y:S02]  /*2c4a0*/  ISETP.LT.OR P1, PT, R29, 0x2a, !P2 ;  /* 0x0000002a1d00780c */ /* 0x000fe40005721670 */
[----:B0-----:R-:W0:Y:S11]  /*2c4b0*/  @!P0 LDC.64 R10, c[0x0][0x5c0] ;  /* 0x00017000ff0a8b82 */ /* 0x001e360000000a00 */
[----:B------:R-:W-:-:S04]  /*2c4c0*/  @!P1 IADD3 R25, P5, P6, R3, R24, R7 ;  /* 0x0000001803199210 */ /* 0x000fc80007ebe007 */
[----:B------:R-:W-:Y:S01]  /*2c4d0*/  @!P1 IADD3.X R30, R4, R31, R6, P5, P6 ;  /* 0x0000001f041e9210 */ /* 0x000fe20002fec406 */
[----:B------:R-:W1:Y:S01]  /*2c4e0*/  @!P1 LDC.64 R14, c[0x0][0x5c0] ;  /* 0x00017000ff0e9b82 */ /* 0x000e620000000a00 */
[----:B0-----:R-:W-:-:S04]  /*2c4f0*/  @!P0 IADD3 R112, P5, P6, R24, R10, R3 ;  /* 0x0000000a18708210 */ /* 0x001fc80007ebe003 */
[----:B------:R-:W-:Y:S02]  /*2c500*/  @!P0 IADD3.X R113, R31, R11, R4, P5, P6 ;  /* 0x0000000b1f718210 */ /* 0x000fe40002fec404 */
[----:B------:R-:W-:Y:S01]  /*2c510*/  ISETP.LT.OR P5, PT, R29, 0x59, !P3 ;  /* 0x000000591d00780c */ /* 0x000fe20005fa1670 */
[----:B--2---:R-:W-:Y:S02]  /*2c520*/  FMUL R10, R76, UR4 ;  /* 0x000000044c0a7c20 */ /* 0x004fe40008400000 */
[----:B------:R-:W2:Y:S01]  /*2c530*/  LDL.LU R76, [R1+0x19c] ;  /* 0x00019c00014c7983 */ /* 0x000ea20000300800 */
[----:B-1----:R-:W-:Y:S02]  /*2c540*/  @!P1 IADD3 R14, P4, R25, R14, RZ ;  /* 0x0000000e190e9210 */ /* 0x002fe40007f9e0ff */
[----:B------:R-:W-:-:S03]  /*2c550*/  F2FP.SATFINITE.E4M3.F32.PACK_AB_MERGE_C R10, RZ, R10, RZ ;  /* 0x0000000aff0a723e */ /* 0x000fc600048070ff */
[----:B------:R-:W-:-:S05]  /*2c560*/  @!P1 IMAD.X R15, R30, 0x1, R15, P4 ;  /* 0x000000011e0f9824 */ /* 0x000fca00020e060f */
[----:B------:R0:W-:Y:S02]  /*2c570*/  @!P1 STG.E.U8 desc[UR52][R14.64+0x29], R10 ;  /* 0x0000290a0e009986 */ /* 0x0001e4000c101134 */
[----:B0-----:R-:W0:Y:S01]  /*2c580*/  @!P5 LDC.64 R10, c[0x0][0x5c0] ;  /* 0x00017000ff0adb82 */ /* 0x001e220000000a00 */
[----:B------:R-:W-:-:S04]  /*2c590*/  LOP3.LUT R2, R2, 0xfffffffd, RZ, 0xc0, !PT ;  /* 0xfffffffd02027812 */ /* 0x000fc800078ec0ff */
[----:B------:R-:W-:Y:S02]  /*2c5a0*/  @P5 LOP3.LUT R2, R2, 0x2, RZ, 0xfc, !PT ;  /* 0x0000000202025812 */ /* 0x000fe400078efcff */
[----:B0-----:R-:W-:-:S04]  /*2c5b0*/  @!P5 IADD3 R116, P1, P4, R24, R10, R3 ;  /* 0x0000000a1874d210 */ /* 0x001fc80007c3e003 */
[----:B------:R-:W-:Y:S02]  /*2c5c0*/  @!P5 IADD3.X R117, R31, R11, R4, P1, P4 ;  /* 0x0000000b1f75d210 */ /* 0x000fe40000fe8404 */
[----:B------:R-:W-:Y:S02]  /*2c5d0*/  ISETP.LT.OR P5, PT, R29, 0x5a, !P3 ;  /* 0x0000005a1d00780c */ /* 0x000fe40005fa1670 */
[----:B------:R-:W-:-:S11]  /*2c5e0*/  LOP3.LUT R12, R12, 0xefffffff, RZ, 0xc0, !PT ;  /* 0xefffffff0c0c7812 */ /* 0x000fd600078ec0ff */
[----:B------:R-:W0:Y:S01]  /*2c5f0*/  @!P5 LDC.64 R10, c[0x0][0x5c0] ;  /* 0x00017000ff0adb82 */ /* 0x000e220000000a00 */
[----:B------:R-:W-:-:S04]  /*2c600*/  @P2 LOP3.LUT R12, R12, 0x10000000, RZ, 0xfc, !PT ;  /* 0x100000000c0c2812 */ /* 0x000fc800078efcff */
[C---:B------:R-:W-:Y:S02]  /*2c610*/  LOP3.LUT P0, RZ, R12.reuse, 0x40000000, RZ, 0xc0, !PT ;  /* 0x400000000cff7812 */ /* 0x040fe4000780c0ff */
[----:B------:R-:W-:Y:S02]  /*2c620*/  LOP3.LUT R12, R12, 0xdfffffff, RZ, 0xc0, !PT ;  /* 0xdfffffff0c0c7812 */ /* 0x000fe400078ec0ff */
[----:B------:R-:W-:Y:S02]  /*2c630*/  LOP3.LUT P6, RZ, R0, 0x10000, RZ, 0xc0, !PT ;  /* 0x0001000000ff7812 */ /* 0x000fe400078cc0ff */
[----:B------:R-:W-:Y:S02]  /*2c640*/  @P3 LOP3.LUT R12, R12, 0x20000000, RZ, 0xfc, !PT ;  /* 0x200000000c0c3812 */ /* 0x000fe400078efcff */
[----:B------:R-:W-:Y:S02]  /*2c650*/  ISETP.LT.OR P3, PT, R29, 0x51, !P0 ;  /* 0x000000511d00780c */ /* 0x000fe40004761670 */
[----:B0-----:R-:W-:-:S04]  /*2c660*/  @!P5 IADD3 R120, P1, P4, R24, R10, R3 ;  /* 0x0000000a1878d210 */ /* 0x001fc80007c3e003 */
[----:B------:R-:W-:Y:S01]  /*2c670*/  @!P5 IADD3.X R121, R31, R11, R4, P1, P4 ;  /* 0x0000000b1f79d210 */ /* 0x000fe20000fe8404 */
[----:B---3--:R-:W-:Y:S02]  /*2c680*/  FMUL R10, R77, UR4 ;  /* 0x000000044d0a7c20 */ /* 0x008fe40008400000 */
[----:B------:R-:W3:Y:S03]  /*2c690*/  LDL.LU R77, [R1+0x1a0] ;  /* 0x0001a000014d7983 */ /* 0x000ee60000300800 */
[----:B------:R-:W-:-:S05]  /*2c6a0*/  F2FP.SATFINITE.E4M3.F32.PACK_AB_MERGE_C R10, RZ, R10, RZ ;  /* 0x0000000aff0a723e */ /* 0x000fca00048070ff */
[----:B------:R0:W-:Y:S02]  /*2c6b0*/  @!P6 STG.E.U8 desc[UR52][R58.64+0x20], R10 ;  /* 0x0000200a3a00e986 */ /* 0x0001e4000c101134 */
[----:B0-----:R-:W0:Y:S01]  /*2c6c0*/  @!P3 LDC.64 R10, c[0x0][0x5c0] ;  /* 0x00017000ff0abb82 */ /* 0x001e220000000a00 */
[C---:B------:R-:W-:Y:S02]  /*2c6d0*/  LOP3.LUT P2, RZ, R0.reuse, 0x200, RZ, 0xc0, !PT ;  /* 0x0000020000ff7812 */ /* 0x040fe4000784c0ff */
[----:B------:R-:W-:-:S04]  /*2c6e0*/  LOP3.LUT R0, R0, 0xfffeffff, RZ, 0xc0, !PT ;  /* 0xfffeffff00007812 */ /* 0x000fc800078ec0ff */
[----:B------:R-:W-:Y:S02]  /*2c6f0*/  @P3 LOP3.LUT R0, R0, 0x10000, RZ, 0xfc, !PT ;  /* 0x0001000000003812 */ /* 0x000fe400078efcff */
[----:B0-----:R-:W-:-:S04]  /*2c700*/  @!P3 IADD3 R118, P1, P4, R24, R10, R7 ;  /* 0x0000000a1876b210 */ /* 0x001fc80007c3e007 */
[----:B------:R-:W-:Y:S02]  /*2c710*/  @!P3 IADD3.X R119, R31, R11, R6, P1, P4 ;  /* 0x0000000b1f77b210 */ /* 0x000fe40000fe8406 */
[----:B------:R-:W-:Y:S01]  /*2c720*/  ISETP.GE.AND P3, PT, R28, 0x109, PT ;  /* 0x000001091c00780c */ /* 0x000fe20003f66270 */
[----:B----4-:R-:W-:-:S03]  /*2c730*/  FMUL R10, R78, UR4 ;  /* 0x000000044e0a7c20 */ /* 0x010fc60008400000 */
[----:B------:R-:W-:Y:S02]  /*2c740*/  ISETP.LT.OR P4, PT, R29, 0x21, !P3 ;  /* 0x000000211d00780c */ /* 0x000fe40005f81670 */
[----:B------:R-:W-:-:S05]  /*2c750*/  F2FP.SATFINITE.E4M3.F32.PACK_AB_MERGE_C R10, RZ, R10, RZ ;  /* 0x0000000aff0a723e */ /* 0x000fca00048070ff */
[----:B------:R0:W-:Y:S06]  /*2c760*/  @!P2 STG.E.U8 desc[UR52][R20.64+0x21], R10 ;  /* 0x0000210a1400a986 */ /* 0x0001ec000c101134 */
[----:B0-----:R-:W0:Y:S01]  /*2c770*/  @!P4 LDC.64 R10, c[0x0][0x5c0] ;  /* 0x00017000ff0acb82 */ /* 0x001e220000000a00 */
[----:B------:R-:W-:-:S04]  /*2c780*/  LOP3.LUT R2, R2, 0xfffffffb, RZ, 0xc0, !PT ;  /* 0xfffffffb02027812 */ /* 0x000fc800078ec0ff */
[----:B------:R-:W-:Y:S02]  /*2c790*/  @P5 LOP3.LUT R2, R2, 0x4, RZ, 0xfc, !PT ;  /* 0x0000000402025812 */ /* 0x000fe400078efcff */
[----:B------:R-:W-:-:S04]  /*2c7a0*/  @!P4 IADD3 R13, P1, P5, R3, R24, R9 ;  /* 0x00000018030dc210 */ /* 0x000fc80007d3e009 */
[----:B------:R-:W-:Y:S02]  /*2c7b0*/  @!P4 IADD3.X R14, R4, R31, R8, P1, P5 ;  /* 0x0000001f040ec210 */ /* 0x000fe40000fea408 */
[----:B0-----:R-:W-:Y:S01]  /*2c7c0*/  @!P4 IADD3 R10, P1, R13, R10, RZ ;  /* 0x0000000a0d0ac210 */ /* 0x001fe20007f3e0ff */
[----:B--2---:R-:W-:Y:S02]  /*2c7d0*/  FMUL R13, R76, UR4 ;  /* 0x000000044c0d7c20 */ /* 0x004fe40008400000 */
[----:B------:R-:W2:Y:S01]  /*2c7e0*/  LDL.LU R76, [R1+0x1a4] ;  /* 0x0001a400014c7983 */ /* 0x000ea20000300800 */
[C---:B------:R-:W-:Y:S01]  /*2c7f0*/  ISETP.LT.OR P2, PT, R29.reuse, 0x52, !P0 ;  /* 0x000000521d00780c */ /* 0x040fe20004741670 */
[----:B------:R-:W-:Y:S01]  /*2c800*/  @!P4 IMAD.X R11, R14, 0x1, R11, P1 ;  /* 0x000000010e0bc824 */ /* 0x000fe200008e060b */
[----:B------:R-:W-:Y:S01]  /*2c810*/  ISETP.LT.OR P1, PT, R29, 0x22, !P3 ;  /* 0x000000221d00780c */ /* 0x000fe20005f21670 */
[----:B------:R-:W4:Y:S01]  /*2c820*/  LDL.LU R78, [R1+0x1a8] ;  /* 0x0001a800014e7983 */ /* 0x000f220000300800 */
[----:B------:R-:W-:-:S05]  /*2c830*/  F2FP.SATFINITE.E4M3.F32.PACK_AB_MERGE_C R13, RZ, R13, RZ ;  /* 0x0000000dff0d723e */ /* 0x000fca00048070ff */
[----:B------:R0:W-:Y:S06]  /*2c840*/  @!P4 STG.E.U8 desc[UR52][R10.64+0x20], R13 ;  /* 0x0000200d0a00c986 */ /* 0x0001ec000c101134 */
[----:B------:R-:W1:Y:S08]  /*2c850*/  @!P1 LDC.64 R14, c[0x0][0x5c0] ;  /* 0x00017000ff0e9b82 */ /* 0x000e700000000a00 */
[----:B0-----:R-:W0:Y:S01]  /*2c860*/  @!P2 LDC.64 R10, c[0x0][0x5c0] ;  /* 0x00017000ff0aab82 */ /* 0x001e220000000a00 */
[----:B------:R-:W-:-:S02]  /*2c870*/  @!P1 IADD3 R20, P5, P6, R3, R24, R9 ;  /* 0x0000001803149210 */ /* 0x000fc40007ebe009 */
[----:B------:R-:W-:Y:S02]  /*2c880*/  LOP3.LUT R0, R0, 0xfffffdff, RZ, 0xc0, !PT ;  /* 0xfffffdff00007812 */ /* 0x000fe400078ec0ff */
[----:B------:R-:W-:Y:S02]  /*2c890*/  @!P1 IADD3.X R21, R4, R31, R8, P5, P6 ;  /* 0x0000001f04159210 */ /* 0x000fe40002fec408 */
[----:B------:R-:W-:Y:S02]  /*2c8a0*/  @P2 LOP3.LUT R0, R0, 0x200, RZ, 0xfc, !PT ;  /* 0x0000020000002812 */ /* 0x000fe400078efcff */
[----:B-1----:R-:W-:Y:S02]  /*2c8b0*/  @!P1 IADD3 R14, P4, R20, R14, RZ ;  /* 0x0000000e140e9210 */ /* 0x002fe40007f9e0ff */
[----:B0-----:R-:W-:-:S04]  /*2c8c0*/  @!P2 IADD3 R108, P5, P6, R24, R10, R7 ;  /* 0x0000000a186ca210 */ /* 0x001fc80007ebe007 */
[----:B------:R-:W-:Y:S02]  /*2c8d0*/  @!P2 IADD3.X R109, R31, R11, R6, P5, P6 ;  /* 0x0000000b1f6da210 */ /* 0x000fe40002fec406 */
[----:B------:R-:W-:Y:S01]  /*2c8e0*/  ISETP.LT.OR P2, PT, R29, 0x59, !P0 ;  /* 0x000000591d00780c */ /* 0x000fe20004741670 */
[----:B------:R-:W-:Y:S01]  /*2c8f0*/  @!P1 IMAD.X R15, R21, 0x1, R15, P4 ;  /* 0x00000001150f9824 */ /* 0x000fe200020e060f */
[----:B------:R-:W-:Y:S01]  /*2c900*/  LOP3.LUT R2, R2, 0xfffbffff, RZ, 0xc0, !PT ;  /* 0xfffbffff02027812 */ /* 0x000fe200078ec0ff */
[----:B---3--:R-:W-:Y:S02]  /*2c910*/  FMUL R10, R77, UR4 ;  /* 0x000000044d0a7c20 */ /* 0x008fe40008400000 */
[----:B------:R-:W3:Y:S03]  /*2c920*/  LDL.LU R77, [R1+0x1ac] ;  /* 0x0001ac00014d7983 */ /* 0x000ee60000300800 */
[----:B------:R-:W-:-:S05]  /*2c930*/  F2FP.SATFINITE.E4M3.F32.PACK_AB_MERGE_C R10, RZ, R10, RZ ;  /* 0x0000000aff0a723e */ /* 0x000fca00048070ff */
[----:B------:R0:W-:Y:S02]  /*2c940*/  @!P1 STG.E.U8 desc[UR52][R14.64+0x21], R10 ;  /* 0x0000210a0e009986 */ /* 0x0001e4000c101134 */
[----:B0-----:R-:W0:Y:S01]  /*2c950*/  @!P2 LDC.64 R10, c[0x0][0x5c0] ;  /* 0x00017000ff0aab82 */ /* 0x001e220000000a00 */
[----:B------:R-:W-:Y:S02]  /*2c960*/  @P2 LOP3.LUT R2, R2, 0x40000, RZ, 0xfc, !PT ;  /* 0x0004000002022812 */ /* 0x000fe400078efcff */
[----:B0-----:R-:W-:-:S04]  /*2c970*/  @!P2 IADD3 R122, P1, P4, R24, R10, R7 ;  /* 0x0000000a187aa210 */ /* 0x001fc80007c3e007 */
[----:B------:R-:W-:Y:S02]  /*2c980*/  @!P2 IADD3.X R123, R31, R11, R6, P1, P4 ;  /* 0x0000000b1f7ba210 */ /* 0x000fe40000fe8406 */
[----:B------:R-:W-:-:S13]  /*2c990*/  ISETP.LT.OR P2, PT, R29, 0x5a, !P0 ;  /* 0x0000005a1d00780c */ /* 0x000fda0004741670 */
[----:B------:R-:W0:Y:S02]  /*2c9a0*/  @!P2 LDC.64 R10, c[0x0][0x5c0] ;  /* 0x00017000ff0aab82 */ /* 0x000e240000000a00 */
[----:B0-----:R-:W-:Y:S01]  /*2c9b0*/  @!P2 IADD3 R126, P1, P4, R24, R10, R7 ;  /* 0x0000000a187ea210 */ /* 0x001fe20007c3e007 */
[----:B--2---:R-:W-:Y:S02]  /*2c9c0*/  FMUL R10, R76, UR4 ;  /* 0x000000044c0a7c20 */ /* 0x004fe40008400000 */
[----:B------:R-:W2:Y:S01]  /*2c9d0*/  LDL.LU R76, [R1+0x1b0] ;  /* 0x0001b000014c7983 */ /* 0x000ea20000300800 */
[----:B------:R-:W-:Y:S02]  /*2c9e0*/  LOP3.LUT P5, RZ, R0, 0x40000, RZ, 0xc0, !PT ;  /* 0x0004000000ff7812 */ /* 0x000fe400078ac0ff */
[----:B------:R-:W-:Y:S02]  /*2c9f0*/  LOP3.LUT R2, R2, 0xffefffff, RZ, 0xc0, !PT ;  /* 0xffefffff02027812 */ /* 0x000fe400078ec0ff */
[----:B------:R-:W-:-:S02]  /*2ca00*/  F2FP.SATFINITE.E4M3.F32.PACK_AB_MERGE_C R10, RZ, R10, RZ ;  /* 0x0000000aff0a723e */ /* 0x000fc400048070ff */
[----:B------:R-:W-:Y:S02]  /*2ca10*/  @P2 LOP3.LUT R2, R2, 0x100000, RZ, 0xfc, !PT ;  /* 0x0010000002022812 */ /* 0x000fe400078efcff */
[----:B------:R-:W-:Y:S02]  /*2ca20*/  @!P2 IADD3.X R127, R31, R11, R6, P1, P4 ;  /* 0x0000000b1f7fa210 */ /* 0x000fe40000fe8406 */
[----:B------:R-:W-:-:S03]  /*2ca30*/  ISETP.GE.AND P2, PT, R28, 0x101, PT ;  /* 0x000001011c00780c */ /* 0x000fc60003f46270 */
[----:B------:R0:W-:Y:S01]  /*2ca40*/  @!P5 STG.E.U8 desc[UR52][R54.64+0x28], R10 ;  /* 0x0000280a3600d986 */ /* 0x0001e2000c101134 */
[----:B------:R-:W-:-:S13]  /*2ca50*/  ISETP.LT.OR P5, PT, R29, 0x51, !P2 ;  /* 0x000000511d00780c */ /* 0x000fda00057a1670 */
[----:B0-----:R-:W0:Y:S01]  /*2ca60*/  @!P5 LDC.64 R10, c[0x0][0x5c0] ;  /* 0x00017000ff0adb82 */ /* 0x001e220000000a00 */
[----:B------:R-:W-:Y:S02]  /*2ca70*/  LOP3.LUT P6, RZ, R0, 0x20000, RZ, 0xc0, !PT ;  /* 0x0002000000ff7812 */ /* 0x000fe400078cc0ff */
[----:B0-----:R-:W-:Y:S01]  /*2ca80*/  @!P5 IADD3 R146, P1, P4, R24, R10, R9 ;  /* 0x0000000a1892d210 */ /* 0x001fe20007c3e009 */
[----:B----4-:R-:W-:Y:S02]  /*2ca90*/  FMUL R10, R78, UR4 ;  /* 0x000000044e0a7c20 */ /* 0x010fe40008400000 */
[----:B------:R-:W4:Y:S01]  /*2caa0*/  LDL.LU R78, [R1+0x1b4] ;  /* 0x0001b400014e7983 */ /* 0x000f220000300800 */
[----:B------:R-:W-:Y:S02]  /*2cab0*/  @!P5 IADD3.X R147, R31, R11, R8, P1, P4 ;  /* 0x0000000b1f93d210 */ /* 0x000fe40000fe8408 */
        /* <DEDUP_REMOVED lines=8> */
[----:B0-----:R-:W-:-:S05]  /*2cb40*/  @!P4 IADD3 R10, P1, R13, R10, RZ ;  /* 0x0000000a0d0ac210 */ /* 0x001fca0007f3e0ff */
[----:B------:R-:W-:Y:S02]  /*2cb50*/  @!P4 IMAD.X R11, R14, 0x1, R11, P1 ;  /* 0x000000010e0bc824 */ /* 0x000fe400008e060b */
[----:B---3--:R-:W-:Y:S02]  /*2cb60*/  FMUL R14, R77, UR4 ;  /* 0x000000044d0e7c20 */ /* 0x008fe40008400000 */
[----:B------:R-:W3:Y:S01]  /*2cb70*/  LDL.LU R77, [R1+0x1b8] ;  /* 0x0001b800014d7983 */ /* 0x000ee20000300800 */
[C---:B------:R-:W-:Y:S02]  /*2cb80*/  ISETP.LT.OR P1, PT, R29.reuse, 0x2a, !P3 ;  /* 0x0000002a1d00780c */ /* 0x040fe40005f21670 */
[----:B------:R-:W-:Y:S02]  /*2cb90*/  ISETP.LT.OR P3, PT, R29, 0x52, !P2 ;  /* 0x000000521d00780c */ /* 0x000fe40005761670 */
[----:B------:R-:W-:-:S05]  /*2cba0*/  F2FP.SATFINITE.E4M3.F32.PACK_AB_MERGE_C R14, RZ, R14, RZ ;  /* 0x0000000eff0e723e */ /* 0x000fca00048070ff */
[----:B------:R0:W-:Y:S06]  /*2cbb0*/  @!P4 STG.E.U8 desc[UR52][R10.64+0x28], R14 ;  /* 0x0000280e0a00c986 */ /* 0x0001ec000c101134 */
[----:B0-----:R-:W0:Y:S01]  /*2cbc0*/  @!P3 LDC.64 R10, c[0x0][0x5c0] ;  /* 0x00017000ff0abb82 */ /* 0x001e220000000a00 */
[----:B------:R-:W-:-:S04]  /*2cbd0*/  @!P1 IADD3 R13, P5, P6, R3, R24, R9 ;  /* 0x00000018030d9210 */ /* 0x000fc80007ebe009 */
[----:B------:R-:W-:-:S03]  /*2cbe0*/  @!P1 IADD3.X R20, R4, R31, R8, P5, P6 ;  /* 0x0000001f04149210 */ /* 0x000fc60002fec408 */
[----:B------:R-:W1:Y:S01]  /*2cbf0*/  @!P1 LDC.64 R14, c[0x0][0x5c0] ;  /* 0x00017000ff0e9b82 */ /* 0x000e620000000a00 */
[----:B0-----:R-:W-:-:S04]  /*2cc00*/  @!P3 IADD3 R130, P5, P6, R24, R10, R9 ;  /* 0x0000000a1882b210 */ /* 0x001fc80007ebe009 */
[----:B------:R-:W-:Y:S02]  /*2cc10*/  @!P3 IADD3.X R131, R31, R11, R8, P5, P6 ;  /* 0x0000000b1f83b210 */ /* 0x000fe40002fec408 */
[----:B------:R-:W-:Y:S02]  /*2cc20*/  ISETP.LT.OR P5, PT, R29, 0x59, !P2 ;  /* 0x000000591d00780c */ /* 0x000fe400057a1670 */
[----:B-1----:R-:W-:-:S05]  /*2cc30*/  @!P1 IADD3 R14, P4, R13, R14, RZ ;  /* 0x0000000e0d0e9210 */ /* 0x002fca0007f9e0ff */
[----:B------:R-:W-:Y:S02]  /*2cc40*/  @!P1 IMAD.X R15, R20, 0x1, R15, P4 ;  /* 0x00000001140f9824 */ /* 0x000fe400020e060f */
[----:B--2---:R-:W-:Y:S02]  /*2cc50*/  FMUL R10, R76, UR4 ;  /* 0x000000044c0a7c20 */ /* 0x004fe40008400000 */
[----:B------:R-:W2:Y:S03]  /*2cc60*/  LDL.LU R76, [R1+0x1bc] ;  /* 0x0001bc00014c7983 */ /* 0x000ea60000300800 */
[----:B------:R-:W-:-:S05]  /*2cc70*/  F2FP.SATFINITE.E4M3.F32.PACK_AB_MERGE_C R10, RZ, R10, RZ ;  /* 0x0000000aff0a723e */ /* 0x000fca00048070ff */
[----:B------:R0:W-:Y:S02]  /*2cc80*/  @!P1 STG.E.U8 desc[UR52][R14.64+0x29], R10 ;  /* 0x0000290a0e009986 */ /* 0x0001e4000c101134 */
[----:B0-----:R-:W0:Y:S01]  /*2cc90*/  @!P5 LDC.64 R10, c[0x0][0x5c0] ;  /* 0x00017000ff0adb82 */ /* 0x001e220000000a00 */
[----:B------:R-:W-:Y:S02]  /*2cca0*/  ISETP.GE.AND P6, PT, R28, 0x1, PT ;  /* 0x000000011c00780c */ /* 0x000fe40003fc6270 */
[----:B0-----:R-:W-:-:S04]  /*2ccb0*/  @!P5 IADD3 R152, P1, P4, R24, R10, R9 ;  /* 0x0000000a1898d210 */ /* 0x001fc80007c3e009 */
[----:B------:R-:W-:Y:S02]  /*2ccc0*/  @!P5 IADD3.X R153, R31, R11, R8, P1, P4 ;  /* 0x0000000b1f99d210 */ /* 0x000fe40000fe8408 */
[----:B------:R-:W-:-:S13]  /*2ccd0*/  ISETP.LT.OR P1, PT, R29, 0x31, !P6 ;  /* 0x000000311d00780c */ /* 0x000fda0007721670 */
[----:B------:R-:W0:Y:S01]  /*2cce0*/  @!P1 LDC.64 R10, c[0x0][0x5c0] ;  /* 0x00017000ff0a9b82 */ /* 0x000e220000000a00 */
[----:B----4-:R-:W-:Y:S02]  /*2ccf0*/  FMUL R13, R78, UR4 ;  /* 0x000000044e0d7c20 */ /* 0x010fe40008400000 */
[----:B------:R-:W4:Y:S03]  /*2cd00*/  LDL.LU R78, [R1+0x1c0] ;  /* 0x0001c000014e7983 */ /* 0x000f260000300800 */
[----:B------:R-:W-:Y:S02]  /*2cd10*/  F2FP.SATFINITE.E4M3.F32.PACK_AB_MERGE_C R13, RZ, R13, RZ ;  /* 0x0000000dff0d723e */ /* 0x000fe400048070ff */
[----:B0-----:R-:W-:-:S05]  /*2cd20*/  @!P1 IADD3 R10, P4, R24, R10, RZ ;  /* 0x0000000a180a9210 */ /* 0x001fca0007f9e0ff */
[----:B------:R-:W-:-:S05]  /*2cd30*/  @!P1 IMAD.X R11, R31, 0x1, R11, P4 ;  /* 0x000000011f0b9824 */ /* 0x000fca00020e060b */
[----:B------:R0:W-:Y:S01]  /*2cd40*/  @!P1 STG.E.U8 desc[UR52][R10.64+0x30], R13 ;  /* 0x0000300d0a009986 */ /* 0x0001e2000c101134 */
[----:B------:R-:W-:-:S13]  /*2cd50*/  ISETP.LT.OR P1, PT, R29, 0x32, !P6 ;  /* 0x000000321d00780c */ /* 0x000fda0007721670 */
[----:B0-----:R-:W0:Y:S01]  /*2cd60*/  @!P1 LDC.64 R10, c[0x0][0x5c0] ;  /* 0x00017000ff0a9b82 */ /* 0x001e220000000a00 */
[----:B------:R-:W-:Y:S01]  /*2cd70*/  ISETP.LT.OR P2, PT, R29, 0x5a, !P2 ;  /* 0x0000005a1d00780c */ /* 0x000fe20005741670 */
[----:B---3--:R-:W-:Y:S01]  /*2cd80*/  FMUL R13, R77, UR4 ;  /* 0x000000044d0d7c20 */ /* 0x008fe20008400000 */
[----:B------:R-:W-:Y:S01]  /*2cd90*/  LOP3.LUT R0, R0, 0xfffdffff, RZ, 0xc0, !PT ;  /* 0xfffdffff00007812 */ /* 0x000fe200078ec0ff */
[----:B------:R-:W3:Y:S03]  /*2cda0*/  LDL.LU R77, [R1+0x1c4] ;  /* 0x0001c400014d7983 */ /* 0x000ee60000300800 */
[----:B------:R-:W-:Y:S02]  /*2cdb0*/  F2FP.SATFINITE.E4M3.F32.PACK_AB_MERGE_C R13, RZ, R13, RZ ;  /* 0x0000000dff0d723e */ /* 0x000fe400048070ff */
[----:B0-----:R-:W-:-:S05]  /*2cdc0*/  @!P1 IADD3 R10, P4, R24, R10, RZ ;  /* 0x0000000a180a9210 */ /* 0x001fca0007f9e0ff */
[----:B------:R-:W-:-:S05]  /*2cdd0*/  @!P1 IMAD.X R11, R31, 0x1, R11, P4 ;  /* 0x000000011f0b9824 */ /* 0x000fca00020e060b */
[----:B------:R0:W-:Y:S01]  /*2cde0*/  @!P1 STG.E.U8 desc[UR52][R10.64+0x31], R13 ;  /* 0x0000310d0a009986 */ /* 0x0001e2000c101134 */
[----:B------:R-:W-:Y:S01]  /*2cdf0*/  @P3 LOP3.LUT R0, R0, 0x20000, RZ, 0xfc, !PT ;  /* 0x0002000000003812 */ /* 0x000fe200078efcff */
[----:B0-----:R-:W0:Y:S01]  /*2ce00*/  @!P2 LDC.64 R10, c[0x0][0x5c0] ;  /* 0x00017000ff0aab82 */ /* 0x001e220000000a00 */
[----:B------:R-:W-:Y:S02]  /*2ce10*/  LOP3.LUT R2, R2, 0xdfffffff, RZ, 0xc0, !PT ;  /* 0xdfffffff02027812 */ /* 0x000fe400078ec0ff */
[----:B------:R-:W-:Y:S02]  /*2ce20*/  LOP3.LUT P3, RZ, R12, 0x20000000, RZ, 0xc0, !PT ;  /* 0x200000000cff7812 */ /* 0x000fe4000786c0ff */
[----:B------:R-:W-:Y:S02]  /*2ce30*/  @P5 LOP3.LUT R2, R2, 0x20000000, RZ, 0xfc, !PT ;  /* 0x2000000002025812 */ /* 0x000fe400078efcff */
[----:B------:R-:W-:Y:S02]  /*2ce40*/  ISETP.LT.OR P5, PT, R29, 0x61, !P3 ;  /* 0x000000611d00780c */ /* 0x000fe40005fa1670 */
[----:B0-----:R-:W-:-:S04]  /*2ce50*/  @!P2 IADD3 R132, P1, P4, R24, R10, R9 ;  /* 0x0000000a1884a210 */ /* 0x001fc80007c3e009 */
[----:B------:R-:W-:-:S07]  /*2ce60*/  @!P2 IADD3.X R133, R31, R11, R8, P1, P4 ;  /* 0x0000000b1f85a210 */ /* 0x000fce0000fe8408 */
[----:B------:R-:W0:Y:S02]  /*2ce70*/  @!P5 LDC.64 R10, c[0x0][0x5c0] ;  /* 0x00017000ff0adb82 */ /* 0x000e240000000a00 */
[----:B0-----:R-:W-:Y:S01]  /*2ce80*/  @!P5 IADD3 R158, P1, P4, R24, R10, R3 ;  /* 0x0000000a189ed210 */ /* 0x001fe20007c3e003 */
[----:B--2---:R-:W-:Y:S02]  /*2ce90*/  FMUL R10, R76, UR4 ;  /* 0x000000044c0a7c20 */ /* 0x004fe40008400000 */
[----:B------:R-:W2:Y:S01]  /*2cea0*/  LDL.LU R76, [R1+0x1c8] ;  /* 0x0001c800014c7983 */ /* 0x000ea20000300800 */
[----:B------:R-:W-:Y:S02]  /*2ceb0*/  LOP3.LUT R2, R2, 0xefffffff, RZ, 0xc0, !PT ;  /* 0xefffffff02027812 */ /* 0x000fe400078ec0ff */
[----:B------:R-:W-:Y:S02]  /*2cec0*/  LOP3.LUT R5, R5, 0xfffffeff, RZ, 0xc0, !PT ;  /* 0xfffffeff05057812 */ /* 0x000fe400078ec0ff */
[----:B------:R-:W-:-:S02]  /*2ced0*/  @P2 LOP3.LUT R2, R2, 0x10000000, RZ, 0xfc, !PT ;  /* 0x1000000002022812 */ /* 0x000fc400078efcff */
[----:B------:R-:W-:Y:S02]  /*2cee0*/  @P5 LOP3.LUT R5, R5, 0x100, RZ, 0xfc, !PT ;  /* 0x0000010005055812 */ /* 0x000fe400078efcff */
[----:B------:R-:W-:Y:S02]  /*2cef0*/  ISETP.LT.OR P2, PT, R29, 0x31, !P3 ;  /* 0x000000311d00780c */ /* 0x000fe40005f41670 */
[----:B------:R-:W-:Y:S02]  /*2cf00*/  @!P5 IADD3.X R159, R31, R11, R4, P1, P4 ;  /* 0x0000000b1f9fd210 */ /* 0x000fe40000fe8404 */
[----:B------:R-:W-:Y:S02]  /*2cf10*/  ISETP.LT.OR P5, PT, R29, 0x62, !P3 ;  /* 0x000000621d00780c */ /* 0x000fe40005fa1670 */
[----:B------:R-:W-:-:S07]  /*2cf20*/  F2FP.SATFINITE.E4M3.F32.PACK_AB_MERGE_C R10, RZ, R10, RZ ;  /* 0x0000000aff0a723e */ /* 0x000fce00048070ff */
[----:B------:R0:W-:Y:S04]  /*2cf30*/  @!P2 STG.E.U8 desc[UR52][R68.64+0x30], R10 ;  /* 0x0000300a4400a986 */ /* 0x0001e8000c101134 */
[----:B0-----:R-:W0:Y:S01]  /*2cf40*/  @!P5 LDC.64 R10, c[0x0][0x5c0] ;  /* 0x00017000ff0adb82 */ /* 0x001e220000000a00 */
[----:B------:R-:W-:Y:S02]  /*2cf50*/  LOP3.LUT R5, R5, 0xffffff7f, RZ, 0xc0, !PT ;  /* 0xffffff7f05057812 */ /* 0x000fe400078ec0ff */
[----:B------:R-:W-:Y:S02]  /*2cf60*/  ISETP.LT.OR P2, PT, R29, 0x32, !P3 ;  /* 0x000000321d00780c */ /* 0x000fe40005f41670 */
[----:B------:R-:W-:Y:S02]  /*2cf70*/  @P5 LOP3.LUT R5, R5, 0x80, RZ, 0xfc, !PT ;  /* 0x0000008005055812 */ /* 0x000fe400078efcff */
[----:B0-----:R-:W-:-:S04]  /*2cf80*/  @!P5 IADD3 R154, P1, P4, R24, R10, R3 ;  /* 0x0000000a189ad210 */ /* 0x001fc80007c3e003 */
[----:B------:R-:W-:Y:S02]  /*2cf90*/  @!P5 IADD3.X R155, R31, R11, R4, P1, P4 ;  /* 0x0000000b1f9bd210 */ /* 0x000fe40000fe8404 */
[----:B------:R-:W-:Y:S01]  /*2cfa0*/  ISETP.LT.OR P5, PT, R29, 0x69, !P3 ;  /* 0x000000691d00780c */ /* 0x000fe20005fa1670 */
[----:B----4-:R-:W-:Y:S02]  /*2cfb0*/  FMUL R10, R78, UR4 ;  /* 0x000000044e0a7c20 */ /* 0x010fe40008400000 */
[----:B------:R-:W4:Y:S03]  /*2cfc0*/  LDL.LU R78, [R1+0x1cc] ;  /* 0x0001cc00014e7983 */ /* 0x000f260000300800 */
[----:B------:R-:W-:-:S05]  /*2cfd0*/  F2FP.SATFINITE.E4M3.F32.PACK_AB_MERGE_C R10, RZ, R10, RZ ;  /* 0x0000000aff0a723e */ /* 0x000fca00048070ff */
[----:B------:R0:W-:Y:S02]  /*2cfe0*/  @!P2 STG.E.U8 desc[UR52][R60.64+0x31], R10 ;  /* 0x0000310a3c00a986 */ /* 0x0001e4000c101134 */
[----:B0-----:R-:W0:Y:S02]  /*2cff0*/  @!P5 LDC.64 R10, c[0x0][0x5c0] ;  /* 0x00017000ff0adb82 */ /* 0x001e240000000a00 */
[----:B0-----:R-:W-:-:S04]  /*2d000*/  @!P5 IADD3 R156, P1, P4, R24, R10, R3 ;  /* 0x0000000a189cd210 */ /* 0x001fc80007c3e003 */
[----:B------:R-:W-:Y:S02]  /*2d010*/  @!P5 IADD3.X R157, R31, R11, R4, P1, P4 ;  /* 0x0000000b1f9dd210 */ /* 0x000fe40000fe8404 */
[----:B------:R-:W-:-:S13]  /*2d020*/  ISETP.LT.OR P1, PT, R29, 0x39, !P6 ;  /* 0x000000391d00780c */ /* 0x000fda0007721670 */
[----:B------:R-:W0:Y:S01]  /*2d030*/  @!P1 LDC.64 R10, c[0x0][0x5c0] ;  /* 0x00017000ff0a9b82 */ /* 0x000e220000000a00 */
[----:B---3--:R-:W-:-:S05]  /*2d040*/  FMUL R13, R77, UR4 ;  /* 0x000000044d0d7c20 */ /* 0x008fca0008400000 */
[----:B------:R-:W-:Y:S02]  /*2d050*/  F2FP.SATFINITE.E4M3.F32.PACK_AB_MERGE_C R13, RZ, R13, RZ ;  /* 0x0000000dff0d723e */ /* 0x000fe400048070ff */
[----:B0-----:R-:W-:-:S05]  /*2d060*/  @!P1 IADD3 R10, P4, R24, R10, RZ ;  /* 0x0000000a180a9210 */ /* 0x001fca0007f9e0ff */
[----:B------:R-:W-:-:S05]  /*2d070*/  @!P1 IMAD.X R11, R31, 0x1, R11, P4 ;  /* 0x000000011f0b9824 */ /* 0x000fca00020e060b */
[----:B------:R2:W-:Y:S02]  /*2d080*/  @!P1 STG.E.U8 desc[UR52][R10.64+0x38], R13 ;  /* 0x0000380d0a009986 */ /* 0x0005e4000c101134 */
[----:B--2---:R-:W-:Y:S02]  /*2d090*/  FMUL R13, R76, UR4 ;  /* 0x000000044c0d7c20 */ /* 0x004fe40008400000 */
[----:B------:R-:W2:Y:S01]  /*2d0a0*/  LDL.LU R76, [R1+0x1d0] ;  /* 0x0001d000014c7983 */ /* 0x000ea20000300800 */
[C---:B------:R-:W-:Y:S02]  /*2d0b0*/  ISETP.LT.OR P1, PT, R29.reuse, 0x3a, !P6 ;  /* 0x0000003a1d00780c */ /* 0x040fe40007721670 */
[----:B------:R-:W-:Y:S01]  /*2d0c0*/  F2FP.SATFINITE.E4M3.F32.PACK_AB_MERGE_C R13, RZ, R13, RZ ;  /* 0x0000000dff0d723e */ /* 0x000fe200048070ff */
[----:B------:R-:W3:Y:S10]  /*2d0d0*/  LDL.LU R77, [R1+0x1d4] ;  /* 0x0001d400014d7983 */ /* 0x000ef40000300800 */
[----:B------:R-:W0:Y:S01]  /*2d0e0*/  @!P1 LDC.64 R10, c[0x0][0x5c0] ;  /* 0x00017000ff0a9b82 */ /* 0x000e220000000a00 */
[----:B------:R-:W-:-:S02]  /*2d0f0*/  ISETP.LT.OR P6, PT, R29, 0x6a, !P3 ;  /* 0x0000006a1d00780c */ /* 0x000fc40005fc1670 */
[----:B0-----:R-:W-:-:S05]  /*2d100*/  @!P1 IADD3 R10, P4, R24, R10, RZ ;  /* 0x0000000a180a9210 */ /* 0x001fca0007f9e0ff */
[----:B------:R-:W-:-:S05]  /*2d110*/  @!P1 IMAD.X R11, R31, 0x1, R11, P4 ;  /* 0x000000011f0b9824 */ /* 0x000fca00020e060b */
[----:B------:R0:W-:Y:S02]  /*2d120*/  @!P1 STG.E.U8 desc[UR52][R10.64+0x39], R13 ;  /* 0x0000390d0a009986 */ /* 0x0001e4000c101134 */
[----:B0-----:R-:W0:Y:S01]  /*2d130*/  @!P6 LDC.64 R10, c[0x0][0x5c0] ;  /* 0x00017000ff0aeb82 */ /* 0x001e220000000a00 */
        /* <DEDUP_REMOVED lines=8> */
[----:B------:R-:W-:Y:S02]  /*2d1c0*/  LOP3.LUT P2, RZ, R0, 0x80000, RZ, 0xc0, !PT ;  /* 0x0008000000ff7812 */ /* 0x000fe4000784c0ff */
[----:B0-----:R-:W-:Y:S01]  /*2d1d0*/  @!P6 IADD3 R142, P1, P4, R24, R10, R7 ;  /* 0x0000000a188ee210 */ /* 0x001fe20007c3e007 */
[----:B----4-:R-:W-:Y:S02]  /*2d1e0*/  FMUL R10, R78, UR4 ;  /* 0x000000044e0a7c20 */ /* 0x010fe40008400000 */
[----:B------:R-:W4:Y:S03]  /*2d1f0*/  LDL.LU R78, [R1+0x1d8] ;  /* 0x0001d800014e7983 */ /* 0x000f260000300800 */
[----:B------:R-:W-:-:S05]  /*2d200*/  F2FP.SATFINITE.E4M3.F32.PACK_AB_MERGE_C R10, RZ, R10, RZ ;  /* 0x0000000aff0a723e */ /* 0x000fca00048070ff */
[----:B------:R0:W-:Y:S01]  /*2d210*/  @!P2 STG.E.U8 desc[UR52][R64.64+0x38], R10 ;  /* 0x0000380a4000a986 */ /* 0x0001e2000c101134 */
[----:B------:R-:W-:Y:S02]  /*2d220*/  ISETP.LT.OR P2, PT, R29, 0x62, !P0 ;  /* 0x000000621d00780c */ /* 0x000fe40004741670 */
[----:B------:R-:W-:-:S11]  /*2d230*/  @!P6 IADD3.X R143, R31, R11, R6, P1, P4 ;  /* 0x0000000b1f8fe210 */ /* 0x000fd60000fe8406 */
[----:B0-----:R-:W0:Y:S02]  /*2d240*/  @!P2 LDC.64 R10, c[0x0][0x5c0] ;  /* 0x00017000ff0aab82 */ /* 0x001e240000000a00 */
[----:B0-----:R-:W-:Y:S02]  /*2d250*/  @!P2 IADD3 R128, P1, P4, R24, R10, R7 ;  /* 0x0000000a1880a210 */ /* 0x001fe40007c3e007 */
[----:B------:R-:W-:-:S04]  /*2d260*/  LOP3.LUT R12, R12, 0xf7ffffff, RZ, 0xc0, !PT ;  /* 0xf7ffffff0c0c7812 */ /* 0x000fc800078ec0ff */
[----:B------:R-:W-:Y:S02]  /*2d270*/  @P3 LOP3.LUT R12, R12, 0x8000000, RZ, 0xfc, !PT ;  /* 0x080000000c0c3812 */ /* 0x000fe400078efcff */
[----:B------:R-:W-:Y:S01]  /*2d280*/  LOP3.LUT P3, RZ, R0, 0x400, RZ, 0xc0, !PT ;  /* 0x0000040000ff7812 */ /* 0x000fe2000786c0ff */
[----:B--2---:R-:W-:Y:S02]  /*2d290*/  FMUL R10, R76, UR4 ;  /* 0x000000044c0a7c20 */ /* 0x004fe40008400000 */
[----:B------:R-:W2:Y:S03]  /*2d2a0*/  LDL.LU R76, [R1+0x1dc] ;  /* 0x0001dc00014c7983 */ /* 0x000ea60000300800 */
[----:B------:R-:W-:-:S07]  /*2d2b0*/  F2FP.SATFINITE.E4M3.F32.PACK_AB_MERGE_C R10, RZ, R10, RZ ;  /* 0x0000000aff0a723e */ /* 0x000fce00048070ff */
[----:B------:R0:W-:Y:S01]  /*2d2c0*/  @!P3 STG.E.U8 desc[UR52][R62.64+0x39], R10 ;  /* 0x0000390a3e00b986 */ /* 0x0001e2000c101134 */
[----:B------:R-:W-:Y:S02]  /*2d2d0*/  ISETP.LT.OR P3, PT, R29, 0x69, !P0 ;  /* 0x000000691d00780c */ /* 0x000fe40004761670 */
[----:B------:R-:W-:Y:S02]  /*2d2e0*/  @!P2 IADD3.X R129, R31, R11, R6, P1, P4 ;  /* 0x0000000b1f81a210 */ /* 0x000fe40000fe8406 */
[----:B------:R-:W-:-:S09]  /*2d2f0*/  LOP3.LUT R5, R5, 0xffff7fff, RZ, 0xc0, !PT ;  /* 0xffff7fff05057812 */ /* 0x000fd200078ec0ff */
[----:B0-----:R-:W0:Y:S01]  /*2d300*/  @!P3 LDC.64 R10, c[0x0][0x5c0] ;  /* 0x00017000ff0abb82 */ /* 0x001e220000000a00 */
[----:B------:R-:W-:-:S04]  /*2d310*/  @P6 LOP3.LUT R5, R5, 0x8000, RZ, 0xfc, !PT ;  /* 0x0000800005056812 */ /* 0x000fc800078efcff */
        /* <DEDUP_REMOVED lines=8> */
[----:B------:R-:W-:Y:S02]  /*2d3a0*/  LOP3.LUT R5, R5, 0xffdfffff, RZ, 0xc0, !PT ;  /* 0xffdfffff05057812 */ /* 0x000fe400078ec0ff */
[----:B0-----:R-:W-:Y:S01]  /*2d3b0*/  @!P3 IADD3 R148, P1, P4, R24, R10, R7 ;  /* 0x0000000a1894b210 */ /* 0x001fe20007c3e007 */
[----:B---3--:R-:W-:Y:S02]  /*2d3c0*/  FMUL R10, R77, UR4 ;  /* 0x000000044d0a7c20 */ /* 0x008fe40008400000 */
[----:B------:R-:W3:Y:S01]  /*2d3d0*/  LDL.LU R77, [R1+0x1e0] ;  /* 0x0001e000014d7983 */ /* 0x000ee20000300800 */
[C---:B------:R-:W-:Y:S02]  /*2d3e0*/  LOP3.LUT P2, RZ, R12.reuse, 0x10000000, RZ, 0xc0, !PT ;  /* 0x100000000cff7812 */ /* 0x040fe4000784c0ff */
[----:B------:R-:W-:Y:S02]  /*2d3f0*/  LOP3.LUT R12, R12, 0xfbffffff, RZ, 0xc0, !PT ;  /* 0xfbffffff0c0c7812 */ /* 0x000fe400078ec0ff */
[----:B------:R-:W-:-:S02]  /*2d400*/  @P3 LOP3.LUT R5, R5, 0x200000, RZ, 0xfc, !PT ;  /* 0x0020000005053812 */ /* 0x000fc400078efcff */
[----:B------:R-:W-:Y:S02]  /*2d410*/  @!P3 IADD3.X R149, R31, R11, R6, P1, P4 ;  /* 0x0000000b1f95b210 */ /* 0x000fe40000fe8406 */
[----:B------:R-:W-:Y:S02]  /*2d420*/  ISETP.GE.AND P3, PT, R28, 0x101, PT ;  /* 0x000001011c00780c */ /* 0x000fe40003f66270 */
[----:B------:R-:W-:Y:S02]  /*2d430*/  LOP3.LUT P5, RZ, R0, 0x10, RZ, 0xc0, !PT ;  /* 0x0000001000ff7812 */ /* 0x000fe400078ac0ff */
[----:B------:R-:W-:Y:S02]  /*2d440*/  @P0 LOP3.LUT R12, R12, 0x4000000, RZ, 0xfc, !PT ;  /* 0x040000000c0c0812 */ /* 0x000fe400078efcff */
[----:B------:R-:W-:Y:S02]  /*2d450*/  ISETP.LT.OR P0, PT, R29, 0x61, !P3 ;  /* 0x000000611d00780c */ /* 0x000fe40005f01670 */
[----:B------:R-:W-:-:S07]  /*2d460*/  F2FP.SATFINITE.E4M3.F32.PACK_AB_MERGE_C R10, RZ, R10, RZ ;  /* 0x0000000aff0a723e */ /* 0x000fce00048070ff */
[----:B------:R0:W-:Y:S04]  /*2d470*/  @!P5 STG.E.U8 desc[UR52][R48.64+0x30], R10 ;  /* 0x0000300a3000d986 */ /* 0x0001e8000c101134 */
[----:B0-----:R-:W0:Y:S01]  /*2d480*/  @!P0 LDC.64 R10, c[0x0][0x5c0] ;  /* 0x00017000ff0a8b82 */ /* 0x001e220000000a00 */
[----:B------:R-:W-:Y:S02]  /*2d490*/  LOP3.LUT P6, RZ, R0, 0x4, RZ, 0xc0, !PT ;  /* 0x0000000400ff7812 */ /* 0x000fe400078cc0ff */
[----:B0-----:R-:W-:Y:S01]  /*2d4a0*/  @!P0 IADD3 R164, P1, P4, R24, R10, R9 ;  /* 0x0000000a18a48210 */ /* 0x001fe20007c3e009 */
[----:B----4-:R-:W-:Y:S02]  /*2d4b0*/  FMUL R10, R78, UR4 ;  /* 0x000000044e0a7c20 */ /* 0x010fe40008400000 */
[----:B------:R-:W4:Y:S01]  /*2d4c0*/  LDL.LU R78, [R1+0x1e4] ;  /* 0x0001e400014e7983 */ /* 0x000f220000300800 */
[----:B------:R-:W-:-:S02]  /*2d4d0*/  @!P0 IADD3.X R165, R31, R11, R8, P1, P4 ;  /* 0x0000000b1fa58210 */ /* 0x000fc40000fe8408 */
[----:B------:R-:W-:Y:S02]  /*2d4e0*/  ISETP.LT.OR P4, PT, R29, 0x31, !P2 ;  /* 0x000000311d00780c */ /* 0x000fe40005781670 */
[----:B------:R-:W-:-:S05]  /*2d4f0*/  F2FP.SATFINITE.E4M3.F32.PACK_AB_MERGE_C R10, RZ, R10, RZ ;  /* 0x0000000aff0a723e */ /* 0x000fca00048070ff */
[----:B------:R0:W-:Y:S06]  /*2d500*/  @!P6 STG.E.U8 desc[UR52][R22.64+0x31], R10 ;  /* 0x0000310a1600e986 */ /* 0x0001ec000c101134 */
[----:B0-----:R-:W0:Y:S01]  /*2d510*/  @!P4 LDC.64 R10, c[0x0][0x5c0] ;  /* 0x00017000ff0acb82 */ /* 0x001e220000000a00 */
[----:B------:R-:W-:-:S04]  /*2d520*/  @!P4 IADD3 R14, P1, P5, R3, R24, R7 ;  /* 0x00000018030ec210 */ /* 0x000fc80007d3e007 */
[----:B------:R-:W-:Y:S02]  /*2d530*/  @!P4 IADD3.X R13, R4, R31, R6, P1, P5 ;  /* 0x0000001f040dc210 */ /* 0x000fe40000fea406 */
[----:B0-----:R-:W-:Y:S01]  /*2d540*/  @!P4 IADD3 R10, P1, R14, R10, RZ ;  /* 0x0000000a0e0ac210 */ /* 0x001fe20007f3e0ff */
[----:B--2---:R-:W-:Y:S02]  /*2d550*/  FMUL R14, R76, UR4 ;  /* 0x000000044c0e7c20 */ /* 0x004fe40008400000 */
[----:B------:R-:W2:Y:S01]  /*2d560*/  LDL.LU R76, [R1+0x1e8] ;  /* 0x0001e800014c7983 */ /* 0x000ea20000300800 */
[----:B------:R-:W-:Y:S01]  /*2d570*/  ISETP.LT.OR P3, PT, R29, 0x62, !P3 ;  /* 0x000000621d00780c */ /* 0x000fe20005f61670 */
[----:B------:R-:W-:Y:S01]  /*2d580*/  @!P4 IMAD.X R11, R13, 0x1, R11, P1 ;  /* 0x000000010d0bc824 */ /* 0x000fe200008e060b */
[----:B------:R-:W-:Y:S02]  /*2d590*/  F2FP.SATFINITE.E4M3.F32.PACK_AB_MERGE_C R14, RZ, R14, RZ ;  /* 0x0000000eff0e723e */ /* 0x000fe400048070ff */
[----:B------:R-:W-:-:S03]  /*2d5a0*/  ISETP.LT.OR P1, PT, R29, 0x32, !P2 ;  /* 0x000000321d00780c */ /* 0x000fc60005721670 */
[----:B------:R0:W-:Y:S06]  /*2d5b0*/  @!P4 STG.E.U8 desc[UR52][R10.64+0x30], R14 ;  /* 0x0000300e0a00c986 */ /* 0x0001ec000c101134 */
[----:B0-----:R-:W0:Y:S08]  /*2d5c0*/  @!P3 LDC.64 R10, c[0x0][0x5c0] ;  /* 0x00017000ff0abb82 */ /* 0x001e300000000a00 */
[----:B------:R-:W1:Y:S01]  /*2d5d0*/  @!P1 LDC.64 R14, c[0x0][0x5c0] ;  /* 0x00017000ff0e9b82 */ /* 0x000e620000000a00 */
[----:B------:R-:W-:-:S02]  /*2d5e0*/  @!P1 IADD3 R20, P5, P6, R3, R24, R7 ;  /* 0x0000001803149210 */ /* 0x000fc40007ebe007 */
[----:B------:R-:W-:Y:S02]  /*2d5f0*/  LOP3.LUT R5, R5, 0xefffffff, RZ, 0xc0, !PT ;  /* 0xefffffff05057812 */ /* 0x000fe400078ec0ff */
[----:B------:R-:W-:Y:S02]  /*2d600*/  @!P1 IADD3.X R13, R4, R31, R6, P5, P6 ;  /* 0x0000001f040d9210 */ /* 0x000fe40002fec406 */
[----:B------:R-:W-:-:S04]  /*2d610*/  @P0 LOP3.LUT R5, R5, 0x10000000, RZ, 0xfc, !PT ;  /* 0x1000000005050812 */ /* 0x000fc800078efcff */
[----:B------:R-:W-:Y:S02]  /*2d620*/  LOP3.LUT R5, R5, 0xfbffffff, RZ, 0xc0, !PT ;  /* 0xfbffffff05057812 */ /* 0x000fe400078ec0ff */
[----:B0-----:R-:W-:-:S04]  /*2d630*/  @!P3 IADD3 R150, P5, P6, R24, R10, R9 ;  /* 0x0000000a1896b210 */ /* 0x001fc80007ebe009 */
[----:B------:R-:W-:Y:S02]  /*2d640*/  @!P3 IADD3.X R151, R31, R11, R8, P5, P6 ;  /* 0x0000000b1f97b210 */ /* 0x000fe40002fec408 */
[----:B------:R-:W-:Y:S02]  /*2d650*/  ISETP.GE.AND P5, PT, R28, 0x101, PT ;  /* 0x000001011c00780c */ /* 0x000fe40003fa6270 */
[----:B------:R-:W-:Y:S02]  /*2d660*/  @P3 LOP3.LUT R5, R5, 0x4000000, RZ, 0xfc, !PT ;  /* 0x0400000005053812 */ /* 0x000fe400078efcff */
[----:B------:R-:W-:Y:S02]  /*2d670*/  ISETP.LT.OR P3, PT, R29, 0x69, !P5 ;  /* 0x000000691d00780c */ /* 0x000fe40006f61670 */
[----:B-1----:R-:W-:-:S05]  /*2d680*/  @!P1 IADD3 R14, P4, R20, R14, RZ ;  /* 0x0000000e140e9210 */ /* 0x002fca0007f9e0ff */
[----:B------:R-:W-:Y:S01]  /*2d690*/  @!P1 IMAD.X R15, R13, 0x1, R15, P4 ;  /* 0x000000010d0f9824 */ /* 0x000fe200020e060f */
[----:B------:R-:W-:Y:S01]  /*2d6a0*/  ISETP.LT.OR P5, PT, R29, 0x6a, !P5 ;  /* 0x0000006a1d00780c */ /* 0x000fe20006fa1670 */
[----:B---3--:R-:W-:Y:S01]  /*2d6b0*/  FMUL R10, R77, UR4 ;  /* 0x000000044d0a7c20 */ /* 0x008fe20008400000 */
[----:B------:R-:W-:Y:S01]  /*2d6c0*/  LOP3.LUT R5, R5, 0xdfffffff, RZ, 0xc0, !PT ;  /* 0xdfffffff05057812 */ /* 0x000fe200078ec0ff */
[----:B------:R-:W3:Y:S03]  /*2d6d0*/  LDL.LU R77, [R1+0x1ec] ;  /* 0x0001ec00014d7983 */ /* 0x000ee60000300800 */
[----:B------:R-:W-:-:S05]  /*2d6e0*/  F2FP.SATFINITE.E4M3.F32.PACK_AB_MERGE_C R10, RZ, R10, RZ ;  /* 0x0000000aff0a723e */ /* 0x000fca00048070ff */
[----:B------:R0:W-:Y:S02]  /*2d6f0*/  @!P1 STG.E.U8 desc[UR52][R14.64+0x31], R10 ;  /* 0x0000310a0e009986 */ /* 0x0001e4000c101134 */
[----:B0-----:R-:W0:Y:S02]  /*2d700*/  @!P3 LDC.64 R10, c[0x0][0x5c0] ;  /* 0x00017000ff0abb82 */ /* 0x001e240000000a00 */
[----:B0-----:R-:W-:-:S04]  /*2d710*/  @!P3 IADD3 R162, P1, P4, R24, R10, R9 ;  /* 0x0000000a18a2b210 */ /* 0x001fc80007c3e009 */
[----:B------:R-:W-:Y:S02]  /*2d720*/  @!P3 IADD3.X R163, R31, R11, R8, P1, P4 ;  /* 0x0000000b1fa3b210 */ /* 0x000fe40000fe8408 */
[----:B------:R-:W0:Y:S01]  /*2d730*/  @!P5 LDC.64 R10, c[0x0][0x5c0] ;  /* 0x00017000ff0adb82 */ /* 0x000e220000000a00 */
[----:B------:R-:W-:Y:S02]  /*2d740*/  @P3 LOP3.LUT R5, R5, 0x20000000, RZ, 0xfc, !PT ;  /* 0x2000000005053812 */ /* 0x000fe400078efcff */
[----:B------:R-:W-:Y:S02]  /*2d750*/  LOP3.LUT P3, RZ, R12, 0x8000000, RZ, 0xc0, !PT ;  /* 0x080000000cff7812 */ /* 0x000fe4000786c0ff */
[----:B------:R-:W-:Y:S02]  /*2d760*/  LOP3.LUT R5, R5, 0xf7ffffff, RZ, 0xc0, !PT ;  /* 0xf7ffffff05057812 */ /* 0x000fe400078ec0ff */
[----:B------:R-:W-:Y:S02]  /*2d770*/  LOP3.LUT P6, RZ, R0, 0x800000, RZ, 0xc0, !PT ;  /* 0x0080000000ff7812 */ /* 0x000fe400078cc0ff */
[----:B------:R-:W-:-:S02]  /*2d780*/  @P5 LOP3.LUT R5, R5, 0x8000000, RZ, 0xfc, !PT ;  /* 0x0800000005055812 */ /* 0x000fc400078efcff */
[----:B0-----:R-:W-:Y:S01]  /*2d790*/  @!P5 IADD3 R160, P1, P4, R24, R10, R9 ;  /* 0x0000000a18a0d210 */ /* 0x001fe20007c3e009 */
[----:B----4-:R-:W-:-:S03]  /*2d7a0*/  FMUL R10, R78, UR4 ;  /* 0x000000044e0a7c20 */ /* 0x010fc60008400000 */
[----:B------:R-:W-:Y:S02]  /*2d7b0*/  @!P5 IADD3.X R161, R31, R11, R8, P1, P4 ;  /* 0x0000000b1fa1d210 */ /* 0x000fe40000fe8408 */
[----:B------:R-:W-:Y:S02]  /*2d7c0*/  ISETP.LT.OR P5, PT, R29, 0x71, !P3 ;  /* 0x000000711d00780c */ /* 0x000fe40005fa1670 */
[----:B------:R-:W-:-:S05]  /*2d7d0*/  F2FP.SATFINITE.E4M3.F32.PACK_AB_MERGE_C R10, RZ, R10, RZ ;  /* 0x0000000aff0a723e */ /* 0x000fca00048070ff */
[----:B------:R0:W-:Y:S06]  /*2d7e0*/  @!P6 STG.E.U8 desc[UR52][R36.64+0x38], R10 ;  /* 0x0000380a2400e986 */ /* 0x0001ec000c101134 */
[----:B0-----:R-:W0:Y:S02]  /*2d7f0*/  @!P5 LDC.64 R10, c[0x0][0x5c0] ;  /* 0x00017000ff0adb82 */ /* 0x001e240000000a00 */
[----:B0-----:R-:W-:Y:S01]  /*2d800*/  @!P5 IADD3 R166, P1, P4, R24, R10, R3 ;  /* 0x0000000a18a6d210 */ /* 0x001fe20007c3e003 */
[----:B--2---:R-:W-:Y:S02]  /*2d810*/  FMUL R10, R76, UR4 ;  /* 0x000000044c0a7c20 */ /* 0x004fe40008400000 */
[----:B------:R-:W2:Y:S04]  /*2d820*/  LDL.LU R76, [R1+0x1f0] ;  /* 0x0001f000014c7983 */ /* 0x000ea80000300800 */
[----:B------:R-:W4:Y:S01]  /*2d830*/  LDL.LU R78, [R1+0x1f4] ;  /* 0x0001f400014e7983 */ /* 0x000f220000300800 */
[----:B------:R-:W-:-:S02]  /*2d840*/  LOP3.LUT P0, RZ, R0, 0x400000, RZ, 0xc0, !PT ;  /* 0x0040000000ff7812 */ /* 0x000fc4000780c0ff */
[----:B------:R-:W-:Y:S02]  /*2d850*/  @!P5 IADD3.X R167, R31, R11, R4, P1, P4 ;  /* 0x0000000b1fa7d210 */ /* 0x000fe40000fe8404 */
[----:B------:R-:W-:Y:S02]  /*2d860*/  ISETP.LT.OR P4, PT, R29, 0x39, !P2 ;  /* 0x000000391d00780c */ /* 0x000fe40005781670 */
[----:B------:R-:W-:-:S07]  /*2d870*/  F2FP.SATFINITE.E4M3.F32.PACK_AB_MERGE_C R10, RZ, R10, RZ ;  /* 0x0000000aff0a723e */ /* 0x000fce00048070ff */
[----:B------:R0:W-:Y:S04]  /*2d880*/  @!P0 STG.E.U8 desc[UR52][R26.64+0x39], R10 ;  /* 0x0000390a1a008986 */ /* 0x0001e8000c101134 */
[----:B0-----:R-:W0:Y:S01]  /*2d890*/  @!P4 LDC.64 R10, c[0x0][0x5c0] ;  /* 0x00017000ff0acb82 */ /* 0x001e220000000a00 */
[----:B------:R-:W-:-:S04]  /*2d8a0*/  LOP3.LUT R5, R5, 0xbfffffff, RZ, 0xc0, !PT ;  /* 0xbfffffff05057812 */ /* 0x000fc800078ec0ff */
[----:B------:R-:W-:Y:S02]  /*2d8b0*/  @P5 LOP3.LUT R5, R5, 0x40000000, RZ, 0xfc, !PT ;  /* 0x4000000005055812 */ /* 0x000fe400078efcff */
[----:B------:R-:W-:Y:S02]  /*2d8c0*/  @!P4 IADD3 R14, P1, P5, R3, R24, R7 ;  /* 0x00000018030ec210 */ /* 0x000fe40007d3e007 */
[----:B------:R-:W-:Y:S02]  /*2d8d0*/  ISETP.LT.OR P0, PT, R29, 0x72, !P3 ;  /* 0x000000721d00780c */ /* 0x000fe40005f01670 */
[----:B------:R-:W-:Y:S02]  /*2d8e0*/  @!P4 IADD3.X R13, R4, R31, R6, P1, P5 ;  /* 0x0000001f040dc210 */ /* 0x000fe40000fea406 */
[----:B0-----:R-:W-:-:S05]  /*2d8f0*/  @!P4 IADD3 R10, P1, R14, R10, RZ ;  /* 0x0000000a0e0ac210 */ /* 0x001fca0007f3e0ff */
[----:B------:R-:W-:Y:S01]  /*2d900*/  @!P4 IMAD.X R11, R13, 0x1, R11, P1 ;  /* 0x000000010d0bc824 */ /* 0x000fe200008e060b */
[----:B------:R-:W-:Y:S01]  /*2d910*/  ISETP.LT.OR P1, PT, R29, 0x3a, !P2 ;  /* 0x0000003a1d00780c */ /* 0x000fe20005721670 */
[----:B---3--:R-:W-:Y:S02]  /*2d920*/  FMUL R14, R77, UR4 ;  /* 0x000000044d0e7c20 */ /* 0x008fe40008400000 */
[----:B------:R-:W3:Y:S03]  /*2d930*/  LDL.LU R77, [R1+0x1f8] ;  /* 0x0001f800014d7983 */ /* 0x000ee60000300800 */
[----:B------:R-:W-:-:S05]  /*2d940*/  F2FP.SATFINITE.E4M3.F32.PACK_AB_MERGE_C R14, RZ, R14, RZ ;  /* 0x0000000eff0e723e */ /* 0x000fca00048070ff */
[----:B------:R0:W-:Y:S02]  /*2d950*/  @!P4 STG.E.U8 desc[UR52][R10.64+0x38], R14 ;  /* 0x0000380e0a00c986 */ /* 0x0001e4000c101134 */
        /* <DEDUP_REMOVED lines=29> */
[----:B0-----:R-:W-:Y:S01]  /*2db30*/  @!P5 IADD3 R134, P1, P4, R24, R10, R3 ;  /* 0x0000000a1886d210 */ /* 0x001fe20007c3e003 */
[----:B----4-:R-:W-:-:S02]  /*2db40*/  FMUL R10, R78, UR4 ;  /* 0x000000044e0a7c20 */ /* 0x010fc40008400000 */
[----:B------:R-:W4:Y:S03]  /*2db50*/  LDL.LU R78, [R1+0x200] ;  /* 0x00020000014e7983 */ /* 0x000f260000300800 */
[----:B------:R-:W-:Y:S02]  /*2db60*/  F2FP.SATFINITE.E4M3.F32.PACK_AB_MERGE_C R10, RZ, R10, RZ ;  /* 0x0000000aff0a723e */ /* 0x000fe400048070ff */
[----:B------:R-:W-:-:S03]  /*2db70*/  @!P5 IADD3.X R135, R31, R11, R4, P1, P4 ;  /* 0x0000000b1f87d210 */ /* 0x000fc60000fe8404 */
[----:B------:R0:W-:Y:S02]  /*2db80*/  @!P6 STG.E.U8 desc[UR52][R66.64+0x30], R10 ;  /* 0x0000300a4200e986 */ /* 0x0001e4000c101134 */
[----:B0-----:R-:W0:Y:S01]  /*2db90*/  @!P3 LDC.64 R10, c[0x0][0x5c0] ;  /* 0x00017000ff0abb82 */ /* 0x001e220000000a00 */
[----:B------:R-:W-:-:S04]  /*2dba0*/  LOP3.LUT R5, R5, 0xff7fffff, RZ, 0xc0, !PT ;  /* 0xff7fffff05057812 */ /* 0x000fc800078ec0ff */
[----:B------:R-:W-:-:S04]  /*2dbb0*/  @P5 LOP3.LUT R5, R5, 0x800000, RZ, 0xfc, !PT ;  /* 0x0080000005055812 */ /* 0x000fc800078efcff */
[----:B------:R-:W-:-:S04]  /*2dbc0*/  LOP3.LUT R5, R5, 0xffbfffff, RZ, 0xc0, !PT ;  /* 0xffbfffff05057812 */ /* 0x000fc800078ec0ff */
[----:B------:R-:W-:Y:S02]  /*2dbd0*/  @P3 LOP3.LUT R5, R5, 0x400000, RZ, 0xfc, !PT ;  /* 0x0040000005053812 */ /* 0x000fe400078efcff */
[----:B------:R-:W-:Y:S02]  /*2dbe0*/  LOP3.LUT P2, RZ, R0, 0x1, RZ, 0xc0, !PT ;  /* 0x0000000100ff7812 */ /* 0x000fe4000784c0ff */
[----:B0-----:R-:W-:-:S04]  /*2dbf0*/  @!P3 IADD3 R106, P1, P4, R24, R10, R7 ;  /* 0x0000000a186ab210 */ /* 0x001fc80007c3e007 */
[----:B------:R-:W-:Y:S02]  /*2dc00*/  @!P3 IADD3.X R107, R31, R11, R6, P1, P4 ;  /* 0x0000000b1f6bb210 */ /* 0x000fe40000fe8406 */
[----:B------:R-:W-:Y:S01]  /*2dc10*/  ISETP.GE.AND P3, PT, R28, 0x109, PT ;  /* 0x000001091c00780c */ /* 0x000fe20003f66270 */
[----:B---3--:R-:W-:-:S03]  /*2dc20*/  FMUL R10, R77, UR4 ;  /* 0x000000044d0a7c20 */ /* 0x008fc60008400000 */
        /* <DEDUP_REMOVED lines=11> */
[----:B------:R-:W-:Y:S01]  /*2dce0*/  ISETP.LT.OR P1, PT, R29, 0x32, !P3 ;  /* 0x000000321d00780c */ /* 0x000fe20005f21670 */
[----:B------:R-:W3:Y:S01]  /*2dcf0*/  LDL.LU R77, [R1+0x208] ;  /* 0x00020800014d7983 */ /* 0x000ee20000300800 */
[----:B------:R-:W-:-:S05]  /*2dd00*/  F2FP.SATFINITE.E4M3.F32.PACK_AB_MERGE_C R14, RZ, R14, RZ ;  /* 0x0000000eff0e723e */ /* 0x000fca00048070ff */
[----:B------:R0:W-:Y:S04]  /*2dd10*/  @!P4 STG.E.U8 desc[UR52][R10.64+0x30], R14 ;  /* 0x0000300e0a00c986 */ /* 0x0001e8000c101134 */
[----:B0-----:R-:W0:Y:S08]  /*2dd20*/  @!P2 LDC.64 R10, c[0x0][0x5c0] ;  /* 0x00017000ff0aab82 */ /* 0x001e300000000a00 */
[----:B------:R-:W1:Y:S01]  /*2dd30*/  @!P1 LDC.64 R14, c[0x0][0x5c0] ;  /* 0x00017000ff0e9b82 */ /* 0x000e620000000a00 */
[----:B------:R-:W-:-:S02]  /*2dd40*/  @!P1 IADD3 R18, P5, P6, R3, R24, R9 ;  /* 0x0000001803129210 */ /* 0x000fc40007ebe009 */
[----:B------:R-:W-:Y:S02]  /*2dd50*/  LOP3.LUT R5, R5, 0xfff7ffff, RZ, 0xc0, !PT ;  /* 0xfff7ffff05057812 */ /* 0x000fe400078ec0ff */
[----:B------:R-:W-:Y:S02]  /*2dd60*/  @!P1 IADD3.X R13, R4, R31, R8, P5, P6 ;  /* 0x0000001f040d9210 */ /* 0x000fe40002fec408 */
[----:B------:R-:W-:Y:S02]  /*2dd70*/  @P2 LOP3.LUT R5, R5, 0x80000, RZ, 0xfc, !PT ;  /* 0x0008000005052812 */ /* 0x000fe400078efcff */
[----:B0-----:R-:W-:-:S04]  /*2dd80*/  @!P2 IADD3 R102, P5, P6, R24, R10, R7 ;  /* 0x0000000a1866a210 */ /* 0x001fc80007ebe007 */
[----:B------:R-:W-:Y:S02]  /*2dd90*/  @!P2 IADD3.X R103, R31, R11, R6, P5, P6 ;  /* 0x0000000b1f67a210 */ /* 0x000fe40002fec406 */
        /* <DEDUP_REMOVED lines=8> */
[----:B------:R-:W-:-:S04]  /*2de20*/  LOP3.LUT R5, R5, 0xfffbffff, RZ, 0xc0, !PT ;  /* 0xfffbffff05057812 */ /* 0x000fc800078ec0ff */
        /* <DEDUP_REMOVED lines=19> */
[----:B---3--:R-:W-:Y:S02]  /*2df60*/  FMUL R10, R77, UR4 ;  /* 0x000000044d0a7c20 */ /* 0x008fe40008400000 */
[----:B------:R-:W3:Y:S01]  /*2df70*/  LDL.LU R77, [R1+0x214] ;  /* 0x00021400014d7983 */ /* 0x000ee20000300800 */
        /* <DEDUP_REMOVED lines=10> */
[----:B----4-:R-:W-:Y:S02]  /*2e020*/  FMUL R14, R78, UR4 ;  /* 0x000000044e0e7c20 */ /* 0x010fe40008400000 */
[----:B------:R-:W4:Y:S02]  /*2e030*/  LDL.LU R78, [R1+0x218] ;  /* 0x00021800014e7983 */ /* 0x000f240000300800 */
[----:B------:R-:W-:Y:S01]  /*2e040*/  @!P4 IMAD.X R11, R13, 0x1, R11, P1 ;  /* 0x000000010d0bc824 */ /* 0x000fe200008e060b */
[C---:B------:R-:W-:Y:S02]  /*2e050*/  ISETP.LT.OR P1, PT, R29.reuse, 0x3a, !P3 ;  /* 0x0000003a1d00780c */ /* 0x040fe40005f21670 */
[----:B------:R-:W-:-:S02]  /*2e060*/  ISETP.LT.OR P3, PT, R29, 0x72, !P2 ;  /* 0x000000721d00780c */ /* 0x000fc40005761670 */
        /* <DEDUP_REMOVED lines=21> */
[----:B---3--:R-:W-:Y:S02]  /*2e1c0*/  FMUL R13, R77, UR4 ;  /* 0x000000044d0d7c20 */ /* 0x008fe40008400000 */
[----:B------:R-:W3:Y:S03]  /*2e1d0*/  LDL.LU R77, [R1+0x220] ;  /* 0x00022000014d7983 */ /* 0x000ee60000300800 */
[----:B------:R-:W-:Y:S02]  /*2e1e0*/  F2FP.SATFINITE.E4M3.F32.PACK_AB_MERGE_C R13, RZ, R13, RZ ;  /* 0x0000000dff0d723e */ /* 0x000fe400048070ff */
[----:B0-----:R-:W-:-:S05]  /*2e1f0*/  @!P1 IADD3 R10, P4, R24, R10, RZ ;  /* 0x0000000a180a9210 */ /* 0x001fca0007f9e0ff */
[----:B------:R-:W-:-:S05]  /*2e200*/  @!P1 IMAD.X R11, R31, 0x1, R11, P4 ;  /* 0x000000011f0b9824 */ /* 0x000fca00020e060b */
[----:B------:R0:W-:Y:S01]  /*2e210*/  @!P1 STG.E.U8 desc[UR52][R10.64+0x40], R13 ;  /* 0x0000400d0a009986 */ /* 0x0001e2000c101134 */
[----:B------:R-:W-:-:S13]  /*2e220*/  ISETP.LT.OR P1, PT, R29, 0x42, !P6 ;  /* 0x000000421d00780c */ /* 0x000fda0007721670 */
[----:B0-----:R-:W0:Y:S01]  /*2e230*/  @!P1 LDC.64 R10, c[0x0][0x5c0] ;  /* 0x00017000ff0a9b82 */ /* 0x001e220000000a00 */
[----:B------:R-:W-:Y:S01]  /*2e240*/  ISETP.LT.OR P2, PT, R29, 0x7a, !P2 ;  /* 0x0000007a1d00780c */ /* 0x000fe20005741670 */
[----:B----4-:R-:W-:Y:S01]  /*2e250*/  FMUL R13, R78, UR4 ;  /* 0x000000044e0d7c20 */ /* 0x010fe20008400000 */
[----:B------:R-:W-:Y:S01]  /*2e260*/  LOP3.LUT R5, R5, 0xfffff7ff, RZ, 0xc0, !PT ;  /* 0xfffff7ff05057812 */ /* 0x000fe200078ec0ff */
[----:B------:R-:W4:Y:S03]  /*2e270*/  LDL.LU R78, [R1+0x224] ;  /* 0x00022400014e7983 */ /* 0x000f260000300800 */
[----:B------:R-:W-:Y:S02]  /*2e280*/  F2FP.SATFINITE.E4M3.F32.PACK_AB_MERGE_C R13, RZ, R13, RZ ;  /* 0x0000000dff0d723e */ /* 0x000fe400048070ff */
        /* <DEDUP_REMOVED lines=11> */
[----:B------:R-:W0:Y:S02]  /*2e340*/  @!P5 LDC.64 R10, c[0x0][0x5c0] ;  /* 0x00017000ff0adb82 */ /* 0x000e240000000a00 */
[----:B0-----:R-:W-:Y:S01]  /*2e350*/  @!P5 IADD3 R90, P1, P4, R24, R10, R3 ;  /* 0x0000000a185ad210 */ /* 0x001fe20007c3e003 */
[----:B--2---:R-:W-:Y:S02]  /*2e360*/  FMUL R10, R76, UR4 ;  /* 0x000000044c0a7c20 */ /* 0x004fe40008400000 */
[----:B------:R-:W2:Y:S01]  /*2e370*/  LDL.LU R76, [R1+0x228] ;  /* 0x00022800014c7983 */ /* 0x000ea20000300800 */
[----:B------:R-:W-:-:S04]  /*2e380*/  LOP3.LUT R5, R5, 0xffffffef, RZ, 0xc0, !PT ;  /* 0xffffffef05057812 */ /* 0x000fc800078ec0ff */
[----:B------:R-:W-:-:S04]  /*2e390*/  @P2 LOP3.LUT R5, R5, 0x10, RZ, 0xfc, !PT ;  /* 0x0000001005052812 */ /* 0x000fc800078efcff */
[----:B------:R-:W-:Y:S02]  /*2e3a0*/  LOP3.LUT R5, R5, 0xfffffdff, RZ, 0xc0, !PT ;  /* 0xfffffdff05057812 */ /* 0x000fe400078ec0ff */
[----:B------:R-:W-:Y:S02]  /*2e3b0*/  ISETP.LT.OR P2, PT, R29, 0x41, !P3 ;  /* 0x000000411d00780c */ /* 0x000fe40005f41670 */
[----:B------:R-:W-:Y:S02]  /*2e3c0*/  @P5 LOP3.LUT R5, R5, 0x200, RZ, 0xfc, !PT ;  /* 0x0000020005055812 */ /* 0x000fe400078efcff */
[----:B------:R-:W-:Y:S02]  /*2e3d0*/  @!P5 IADD3.X R91, R31, R11, R4, P1, P4 ;  /* 0x0000000b1f5bd210 */ /* 0x000fe40000fe8404 */
[----:B------:R-:W-:Y:S02]  /*2e3e0*/  ISETP.LT.OR P5, PT, R29, 0x82, !P3 ;  /* 0x000000821d00780c */ /* 0x000fe40005fa1670 */
[----:B------:R-:W-:-:S05]  /*2e3f0*/  F2FP.SATFINITE.E4M3.F32.PACK_AB_MERGE_C R10, RZ, R10, RZ ;  /* 0x0000000aff0a723e */ /* 0x000fca00048070ff */
[----:B------:R0:W-:Y:S06]  /*2e400*/  @!P2 STG.E.U8 desc[UR52][R70.64+0x40], R10 ;  /* 0x0000400a4600a986 */ /* 0x0001ec000c101134 */
[----:B0-----:R-:W0:Y:S01]  /*2e410*/  @!P5 LDC.64 R10, c[0x0][0x5c0] ;  /* 0x00017000ff0adb82 */ /* 0x001e220000000a00 */
[----:B------:R-:W-:Y:S02]  /*2e420*/  LOP3.LUT R5, R5, 0xffffffdf, RZ, 0xc0, !PT ;  /* 0xffffffdf05057812 */ /* 0x000fe400078ec0ff */
[----:B------:R-:W-:Y:S02]  /*2e430*/  ISETP.LT.OR P2, PT, R29, 0x42, !P3 ;  /* 0x000000421d00780c */ /* 0x000fe40005f41670 */
[----:B------:R-:W-:-:S02]  /*2e440*/  @P5 LOP3.LUT R5, R5, 0x20, RZ, 0xfc, !PT ;  /* 0x0000002005055812 */ /* 0x000fc400078efcff */
[----:B0-----:R-:W-:-:S04]  /*2e450*/  @!P5 IADD3 R88, P1, P4, R24, R10, R3 ;  /* 0x0000000a1858d210 */ /* 0x001fc80007c3e003 */
[----:B------:R-:W-:Y:S02]  /*2e460*/  @!P5 IADD3.X R89, R31, R11, R4, P1, P4 ;  /* 0x0000000b1f59d210 */ /* 0x000fe40000fe8404 */
[----:B------:R-:W-:Y:S01]  /*2e470*/  ISETP.LT.OR P5, PT, R29, 0x89, !P3 ;  /* 0x000000891d00780c */ /* 0x000fe20005fa1670 */
[----:B---3--:R-:W-:Y:S02]  /*2e480*/  FMUL R10, R77, UR4 ;  /* 0x000000044d0a7c20 */ /* 0x008fe40008400000 */
[----:B------:R-:W3:Y:S03]  /*2e490*/  LDL.LU R77, [R1+0x22c] ;  /* 0x00022c00014d7983 */ /* 0x000ee60000300800 */
[----:B------:R-:W-:-:S05]  /*2e4a0*/  F2FP.SATFINITE.E4M3.F32.PACK_AB_MERGE_C R10, RZ, R10, RZ ;  /* 0x0000000aff0a723e */ /* 0x000fca00048070ff */
[----:B------:R0:W-:Y:S02]  /*2e4b0*/  @!P2 STG.E.U8 desc[UR52][R52.64+0x41], R10 ;  /* 0x0000410a3400a986 */ /* 0x0001e4000c101134 */
[----:B0-----:R-:W0:Y:S02]  /*2e4c0*/  @!P5 LDC.64 R10, c[0x0][0x5c0] ;  /* 0x00017000ff0adb82 */ /* 0x001e240000000a00 */
[----:B0-----:R-:W-:-:S04]  /*2e4d0*/  @!P5 IADD3 R86, P1, P4, R24, R10, R3 ;  /* 0x0000000a1856d210 */ /* 0x001fc80007c3e003 */
[----:B------:R-:W-:Y:S02]  /*2e4e0*/  @!P5 IADD3.X R87, R31, R11, R4, P1, P4 ;  /* 0x0000000b1f57d210 */ /* 0x000fe40000fe8404 */
[----:B------:R-:W-:-:S13]  /*2e4f0*/  ISETP.LT.OR P1, PT, R29, 0x49, !P6 ;  /* 0x000000491d00780c */ /* 0x000fda0007721670 */
[----:B------:R-:W0:Y:S01]  /*2e500*/  @!P1 LDC.64 R10, c[0x0][0x5c0] ;  /* 0x00017000ff0a9b82 */ /* 0x000e220000000a00 */
[----:B----4-:R-:W-:-:S05]  /*2e510*/  FMUL R13, R78, UR4 ;  /* 0x000000044e0d7c20 */ /* 0x010fca0008400000 */
[----:B------:R-:W-:Y:S02]  /*2e520*/  F2FP.SATFINITE.E4M3.F32.PACK_AB_MERGE_C R13, RZ, R13, RZ ;  /* 0x0000000dff0d723e */ /* 0x000fe400048070ff */
[----:B0-----:R-:W-:-:S05]  /*2e530*/  @!P1 IADD3 R10, P4, R24, R10, RZ ;  /* 0x0000000a180a9210 */ /* 0x001fca0007f9e0ff */
[----:B------:R-:W-:-:S05]  /*2e540*/  @!P1 IMAD.X R11, R31, 0x1, R11, P4 ;  /* 0x000000011f0b9824 */ /* 0x000fca00020e060b */
[----:B------:R2:W-:Y:S02]  /*2e550*/  @!P1 STG.E.U8 desc[UR52][R10.64+0x48], R13 ;  /* 0x0000480d0a009986 */ /* 0x0005e4000c101134 */
[----:B--2---:R-:W-:Y:S02]  /*2e560*/  FMUL R13, R76, UR4 ;  /* 0x000000044c0d7c20 */ /* 0x004fe40008400000 */
[----:B------:R-:W2:Y:S04]  /*2e570*/  LDL.LU R76, [R1+0x230] ;  /* 0x00023000014c7983 */ /* 0x000ea80000300800 */
[----:B------:R-:W4:Y:S01]  /*2e580*/  LDL.LU R169, [R1+0x234] ;  /* 0x0002340001a97983 */ /* 0x000f220000300800 */
[C---:B------:R-:W-:Y:S02]  /*2e590*/  ISETP.LT.OR P1, PT, R29.reuse, 0x4a, !P6 ;  /* 0x0000004a1d00780c */ /* 0x040fe40007721670 */
[----:B------:R-:W-:Y:S01]  /*2e5a0*/  F2FP.SATFINITE.E4M3.F32.PACK_AB_MERGE_C R13, RZ, R13, RZ ;  /* 0x0000000dff0d723e */ /* 0x000fe200048070ff */
[----:B------:R-:W5:Y:S01]  /*2e5b0*/  LDL.LU R170, [R1+0x238] ;  /* 0x0002380001aa7983 */ /* 0x000f620000300800 */
[----:B------:R-:W-:-:S02]  /*2e5c0*/  ISETP.LT.OR P6, PT, R29, 0x8a, !P3 ;  /* 0x0000008a1d00780c */ /* 0x000fc40005fc1670 */
[----:B------:R-:W-:Y:S01]  /*2e5d0*/  LOP3.LUT R5, R5, 0xffffffbf, RZ, 0xc0, !PT ;  /* 0xffffffbf05057812 */ /* 0x000fe200078ec0ff */
[----:B------:R-:W5:Y:S06]  /*2e5e0*/  LDL.LU R168, [R1+0x23c] ;  /* 0x00023c0001a87983 */ /* 0x000f6c0000300800 */
[----:B------:R-:W0:Y:S02]  /*2e5f0*/  @!P1 LDC.64 R10, c[0x0][0x5c0] ;  /* 0x00017000ff0a9b82 */ /* 0x000e240000000a00 */
[----:B0-----:R-:W-:-:S05]  /*2e600*/  @!P1 IADD3 R10, P4, R24, R10, RZ ;  /* 0x0000000a180a9210 */ /* 0x001fca0007f9e0ff */
[----:B------:R-:W-:-:S05]  /*2e610*/  @!P1 IMAD.X R11, R31, 0x1, R11, P4 ;  /* 0x000000011f0b9824 */ /* 0x000fca00020e060b */
[----:B------:R0:W-:Y:S02]  /*2e620*/  @!P1 STG.E.U8 desc[UR52][R10.64+0x49], R13 ;  /* 0x0000490d0a009986 */ /* 0x0001e4000c101134 */
[----:B0-----:R-:W0:Y:S01]  /*2e630*/  @!P6 LDC.64 R10, c[0x0][0x5c0] ;  /* 0x00017000ff0aeb82 */ /* 0x001e220000000a00 */
        /* <DEDUP_REMOVED lines=9> */
[----:B---3--:R-:W-:-:S05]  /*2e6d0*/  FMUL R10, R77, UR4 ;  /* 0x000000044d0a7c20 */ /* 0x008fca0008400000 */
[----:B------:R-:W-:-:S05]  /*2e6e0*/  F2FP.SATFINITE.E4M3.F32.PACK_AB_MERGE_C R10, RZ, R10, RZ ;  /* 0x0000000aff0a723e */ /* 0x000fca00048070ff */
[----:B------:R0:W-:Y:S01]  /*2e6f0*/  @!P2 STG.E.U8 desc[UR52][R74.64+0x48], R10 ;  /* 0x0000480a4a00a986 */ /* 0x0001e2000c101134 */
[----:B------:R-:W-:Y:S02]  /*2e700*/  ISETP.LT.OR P2, PT, R29, 0x82, !P0 ;  /* 0x000000821d00780c */ /* 0x000fe40004741670 */
[----:B------:R-:W-:-:S11]  /*2e710*/  @!P6 IADD3.X R81, R31, R11, R6, P1, P4 ;  /* 0x0000000b1f51e210 */ /* 0x000fd60000fe8406 */
[----:B0-----:R-:W0:Y:S01]  /*2e720*/  @!P2 LDC.64 R10, c[0x0][0x5c0] ;  /* 0x00017000ff0aab82 */ /* 0x001e220000000a00 */
[----:B------:R-:W-:-:S04]  /*2e730*/  LOP3.LUT R12, R12, 0xff7fffff, RZ, 0xc0, !PT ;  /* 0xff7fffff0c0c7812 */ /* 0x000fc800078ec0ff */
[----:B------:R-:W-:Y:S02]  /*2e740*/  @P3 LOP3.LUT R12, R12, 0x800000, RZ, 0xfc, !PT ;  /* 0x008000000c0c3812 */ /* 0x000fe400078efcff */
[----:B------:R-:W-:Y:S02]  /*2e750*/  LOP3.LUT P3, RZ, R0, 0x40, RZ, 0xc0, !PT ;  /* 0x0000004000ff7812 */ /* 0x000fe4000786c0ff */
[----:B0-----:R-:W-:-:S04]  /*2e760*/  @!P2 IADD3 R78, P1, P4, R24, R10, R7 ;  /* 0x0000000a184ea210 */ /* 0x001fc80007c3e007 */
[----:B------:R-:W-:Y:S02]  /*2e770*/  @!P2 IADD3.X R79, R31, R11, R6, P1, P4 ;  /* 0x0000000b1f4fa210 */ /* 0x000fe40000fe8406 */
[----:B------:R-:W-:-:S04]  /*2e780*/  LOP3.LUT R5, R5, 0xfffffffb, RZ, 0xc0, !PT ;  /* 0xfffffffb05057812 */ /* 0x000fc800078ec0ff */
[----:B------:R-:W-:-:S04]  /*2e790*/  @P6 LOP3.LUT R5, R5, 0x4, RZ, 0xfc, !PT ;  /* 0x0000000405056812 */ /* 0x000fc800078efcff */
[----:B------:R-:W-:-:S04]  /*2e7a0*/  LOP3.LUT R5, R5, 0xfffffffd, RZ, 0xc0, !PT ;  /* 0xfffffffd05057812 */ /* 0x000fc800078ec0ff */
[----:B------:R-:W-:-:S04]  /*2e7b0*/  @P2 LOP3.LUT R5, R5, 0x2, RZ, 0xfc, !PT ;  /* 0x0000000205052812 */ /* 0x000fc800078efcff */
[----:B------:R-:W-:Y:S01]  /*2e7c0*/  LOP3.LUT R5, R5, 0xfffffffe, RZ, 0xc0, !PT ;  /* 0xfffffffe05057812 */ /* 0x000fe200078ec0ff */
[----:B--2---:R-:W-:-:S05]  /*2e7d0*/  FMUL R10, R76, UR4 ;  /* 0x000000044c0a7c20 */ /* 0x004fca0008400000 */
[----:B------:R-:W-:-:S05]  /*2e7e0*/  F2FP.SATFINITE.E4M3.F32.PACK_AB_MERGE_C R10, RZ, R10, RZ ;  /* 0x0000000aff0a723e */ /* 0x000fca00048070ff */
[----:B------:R0:W-:Y:S01]  /*2e7f0*/  @!P3 STG.E.U8 desc[UR52][R50.64+0x49], R10 ;  /* 0x0000490a3200b986 */ /* 0x0001e2000c101134 */
[----:B------:R-:W-:-:S13]  /*2e800*/  ISETP.LT.OR P3, PT, R29, 0x89, !P0 ;  /* 0x000000891d00780c */ /* 0x000fda0004761670 */
[----:B0-----:R-:W0:Y:S01]  /*2e810*/  @!P3 LDC.64 R10, c[0x0][0x5c0] ;  /* 0x00017000ff0abb82 */ /* 0x001e220000000a00 */
[----:B------:R-:W-:Y:S02]  /*2e820*/  @P3 LOP3.LUT R5, R5, 0x1, RZ, 0xfc, !PT ;  /* 0x0000000105053812 */ /* 0x000fe400078efcff */
[----:B0-----:R-:W-:-:S04]  /*2e830*/  @!P3 IADD3 R76, P1, P4, R24, R10, R7 ;  /* 0x0000000a184cb210 */ /* 0x001fc80007c3e007 */
[----:B------:R-:W-:Y:S02]  /*2e840*/  @!P3 IADD3.X R77, R31, R11, R6, P1, P4 ;  /* 0x0000000b1f4db210 */ /* 0x000fe40000fe8406 */
[----:B------:R-:W-:-:S13]  /*2e850*/  ISETP.LT.OR P3, PT, R29, 0x8a, !P0 ;  /* 0x0000008a1d00780c */ /* 0x000fda0004761670 */
[----:B------:R-:W0:Y:S02]  /*2e860*/  @!P3 LDC.64 R10, c[0x0][0x5c0] ;  /* 0x00017000ff0abb82 */ /* 0x000e240000000a00 */
[----:B0-----:R-:W-:Y:S01]  /*2e870*/  @!P3 IADD3 R74, P1, P4, R24, R10, R7 ;  /* 0x0000000a184ab210 */ /* 0x001fe20007c3e007 */
[----:B----4-:R-:W-:Y:S02]  /*2e880*/  FMUL R10, R169, UR4 ;  /* 0x00000004a90a7c20 */ /* 0x010fe40008400000 */
[----:B------:R-:W2:Y:S01]  /*2e890*/  LDL.LU R169, [R1+0x240] ;  /* 0x0002400001a97983 */ /* 0x000ea20000300800 */
[----:B------:R-:W-:Y:S02]  /*2e8a0*/  LOP3.LUT R2, R2, 0x7fffffff, RZ, 0xc0, !PT ;  /* 0x7fffffff02027812 */ /* 0x000fe400078ec0ff */
[C---:B------:R-:W-:Y:S02]  /*2e8b0*/  LOP3.LUT P2, RZ, R12.reuse, 0x1000000, RZ, 0xc0, !PT ;  /* 0x010000000cff7812 */ /* 0x040fe4000784c0ff */
[----:B------:R-:W-:-:S02]  /*2e8c0*/  LOP3.LUT R12, R12, 0xffbfffff, RZ, 0xc0, !PT ;  /* 0xffbfffff0c0c7812 */ /* 0x000fc400078ec0ff */
[----:B------:R-:W-:Y:S02]  /*2e8d0*/  @P3 LOP3.LUT R2, R2, 0x80000000, RZ, 0xfc, !PT ;  /* 0x8000000002023812 */ /* 0x000fe400078efcff */
[----:B------:R-:W-:Y:S02]  /*2e8e0*/  @!P3 IADD3.X R75, R31, R11, R6, P1, P4 ;  /* 0x0000000b1f4bb210 */ /* 0x000fe40000fe8406 */
[----:B------:R-:W-:Y:S02]  /*2e8f0*/  ISETP.GE.AND P3, PT, R28, 0x101, PT ;  /* 0x000001011c00780c */ /* 0x000fe40003f66270 */
[----:B------:R-:W-:Y:S02]  /*2e900*/  LOP3.LUT P5, RZ, R0, 0x8000000, RZ, 0xc0, !PT ;  /* 0x0800000000ff7812 */ /* 0x000fe400078ac0ff */
[----:B------:R-:W-:Y:S02]  /*2e910*/  @P0 LOP3.LUT R12, R12, 0x400000, RZ, 0xfc, !PT ;  /* 0x004000000c0c0812 */ /* 0x000fe400078efcff */
[----:B------:R-:W-:-:S02]  /*2e920*/  ISETP.LT.OR P0, PT, R29, 0x81, !P3 ;  /* 0x000000811d00780c */ /* 0x000fc40005f01670 */
[----:B------:R-:W-:-:S07]  /*2e930*/  F2FP.SATFINITE.E4M3.F32.PACK_AB_MERGE_C R10, RZ, R10, RZ ;  /* 0x0000000aff0a723e */ /* 0x000fce00048070ff */
[----:B------:R0:W-:Y:S04]  /*2e940*/  @!P5 STG.E.U8 desc[UR52][R72.64+0x40], R10 ;  /* 0x0000400a4800d986 */ /* 0x0001e8000c101134 */
[----:B0-----:R-:W0:Y:S01]  /*2e950*/  @!P0 LDC.64 R10, c[0x0][0x5c0] ;  /* 0x00017000ff0a8b82 */ /* 0x001e220000000a00 */
[----:B------:R-:W-:Y:S02]  /*2e960*/  LOP3.LUT P6, RZ, R0, 0x4000, RZ, 0xc0, !PT ;  /* 0x0000400000ff7812 */ /* 0x000fe400078cc0ff */
[----:B0-----:R-:W-:Y:S01]  /*2e970*/  @!P0 IADD3 R72, P1, P4, R24, R10, R9 ;  /* 0x0000000a18488210 */ /* 0x001fe20007c3e009 */
[----:B-----5:R-:W-:Y:S02]  /*2e980*/  FMUL R10, R170, UR4 ;  /* 0x00000004aa0a7c20 */ /* 0x020fe40008400000 */
[----:B------:R-:W3:Y:S01]  /*2e990*/  LDL.LU R170, [R1+0x244] ;  /* 0x0002440001aa7983 */ /* 0x000ee20000300800 */
        /* <DEDUP_REMOVED lines=8> */
[----:B------:R-:W-:Y:S02]  /*2ea20*/  FMUL R14, R168, UR4 ;  /* 0x00000004a80e7c20 */ /* 0x000fe40008400000 */
[----:B------:R-:W4:Y:S01]  /*2ea30*/  LDL.LU R168, [R1+0x248] ;  /* 0x0002480001a87983 */ /* 0x000f220000300800 */
[----:B------:R-:W-:Y:S01]  /*2ea40*/  ISETP.LT.OR P3, PT, R29, 0x82, !P3 ;  /* 0x000000821d00780c */ /* 0x000fe20005f61670 */
[----:B------:R-:W-:Y:S01]  /*2ea50*/  @!P4 IMAD.X R11, R13, 0x1, R11, P1 ;  /* 0x000000010d0bc824 */ /* 0x000fe200008e060b */
[----:B------:R-:W-:-:S05]  /*2ea60*/  F2FP.SATFINITE.E4M3.F32.PACK_AB_MERGE_C R14, RZ, R14, RZ ;  /* 0x0000000eff0e723e */ /* 0x000fca00048070ff */
[----:B------:R0:W-:Y:S01]  /*2ea70*/  @!P4 STG.E.U8 desc[UR52][R10.64+0x40], R14 ;  /* 0x0000400e0a00c986 */ /* 0x0001e2000c101134 */
[----:B------:R-:W-:-:S05]  /*2ea80*/  ISETP.LT.OR P1, PT, R29, 0x42, !P2 ;  /* 0x000000421d00780c */ /* 0x000fca0005721670 */
[----:B0-----:R-:W0:Y:S08]  /*2ea90*/  @!P3 LDC.64 R10, c[0x0][0x5c0] ;  /* 0x00017000ff0abb82 */ /* 0x001e300000000a00 */
[----:B------:R-:W-:-:S04]  /*2eaa0*/  @!P1 IADD3 R16, P5, P6, R3, R24, R7 ;  /* 0x0000001803109210 */ /* 0x000fc80007ebe007 */
[----:B------:R-:W-:Y:S01]  /*2eab0*/  @!P1 IADD3.X R13, R4, R31, R6, P5, P6 ;  /* 0x0000001f040d9210 */ /* 0x000fe20002fec406 */
[----:B------:R-:W1:Y:S01]  /*2eac0*/  @!P1 LDC.64 R14, c[0x0][0x5c0] ;  /* 0x00017000ff0e9b82 */ /* 0x000e620000000a00 */
[----:B0-----:R-:W-:Y:S02]  /*2ead0*/  @!P3 IADD3 R70, P5, P6, R24, R10, R9 ;  /* 0x0000000a1846b210 */ /* 0x001fe40007ebe009 */
[----:B------:R-:W-:-:S04]  /*2eae0*/  LOP3.LUT R2, R2, 0xbfffffff, RZ, 0xc0, !PT ;  /* 0xbfffffff02027812 */ /* 0x000fc800078ec0ff */
[----:B------:R-:W-:Y:S02]  /*2eaf0*/  @P0 LOP3.LUT R2, R2, 0x40000000, RZ, 0xfc, !PT ;  /* 0x4000000002020812 */ /* 0x000fe400078efcff */
[----:B------:R-:W-:Y:S02]  /*2eb00*/  @!P3 IADD3.X R71, R31, R11, R8, P5, P6 ;  /* 0x0000000b1f47b210 */ /* 0x000fe40002fec408 */
[----:B------:R-:W-:Y:S02]  /*2eb10*/  LOP3.LUT R2, R2, 0xf7ffffff, RZ, 0xc0, !PT ;  /* 0xf7ffffff02027812 */ /* 0x000fe400078ec0ff */
[----:B------:R-:W-:Y:S02]  /*2eb20*/  ISETP.GE.AND P5, PT, R28, 0x101, PT ;  /* 0x000001011c00780c */ /* 0x000fe40003fa6270 */
[----:B------:R-:W-:Y:S02]  /*2eb30*/  @P3 LOP3.LUT R2, R2, 0x8000000, RZ, 0xfc, !PT ;  /* 0x0800000002023812 */ /* 0x000fe400078efcff */
[----:B------:R-:W-:-:S02]  /*2eb40*/  ISETP.LT.OR P3, PT, R29, 0x89, !P5 ;  /* 0x000000891d00780c */ /* 0x000fc40006f61670 */
[----:B-1----:R-:W-:-:S05]  /*2eb50*/  @!P1 IADD3 R14, P4, R16, R14, RZ ;  /* 0x0000000e100e9210 */ /* 0x002fca0007f9e0ff */
[----:B------:R-:W-:Y:S01]  /*2eb60*/  @!P1 IMAD.X R15, R13, 0x1, R15, P4 ;  /* 0x000000010d0f9824 */ /* 0x000fe200020e060f */
[----:B------:R-:W-:Y:S01]  /*2eb70*/  ISETP.LT.OR P5, PT, R29, 0x8a, !P5 ;  /* 0x0000008a1d00780c */ /* 0x000fe20006fa1670 */
[----:B--2---:R-:W-:Y:S02]  /*2eb80*/  FMUL R10, R169, UR4 ;  /* 0x00000004a90a7c20 */ /* 0x004fe40008400000 */
[----:B------:R-:W2:Y:S03]  /*2eb90*/  LDL.LU R169, [R1+0x24c] ;  /* 0x00024c0001a97983 */ /* 0x000ea60000300800 */
[----:B------:R-:W-:-:S05]  /*2eba0*/  F2FP.SATFINITE.E4M3.F32.PACK_AB_MERGE_C R10, RZ, R10, RZ ;  /* 0x0000000aff0a723e */ /* 0x000fca00048070ff */
[----:B------:R0:W-:Y:S02]  /*2ebb0*/  @!P1 STG.E.U8 desc[UR52][R14.64+0x41], R10 ;  /* 0x0000410a0e009986 */ /* 0x0001e4000c101134 */
[----:B0-----:R-:W0:Y:S01]  /*2ebc0*/  @!P3 LDC.64 R10, c[0x0][0x5c0] ;  /* 0x00017000ff0abb82 */ /* 0x001e220000000a00 */
[----:B------:R-:W-:Y:S02]  /*2ebd0*/  LOP3.LUT R2, R2, 0xfdffffff, RZ, 0xc0, !PT ;  /* 0xfdffffff02027812 */ /* 0x000fe400078ec0ff */
        /* <DEDUP_REMOVED lines=9> */
[----:B---3--:R-:W-:-:S03]  /*2ec70*/  FMUL R10, R170, UR4 ;  /* 0x00000004aa0a7c20 */ /* 0x008fc60008400000 */
[----:B------:R-:W-:Y:S02]  /*2ec80*/  @!P5 IADD3.X R67, R31, R11, R8, P1, P4 ;  /* 0x0000000b1f43d210 */ /* 0x000fe40000fe8408 */
[----:B------:R-:W-:Y:S02]  /*2ec90*/  ISETP.LT.OR P5, PT, R29, 0x91, !P3 ;  /* 0x000000911d00780c */ /* 0x000fe40005fa1670 */
[----:B------:R-:W-:-:S05]  /*2eca0*/  F2FP.SATFINITE.E4M3.F32.PACK_AB_MERGE_C R10, RZ, R10, RZ ;  /* 0x0000000aff0a723e */ /* 0x000fca00048070ff */
[----:B------:R0:W-:Y:S06]  /*2ecb0*/  @!P6 STG.E.U8 desc[UR52][R44.64+0x48], R10 ;  /* 0x0000480a2c00e986 */ /* 0x0001ec000c101134 */
[----:B0-----:R-:W0:Y:S02]  /*2ecc0*/  @!P5 LDC.64 R10, c[0x0][0x5c0] ;  /* 0x00017000ff0adb82 */ /* 0x001e240000000a00 */
[----:B0-----:R-:W-:Y:S01]  /*2ecd0*/  @!P5 IADD3 R64, P1, P4, R24, R10, R3 ;  /* 0x0000000a1840d210 */ /* 0x001fe20007c3e003 */
[----:B----4-:R-:W-:Y:S02]  /*2ece0*/  FMUL R10, R168, UR4 ;  /* 0x00000004a80a7c20 */ /* 0x010fe40008400000 */
[----:B------:R-:W3:Y:S01]  /*2ecf0*/  LDL.LU R168, [R1+0x250] ;  /* 0x0002500001a87983 */ /* 0x000ee20000300800 */
        /* <DEDUP_REMOVED lines=25> */
[----:B------:R-:W-:Y:S02]  /*2ee90*/  ISETP.LT.OR P5, PT, R29, 0x99, !P3 ;  /* 0x000000991d00780c */ /* 0x000fe40005fa1670 */
[----:B-1----:R-:W-:-:S05]  /*2eea0*/  @!P1 IADD3 R14, P4, R16, R14, RZ ;  /* 0x0000000e100e9210 */ /* 0x002fca0007f9e0ff */
[----:B------:R-:W-:Y:S02]  /*2eeb0*/  @!P1 IMAD.X R15, R13, 0x1, R15, P4 ;  /* 0x000000010d0f9824 */ /* 0x000fe400020e060f */
[----:B---3--:R-:W-:Y:S02]  /*2eec0*/  FMUL R10, R168, UR4 ;  /* 0x00000004a80a7c20 */ /* 0x008fe40008400000 */
[----:B------:R-:W3:Y:S03]  /*2eed0*/  LDL.LU R168, [R1+0x25c] ;  /* 0x00025c0001a87983 */ /* 0x000ee60000300800 */
        /* <DEDUP_REMOVED lines=10> */
[----:B------:R-:W0:Y:S02]  /*2ef80*/  @!P5 LDC.64 R10, c[0x0][0x5c0] ;  /* 0x00017000ff0adb82 */ /* 0x000e240000000a00 */
[----:B0-----:R-:W-:Y:S02]  /*2ef90*/  @!P5 IADD3 R58, P1, P4, R24, R10, R3 ;  /* 0x0000000a183ad210 */ /* 0x001fe40007c3e003 */
[----:B------:R-:W-:-:S04]  /*2efa0*/  LOP3.LUT R12, R12, 0xfff7ffff, RZ, 0xc0, !PT ;  /* 0xfff7ffff0c0c7812 */ /* 0x000fc800078ec0ff */
[----:B------:R-:W-:Y:S01]  /*2efb0*/  @P2 LOP3.LUT R12, R12, 0x80000, RZ, 0xfc, !PT ;  /* 0x000800000c0c2812 */ /* 0x000fe200078efcff */
[----:B--2---:R-:W-:Y:S02]  /*2efc0*/  FMUL R10, R169, UR4 ;  /* 0x00000004a90a7c20 */ /* 0x004fe40008400000 */
[----:B------:R-:W2:Y:S01]  /*2efd0*/  LDL.LU R169, [R1+0x260] ;  /* 0x0002600001a97983 */ /* 0x000ea20000300800 */
[----:B------:R-:W-:Y:S02]  /*2efe0*/  LOP3.LUT P2, RZ, R0, 0x2000, RZ, 0xc0, !PT ;  /* 0x0000200000ff7812 */ /* 0x000fe4000784c0ff */
[----:B------:R-:W-:Y:S02]  /*2eff0*/  F2FP.SATFINITE.E4M3.F32.PACK_AB_MERGE_C R10, RZ, R10, RZ ;  /* 0x0000000aff0a723e */ /* 0x000fe400048070ff */
[----:B------:R-:W-:-:S09]  /*2f000*/  LOP3.LUT P0, RZ, R12, 0x400000, RZ, 0xc0, !PT ;  /* 0x004000000cff7812 */ /* 0x000fd2000780c0ff */
[----:B------:R0:W-:Y:S01]  /*2f010*/  @!P2 STG.E.U8 desc[UR52][R114.64+0x40], R10 ;  /* 0x0000400a7200a986 */ /* 0x0001e2000c101134 */
[----:B------:R-:W-:Y:S02]  /*2f020*/  ISETP.LT.OR P2, PT, R29, 0x91, !P0 ;  /* 0x000000911d00780c */ /* 0x000fe40004741670 */
[----:B------:R-:W-:-:S11]  /*2f030*/  @!P5 IADD3.X R59, R31, R11, R4, P1, P4 ;  /* 0x0000000b1f3bd210 */ /* 0x000fd60000fe8404 */
        /* <DEDUP_REMOVED lines=14> */
[----:B------:R-:W-:-:S04]  /*2f120*/  @!P4 IADD3 R14, P1, P5, R3, R24, R9 ;  /* 0x00000018030ec210 */ /* 0x000fc80007d3e009 */
[----:B------:R-:W-:Y:S02]  /*2f130*/  @!P4 IADD3.X R13, R4, R31, R8, P1, P5 ;  /* 0x0000001f040dc210 */ /* 0x000fe40000fea408 */
[----:B0-----:R-:W-:Y:S01]  /*2f140*/  @!P4 IADD3 R10, P1, R14, R10, RZ ;  /* 0x0000000a0e0ac210 */ /* 0x001fe20007f3e0ff */
[----:B---3--:R-:W-:Y:S02]  /*2f150*/  FMUL R14, R168, UR4 ;  /* 0x00000004a80e7c20 */ /* 0x008fe40008400000 */
[----:B------:R-:W3:Y:S04]  /*2f160*/  LDL.LU R168, [R1+0x264] ;  /* 0x0002640001a87983 */ /* 0x000ee80000300800 */
[----:B------:R-:W4:Y:S01]  /*2f170*/  LDL.LU R170, [R1+0x268] ;  /* 0x0002680001aa7983 */ /* 0x000f220000300800 */
[----:B------:R-:W-:Y:S01]  /*2f180*/  @!P4 IMAD.X R11, R13, 0x1, R11, P1 ;  /* 0x000000010d0bc824 */ /* 0x000fe200008e060b */
[----:B------:R-:W-:-:S02]  /*2f190*/  ISETP.LT.OR P1, PT, R29, 0x42, !P2 ;  /* 0x000000421d00780c */ /* 0x000fc40005721670 */
[----:B------:R-:W-:Y:S02]  /*2f1a0*/  ISETP.LT.OR P2, PT, R29, 0x92, !P0 ;  /* 0x000000921d00780c */ /* 0x000fe40004741670 */
[----:B------:R-:W-:-:S05]  /*2f1b0*/  F2FP.SATFINITE.E4M3.F32.PACK_AB_MERGE_C R14, RZ, R14, RZ ;  /* 0x0000000eff0e723e */ /* 0x000fca00048070ff */
[----:B------:R0:W-:Y:S06]  /*2f1c0*/  @!P4 STG.E.U8 desc[UR52][R10.64+0x40], R14 ;  /* 0x0000400e0a00c986 */ /* 0x0001ec000c101134 */
[----:B0-----:R-:W0:Y:S01]  /*2f1d0*/  @!P2 LDC.64 R10, c[0x0][0x5c0] ;  /* 0x00017000ff0aab82 */ /* 0x001e220000000a00 */
[----:B------:R-:W-:-:S04]  /*2f1e0*/  @!P1 IADD3 R16, P5, P6, R3, R24, R9 ;  /* 0x0000001803109210 */ /* 0x000fc80007ebe009 */
[----:B------:R-:W-:-:S03]  /*2f1f0*/  @!P1 IADD3.X R13, R4, R31, R8, P5, P6 ;  /* 0x0000001f040d9210 */ /* 0x000fc60002fec408 */
[----:B------:R-:W1:Y:S01]  /*2f200*/  @!P1 LDC.64 R14, c[0x0][0x5c0] ;  /* 0x00017000ff0e9b82 */ /* 0x000e620000000a00 */
[----:B0-----:R-:W-:Y:S02]  /*2f210*/  @!P2 IADD3 R54, P5, P6, R24, R10, R7 ;  /* 0x0000000a1836a210 */ /* 0x001fe40007ebe007 */
[----:B------:R-:W-:Y:S02]  /*2f220*/  LOP3.LUT R2, R2, 0xfffdffff, RZ, 0xc0, !PT ;  /* 0xfffdffff02027812 */ /* 0x000fe400078ec0ff */
[----:B------:R-:W-:Y:S02]  /*2f230*/  @!P2 IADD3.X R55, R31, R11, R6, P5, P6 ;  /* 0x0000000b1f37a210 */ /* 0x000fe40002fec406 */
[----:B------:R-:W-:Y:S02]  /*2f240*/  @P2 LOP3.LUT R2, R2, 0x20000, RZ, 0xfc, !PT ;  /* 0x0002000002022812 */ /* 0x000fe400078efcff */
        /* <DEDUP_REMOVED lines=13> */
[----:B------:R-:W0:Y:S01]  /*2f320*/  @!P2 LDC.64 R10, c[0x0][0x5c0] ;  /* 0x00017000ff0aab82 */ /* 0x000e220000000a00 */
[----:B------:R-:W-:Y:S02]  /*2f330*/  LOP3.LUT P6, RZ, R0, 0x80000000, RZ, 0xc0, !PT ;  /* 0x8000000000ff7812 */ /* 0x000fe400078cc0ff */
[----:B0-----:R-:W-:Y:S02]  /*2f340*/  @!P2 IADD3 R50, P1, P4, R24, R10, R7 ;  /* 0x0000000a1832a210 */ /* 0x001fe40007c3e007 */
[----:B------:R-:W-:Y:S02]  /*2f350*/  LOP3.LUT R2, R2, 0xffff7fff, RZ, 0xc0, !PT ;  /* 0xffff7fff02027812 */ /* 0x000fe400078ec0ff */
[----:B------:R-:W-:Y:S02]  /*2f360*/  @!P2 IADD3.X R51, R31, R11, R6, P1, P4 ;  /* 0x0000000b1f33a210 */ /* 0x000fe40000fe8406 */
[----:B------:R-:W-:Y:S01]  /*2f370*/  @P2 LOP3.LUT R2, R2, 0x8000, RZ, 0xfc, !PT ;  /* 0x0000800002022812 */ /* 0x000fe200078efcff */
[----:B---3--:R-:W-:-:S02]  /*2f380*/  FMUL R10, R168, UR4 ;  /* 0x00000004a80a7c20 */ /* 0x008fc40008400000 */
[----:B------:R-:W3:Y:S01]  /*2f390*/  LDL.LU R168, [R1+0x270] ;  /* 0x0002700001a87983 */ /* 0x000ee20000300800 */
[----:B------:R-:W-:Y:S02]  /*2f3a0*/  ISETP.GE.AND P2, PT, R28, 0x101, PT ;  /* 0x000001011c00780c */ /* 0x000fe40003f46270 */
[----:B------:R-:W-:-:S05]  /*2f3b0*/  F2FP.SATFINITE.E4M3.F32.PACK_AB_MERGE_C R10, RZ, R10, RZ ;  /* 0x0000000aff0a723e */ /* 0x000fca00048070ff */
[----:B------:R0:W-:Y:S01]  /*2f3c0*/  @!P6 STG.E.U8 desc[UR52][R46.64+0x48], R10 ;  /* 0x0000480a2e00e986 */ /* 0x0001e2000c101134 */
[----:B------:R-:W-:-:S13]  /*2f3d0*/  ISETP.LT.OR P6, PT, R29, 0x91, !P2 ;  /* 0x000000911d00780c */ /* 0x000fda00057c1670 */
[----:B0-----:R-:W0:Y:S01]  /*2f3e0*/  @!P6 LDC.64 R10, c[0x0][0x5c0] ;  /* 0x00017000ff0aeb82 */ /* 0x001e220000000a00 */
[----:B------:R-:W-:-:S04]  /*2f3f0*/  LOP3.LUT R2, R2, 0xffffbfff, RZ, 0xc0, !PT ;  /* 0xffffbfff02027812 */ /* 0x000fc800078ec0ff */
[----:B------:R-:W-:Y:S02]  /*2f400*/  @P6 LOP3.LUT R2, R2, 0x4000, RZ, 0xfc, !PT ;  /* 0x0000400002026812 */ /* 0x000fe400078efcff */
[----:B------:R-:W-:Y:S02]  /*2f410*/  LOP3.LUT P5, RZ, R0, 0x40000000, RZ, 0xc0, !PT ;  /* 0x4000000000ff7812 */ /* 0x000fe400078ac0ff */
[----:B0-----:R-:W-:Y:S01]  /*2f420*/  @!P6 IADD3 R48, P1, P4, R24, R10, R9 ;  /* 0x0000000a1830e210 */ /* 0x001fe20007c3e009 */
[----:B----4-:R-:W-:Y:S02]  /*2f430*/  FMUL R10, R170, UR4 ;  /* 0x00000004aa0a7c20 */ /* 0x010fe40008400000 */
[----:B------:R-:W4:Y:S01]  /*2f440*/  LDL.LU R170, [R1+0x274] ;  /* 0x0002740001aa7983 */ /* 0x000f220000300800 */
[----:B------:R-:W-:Y:S02]  /*2f450*/  @!P6 IADD3.X R49, R31, R11, R8, P1, P4 ;  /* 0x0000000b1f31e210 */ /* 0x000fe40000fe8408 */
[----:B------:R-:W-:-:S04]  /*2f460*/  ISETP.GE.AND P6, PT, R28, 0x109, PT ;  /* 0x000001091c00780c */ /* 0x000fc80003fc6270 */
        /* <DEDUP_REMOVED lines=11> */
[----:B------:R-:W-:-:S05]  /*2f520*/  F2FP.SATFINITE.E4M3.F32.PACK_AB_MERGE_C R14, RZ, R14, RZ ;  /* 0x0000000eff0e723e */ /* 0x000fca00048070ff */
[----:B------:R0:W-:Y:S01]  /*2f530*/  @!P4 STG.E.U8 desc[UR52][R10.64+0x48], R14 ;  /* 0x0000480e0a00c986 */ /* 0x0001e2000c101134 */
[----:B------:R-:W-:-:S05]  /*2f540*/  ISETP.LT.OR P1, PT, R29, 0x4a, !P6 ;  /* 0x0000004a1d00780c */ /* 0x000fca0007721670 */
[----:B0-----:R-:W0:Y:S08]  /*2f550*/  @!P2 LDC.64 R10, c[0x0][0x5c0] ;  /* 0x00017000ff0aab82 */ /* 0x001e300000000a00 */
[----:B------:R-:W-:-:S04]  /*2f560*/  @!P1 IADD3 R16, P5, P6, R3, R24, R9 ;  /* 0x0000001803109210 */ /* 0x000fc80007ebe009 */
[--C-:B------:R-:W-:Y:S01]  /*2f570*/  @!P1 IADD3.X R13, R4, R31, R8.reuse, P5, P6 ;  /* 0x0000001f040d9210 */ /* 0x100fe20002fec408 */
[----:B------:R-:W1:Y:S01]  /*2f580*/  @!P1 LDC.64 R14, c[0x0][0x5c0] ;  /* 0x00017000ff0e9b82 */ /* 0x000e620000000a00 */
[----:B0-----:R-:W-:Y:S02]  /*2f590*/  @!P2 IADD3 R46, P5, P6, R24, R10, R9 ;  /* 0x0000000a182ea210 */ /* 0x001fe40007ebe009 */
[----:B------:R-:W-:Y:S02]  /*2f5a0*/  LOP3.LUT R2, R2, 0xffffdfff, RZ, 0xc0, !PT ;  /* 0xffffdfff02027812 */ /* 0x000fe400078ec0ff */
[----:B------:R-:W-:Y:S02]  /*2f5b0*/  @!P2 IADD3.X R47, R31, R11, R8, P5, P6 ;  /* 0x0000000b1f2fa210 */ /* 0x000fe40002fec408 */
[----:B------:R-:W-:Y:S02]  /*2f5c0*/  ISETP.GE.AND P6, PT, R28, 0x101, PT ;  /* 0x000001011c00780c */ /* 0x000fe40003fc6270 */
[----:B------:R-:W-:-:S02]  /*2f5d0*/  @P2 LOP3.LUT R2, R2, 0x2000, RZ, 0xfc, !PT ;  /* 0x0000200002022812 */ /* 0x000fc400078efcff */
        /* <DEDUP_REMOVED lines=8> */
[----:B------:R-:W-:Y:S02]  /*2f660*/  ISETP.GE.AND P5, PT, R28, 0x1, PT ;  /* 0x000000011c00780c */ /* 0x000fe40003fa6270 */
[----:B0-----:R-:W-:Y:S01]  /*2f670*/  @!P2 IADD3 R44, P1, P4, R24, R10, R9 ;  /* 0x0000000a182ca210 */ /* 0x001fe20007c3e009 */
[----:B----4-:R-:W-:-:S03]  /*2f680*/  FMUL R13, R170, UR4 ;  /* 0x00000004aa0d7c20 */ /* 0x010fc60008400000 */
[----:B------:R-:W-:Y:S01]  /*2f690*/  @!P2 IADD3.X R45, R31, R11, R8, P1, P4 ;  /* 0x0000000b1f2da210 */ /* 0x000fe20000fe8408 */
[----:B------:R-:W4:Y:S01]  /*2f6a0*/  LDL.LU R170, [R1+0x280] ;  /* 0x0002800001aa7983 */ /* 0x000f220000300800 */
[----:B------:R-:W-:-:S13]  /*2f6b0*/  ISETP.LT.OR P1, PT, R29, 0x51, !P5 ;  /* 0x000000511d00780c */ /* 0x000fda0006f21670 */
[----:B------:R-:W0:Y:S01]  /*2f6c0*/  @!P1 LDC.64 R10, c[0x0][0x5c0] ;  /* 0x00017000ff0a9b82 */ /* 0x000e220000000a00 */
[----:B------:R-:W-:Y:S02]  /*2f6d0*/  F2FP.SATFINITE.E4M3.F32.PACK_AB_MERGE_C R13, RZ, R13, RZ ;  /* 0x0000000dff0d723e */ /* 0x000fe400048070ff */
[----:B0-----:R-:W-:-:S05]  /*2f6e0*/  @!P1 IADD3 R10, P4, R24, R10, RZ ;  /* 0x0000000a180a9210 */ /* 0x001fca0007f9e0ff */
[----:B------:R-:W-:-:S05]  /*2f6f0*/  @!P1 IMAD.X R11, R31, 0x1, R11, P4 ;  /* 0x000000011f0b9824 */ /* 0x000fca00020e060b */
[----:B------:R2:W-:Y:S02]  /*2f700*/  @!P1 STG.E.U8 desc[UR52][R10.64+0x50], R13 ;  /* 0x0000500d0a009986 */ /* 0x0005e4000c101134 */
[----:B--2---:R-:W-:Y:S02]  /*2f710*/  FMUL R13, R169, UR4 ;  /* 0x00000004a90d7c20 */ /* 0x004fe40008400000 */
[----:B------:R-:W2:Y:S01]  /*2f720*/  LDL.LU R169, [R1+0x284] ;  /* 0x0002840001a97983 */ /* 0x000ea20000300800 */
[----:B------:R-:W-:-:S13]  /*2f730*/  ISETP.LT.OR P1, PT, R29, 0x52, !P5 ;  /* 0x000000521d00780c */ /* 0x000fda0006f21670 */
[----:B------:R-:W0:Y:S01]  /*2f740*/  @!P1 LDC.64 R10, c[0x0][0x5c0] ;  /* 0x00017000ff0a9b82 */ /* 0x000e220000000a00 */
[----:B------:R-:W-:-:S04]  /*2f750*/  LOP3.LUT R2, R2, 0xffffefff, RZ, 0xc0, !PT ;  /* 0xffffefff02027812 */ /* 0x000fc800078ec0ff */
[----:B------:R-:W-:Y:S02]  /*2f760*/  @P2 LOP3.LUT R2, R2, 0x1000, RZ, 0xfc, !PT ;  /* 0x0000100002022812 */ /* 0x000fe400078efcff */
[----:B------:R-:W-:Y:S02]  /*2f770*/  ISETP.LT.OR P2, PT, R29, 0x9a, !P6 ;  /* 0x0000009a1d00780c */ /* 0x000fe40007741670 */
[----:B------:R-:W-:Y:S02]  /*2f780*/  F2FP.SATFINITE.E4M3.F32.PACK_AB_MERGE_C R13, RZ, R13, RZ ;  /* 0x0000000dff0d723e */ /* 0x000fe400048070ff */
[----:B0-----:R-:W-:-:S05]  /*2f790*/  @!P1 IADD3 R10, P4, R24, R10, RZ ;  /* 0x0000000a180a9210 */ /* 0x001fca0007f9e0ff */
[----:B------:R-:W-:-:S05]  /*2f7a0*/  @!P1 IMAD.X R11, R31, 0x1, R11, P4 ;  /* 0x000000011f0b9824 */ /* 0x000fca00020e060b */
[----:B------:R0:W-:Y:S01]  /*2f7b0*/  @!P1 STG.E.U8 desc[UR52][R10.64+0x51], R13 ;  /* 0x0000510d0a009986 */ /* 0x0001e2000c101134 */
[----:B------:R-:W-:Y:S01]  /*2f7c0*/  LOP3.LUT R12, R12, 0xffefffff, RZ, 0xc0, !PT ;  /* 0xffefffff0c0c7812 */ /* 0x000fe200078ec0ff */
[----:B0-----:R-:W0:Y:S03]  /*2f7d0*/  @!P2 LDC.64 R10, c[0x0][0x5c0] ;  /* 0x00017000ff0aab82 */ /* 0x001e260000000a00 */
[----:B------:R-:W-:Y:S02]  /*2f7e0*/  @P6 LOP3.LUT R12, R12, 0x100000, RZ, 0xfc, !PT ;  /* 0x001000000c0c6812 */ /* 0x000fe400078efcff */
[----:B------:R-:W-:Y:S02]  /*2f7f0*/  ISETP.LT.OR P6, PT, R29, 0xa1, !P3 ;  /* 0x000000a11d00780c */ /* 0x000fe40005fc1670 */
[----:B0-----:R-:W-:-:S04]  /*2f800*/  @!P2 IADD3 R42, P1, P4, R24, R10, R9 ;  /* 0x0000000a182aa210 */ /* 0x001fc80007c3e009 */
[----:B------:R-:W-:-:S07]  /*2f810*/  @!P2 IADD3.X R43, R31, R11, R8, P1, P4 ;  /* 0x0000000b1f2ba210 */ /* 0x000fce0000fe8408 */
[----:B------:R-:W0:Y:S01]  /*2f820*/  @!P6 LDC.64 R10, c[0x0][0x5c0] ;  /* 0x00017000ff0aeb82 */ /* 0x000e220000000a00 */
[----:B------:R-:W-:Y:S02]  /*2f830*/  LOP3.LUT R2, R2, 0xfffffeff, RZ, 0xc0, !PT ;  /* 0xfffffeff02027812 */ /* 0x000fe400078ec0ff */
[----:B0-----:R-:W-:Y:S01]  /*2f840*/  @!P6 IADD3 R40, P1, P4, R24, R10, R3 ;  /* 0x0000000a1828e210 */ /* 0x001fe20007c3e003 */
[----:B---3--:R-:W-:Y:S02]  /*2f850*/  FMUL R10, R168, UR4 ;  /* 0x00000004a80a7c20 */ /* 0x008fe40008400000 */
[----:B------:R-:W3:Y:S01]  /*2f860*/  LDL.LU R168, [R1+0x288] ;  /* 0x0002880001a87983 */ /* 0x000ee20000300800 */
        /* <DEDUP_REMOVED lines=8> */
[----:B0-----:R-:W0:Y:S02]  /*2f8f0*/  @!P6 LDC.64 R10, c[0x0][0x5c0] ;  /* 0x00017000ff0aeb82 */ /* 0x001e240000000a00 */
[----:B0-----:R-:W-:Y:S01]  /*2f900*/  @!P6 IADD3 R38, P1, P4, R24, R10, R3 ;  /* 0x0000000a1826e210 */ /* 0x001fe20007c3e003 */
[----:B----4-:R-:W-:Y:S02]  /*2f910*/  FMUL R10, R170, UR4 ;  /* 0x00000004aa0a7c20 */ /* 0x010fe40008400000 */
[----:B------:R-:W4:Y:S01]  /*2f920*/  LDL.LU R170, [R1+0x28c] ;  /* 0x00028c0001aa7983 */ /* 0x000f220000300800 */
[----:B------:R-:W-:-:S02]  /*2f930*/  ISETP.LT.OR P2, PT, R29, 0x52, !P3 ;  /* 0x000000521d00780c */ /* 0x000fc40005f41670 */
[----:B------:R-:W-:-:S11]  /*2f940*/  F2FP.SATFINITE.E4M3.F32.PACK_AB_MERGE_C R10, RZ, R10, RZ ;  /* 0x0000000aff0a723e */ /* 0x000fd600048070ff */
[----:B------:R0:W-:Y:S01]  /*2f950*/  @!P2 STG.E.U8 desc[UR52][R112.64+0x51], R10 ;  /* 0x0000510a7000a986 */ /* 0x0001e2000c101134 */
[----:B------:R-:W-:Y:S02]  /*2f960*/  ISETP.LT.OR P2, PT, R29, 0xa9, !P3 ;  /* 0x000000a91d00780c */ /* 0x000fe40005f41670 */
[----:B------:R-:W-:-:S11]  /*2f970*/  @!P6 IADD3.X R39, R31, R11, R4, P1, P4 ;  /* 0x0000000b1f27e210 */ /* 0x000fd60000fe8404 */
[----:B0-----:R-:W0:Y:S01]  /*2f980*/  @!P2 LDC.64 R10, c[0x0][0x5c0] ;  /* 0x00017000ff0aab82 */ /* 0x001e220000000a00 */
[----:B--2---:R-:W-:Y:S02]  /*2f990*/  FMUL R13, R169, UR4 ;  /* 0x00000004a90d7c20 */ /* 0x004fe40008400000 */
[----:B------:R-:W2:Y:S01]  /*2f9a0*/  LDL.LU R169, [R1+0x290] ;  /* 0x0002900001a97983 */ /* 0x000ea20000300800 */
        /* <DEDUP_REMOVED lines=11> */
[----:B------:R-:W-:-:S04]  /*2fa60*/  LOP3.LUT R2, R2, 0xfffffdff, RZ, 0xc0, !PT ;  /* 0xfffffdff02027812 */ /* 0x000fc800078ec0ff */
[----:B------:R-:W-:-:S04]  /*2fa70*/  @P6 LOP3.LUT R2, R2, 0x200, RZ, 0xfc, !PT ;  /* 0x0000020002026812 */ /* 0x000fc800078efcff */
[----:B------:R-:W-:Y:S02]  /*2fa80*/  LOP3.LUT P6, RZ, R2, 0x2, RZ, 0xc0, !PT ;  /* 0x0000000202ff7812 */ /* 0x000fe400078cc0ff */
[----:B0-----:R-:W-:-:S05]  /*2fa90*/  @!P1 IADD3 R10, P4, R24, R10, RZ ;  /* 0x0000000a180a9210 */ /* 0x001fca0007f9e0ff */
[----:B------:R-:W-:Y:S01]  /*2faa0*/  @!P1 IMAD.X R11, R31, 0x1, R11, P4 ;  /* 0x000000011f0b9824 */ /* 0x000fe200020e060b */
[----:B------:R-:W-:Y:S01]  /*2fab0*/  LOP3.LUT R12, R12, 0xffdfffff, RZ, 0xc0, !PT ;  /* 0xffdfffff0c0c7812 */ /* 0x000fe200078ec0ff */
[----:B---3--:R-:W-:-:S04]  /*2fac0*/  FMUL R13, R168, UR4 ;  /* 0x00000004a80d7c20 */ /* 0x008fc80008400000 */
[----:B------:R-:W-:Y:S01]  /*2fad0*/  @P6 LOP3.LUT R12, R12, 0x200000, RZ, 0xfc, !PT ;  /* 0x002000000c0c6812 */ /* 0x000fe200078efcff */
[----:B------:R-:W3:Y:S01]  /*2fae0*/  LDL.LU R168, [R1+0x294] ;  /* 0x0002940001a87983 */ /* 0x000ee20000300800 */
[----:B------:R-:W-:-:S05]  /*2faf0*/  F2FP.SATFINITE.E4M3.F32.PACK_AB_MERGE_C R13, RZ, R13, RZ ;  /* 0x0000000dff0d723e */ /* 0x000fca00048070ff */
[----:B------:R0:W-:Y:S02]  /*2fb00*/  @!P1 STG.E.U8 desc[UR52][R10.64+0x59], R13 ;  /* 0x0000590d0a009986 */ /* 0x0001e4000c101134 */
[----:B0-----:R-:W0:Y:S01]  /*2fb10*/  @!P5 LDC.64 R10, c[0x0][0x5c0] ;  /* 0x00017000ff0adb82 */ /* 0x001e220000000a00 */
[----:B------:R-:W-:Y:S02]  /*2fb20*/  ISETP.LT.OR P6, PT, R29, 0xa1, !P0 ;  /* 0x000000a11d00780c */ /* 0x000fe400047c1670 */
[----:B------:R-:W-:-:S04]  /*2fb30*/  LOP3.LUT R2, R2, 0xfffffbff, RZ, 0xc0, !PT ;  /* 0xfffffbff02027812 */ /* 0x000fc800078ec0ff */
[----:B------:R-:W-:Y:S02]  /*2fb40*/  @P2 LOP3.LUT R2, R2, 0x400, RZ, 0xfc, !PT ;  /* 0x0000040002022812 */ /* 0x000fe400078efcff */
[----:B0-----:R-:W-:-:S04]  /*2fb50*/  @!P5 IADD3 R34, P1, P3, R24, R10, R3 ;  /* 0x0000000a1822d210 */ /* 0x001fc80007b3e003 */
[----:B------:R-:W-:Y:S02]  /*2fb60*/  @!P5 IADD3.X R35, R31, R11, R4, P1, P3 ;  /* 0x0000000b1f23d210 */ /* 0x000fe40000fe6404 */
[----:B------:R-:W0:Y:S01]  /*2fb70*/  @!P6 LDC.64 R10, c[0x0][0x5c0] ;  /* 0x00017000ff0aeb82 */ /* 0x000e220000000a00 */
[C---:B------:R-:W-:Y:S02]  /*2fb80*/  LOP3.LUT P2, RZ, R2.reuse, 0x4, RZ, 0xc0, !PT ;  /* 0x0000000402ff7812 */ /* 0x040fe4000784c0ff */
[----:B------:R-:W-:-:S04]  /*2fb90*/  LOP3.LUT R2, R2, 0xffffff7f, RZ, 0xc0, !PT ;  /* 0xffffff7f02027812 */ /* 0x000fc800078ec0ff */
[----:B------:R-:W-:-:S04]  /*2fba0*/  @P5 LOP3.LUT R2, R2, 0x80, RZ, 0xfc, !PT ;  /* 0x0000008002025812 */ /* 0x000fc800078efcff */
[----:B------:R-:W-:-:S04]  /*2fbb0*/  LOP3.LUT R2, R2, 0xffffffbf, RZ, 0xc0, !PT ;  /* 0xffffffbf02027812 */ /* 0x000fc800078ec0ff */
[----:B------:R-:W-:Y:S02]  /*2fbc0*/  @P6 LOP3.LUT R2, R2, 0x40, RZ, 0xfc, !PT ;  /* 0x0000004002026812 */ /* 0x000fe400078efcff */
[----:B0-----:R-:W-:-:S04]  /*2fbd0*/  @!P6 IADD3 R32, P1, P3, R24, R10, R7 ;  /* 0x0000000a1820e210 */ /* 0x001fc80007b3e007 */
[----:B------:R-:W-:Y:S02]  /*2fbe0*/  @!P6 IADD3.X R33, R31, R11, R6, P1, P3 ;  /* 0x0000000b1f21e210 */ /* 0x000fe40000fe6406 */
[----:B------:R-:W-:Y:S01]  /*2fbf0*/  LOP3.LUT P6, RZ, R12, 0x200000, RZ, 0xc0, !PT ;  /* 0x002000000cff7812 */ /* 0x000fe200078cc0ff */
[----:B----4-:R-:W-:Y:S02]  /*2fc00*/  FMUL R10, R170, UR4 ;  /* 0x00000004aa0a7c20 */ /* 0x010fe40008400000 */
[----:B------:R-:W4:Y:S03]  /*2fc10*/  LDL.LU R170, [R1+0x298] ;  /* 0x0002980001aa7983 */ /* 0x000f260000300800 */
[----:B------:R-:W-:-:S07]  /*2fc20*/  F2FP.SATFINITE.E4M3.F32.PACK_AB_MERGE_C R10, RZ, R10, RZ ;  /* 0x0000000aff0a723e */ /* 0x000fce00048070ff */
[----:B------:R0:W-:Y:S01]  /*2fc30*/  @!P6 STG.E.U8 desc[UR52][R116.64+0x58], R10 ;  /* 0x0000580a7400e986 */ /* 0x0001e2000c101134 */
[----:B------:R-:W-:-:S13]  /*2fc40*/  ISETP.LT.OR P6, PT, R29, 0xa2, !P0 ;  /* 0x000000a21d00780c */ /* 0x000fda00047c1670 */
[----:B0-----:R-:W0:Y:S02]  /*2fc50*/  @!P6 LDC.64 R10, c[0x0][0x5c0] ;  /* 0x00017000ff0aeb82 */ /* 0x001e240000000a00 */
[----:B0-----:R-:W-:Y:S01]  /*2fc60*/  @!P6 IADD3 R26, P1, P3, R24, R10, R7 ;  /* 0x0000000a181ae210 */ /* 0x001fe20007b3e007 */
[----:B--2---:R-:W-:Y:S02]  /*2fc70*/  FMUL R10, R169, UR4 ;  /* 0x00000004a90a7c20 */ /* 0x004fe40008400000 */
[----:B------:R-:W2:Y:S03]  /*2fc80*/  LDL.LU R169, [R1+0x29c] ;  /* 0x00029c0001a97983 */ /* 0x000ea60000300800 */
[----:B------:R-:W-:-:S05]  /*2fc90*/  F2FP.SATFINITE.E4M3.F32.PACK_AB_MERGE_C R10, RZ, R10, RZ ;  /* 0x0000000aff0a723e */ /* 0x000fca00048070ff */
[----:B------:R0:W-:Y:S01]  /*2fca0*/  @!P2 STG.E.U8 desc[UR52][R120.64+0x59], R10 ;  /* 0x0000590a7800a986 */ /* 0x0001e2000c101134 */
[----:B------:R-:W-:Y:S02]  /*2fcb0*/  ISETP.LT.OR P2, PT, R29, 0xa9, !P0 ;  /* 0x000000a91d00780c */ /* 0x000fe40004741670 */
[----:B------:R-:W-:-:S11]  /*2fcc0*/  @!P6 IADD3.X R27, R31, R11, R6, P1, P3 ;  /* 0x0000000b1f1be210 */ /* 0x000fd60000fe6406 */
[----:B0-----:R-:W0:Y:S02]  /*2fcd0*/  @!P2 LDC.64 R10, c[0x0][0x5c0] ;  /* 0x00017000ff0aab82 */ /* 0x001e240000000a00 */
        /* <DEDUP_REMOVED lines=8> */
[----:B------:R-:W-:Y:S02]  /*2fd60*/  LOP3.LUT P6, RZ, R12, 0x100000, RZ, 0xc0, !PT ;  /* 0x001000000cff7812 */ /* 0x000fe400078cc0ff */
[----:B------:R-:W-:Y:S02]  /*2fd70*/  LOP3.LUT R2, R2, 0xfffffffb, RZ, 0xc0, !PT ;  /* 0xfffffffb02027812 */ /* 0x000fe400078ec0ff */
[----:B------:R-:W-:Y:S02]  /*2fd80*/  LOP3.LUT P4, RZ, R0, 0x10000, RZ, 0xc0, !PT ;  /* 0x0001000000ff7812 */ /* 0x000fe4000788c0ff */
[----:B------:R-:W-:Y:S02]  /*2fd90*/  @P3 LOP3.LUT R2, R2, 0x4, RZ, 0xfc, !PT ;  /* 0x0000000402023812 */ /* 0x000fe400078efcff */
[----:B0-----:R-:W-:-:S04]  /*2fda0*/  @!P3 IADD3 R20, P0, P1, R24, R10, R7 ;  /* 0x0000000a1814b210 */ /* 0x001fc8000791e007 */
[----:B------:R-:W-:Y:S02]  /*2fdb0*/  @!P3 IADD3.X R21, R31, R11, R6, P0, P1 ;  /* 0x0000000b1f15b210 */ /* 0x000fe400007e2406 */
[----:B------:R-:W-:Y:S01]  /*2fdc0*/  ISETP.LT.OR P3, PT, R29, 0xa1, !P6 ;  /* 0x000000a11d00780c */ /* 0x000fe20007761670 */
[----:B---3--:R-:W-:Y:S02]  /*2fdd0*/  FMUL R10, R168, UR4 ;  /* 0x00000004a80a7c20 */ /* 0x008fe40008400000 */
[----:B------:R-:W3:Y:S03]  /*2fde0*/  LDL.LU R168, [R1+0x2a0] ;  /* 0x0002a00001a87983 */ /* 0x000ee60000300800 */
[----:B------:R-:W-:-:S05]  /*2fdf0*/  F2FP.SATFINITE.E4M3.F32.PACK_AB_MERGE_C R10, RZ, R10, RZ ;  /* 0x0000000aff0a723e */ /* 0x000fca00048070ff */
[----:B------:R0:W-:Y:S02]  /*2fe00*/  @!P4 STG.E.U8 desc[UR52][R118.64+0x50], R10 ;  /* 0x0000500a7600c986 */ /* 0x0001e4000c101134 */
[----:B0-----:R-:W0:Y:S01]  /*2fe10*/  @!P3 LDC.64 R10, c[0x0][0x5c0] ;  /* 0x00017000ff0abb82 */ /* 0x001e220000000a00 */
[----:B------:R-:W-:Y:S02]  /*2fe20*/  LOP3.LUT P2, RZ, R12, 0x80000, RZ, 0xc0, !PT ;  /* 0x000800000cff7812 */ /* 0x000fe4000784c0ff */
[----:B------:R-:W-:Y:S02]  /*2fe30*/  LOP3.LUT P5, RZ, R0, 0x200, RZ, 0xc0, !PT ;  /* 0x0000020000ff7812 */ /* 0x000fe400078ac0ff */
[----:B0-----:R-:W-:-:S04]  /*2fe40*/  @!P3 IADD3 R18, P0, P1, R24, R10, R9 ;  /* 0x0000000a1812b210 */ /* 0x001fc8000791e009 */
[----:B------:R-:W-:Y:S02]  /*2fe50*/  @!P3 IADD3.X R19, R31, R11, R8, P0, P1 ;  /* 0x0000000b1f13b210 */ /* 0x000fe400007e2408 */
[----:B------:R-:W-:Y:S02]  /*2fe60*/  ISETP.LT.OR P1, PT, R29, 0x51, !P2 ;  /* 0x000000511d00780c */ /* 0x000fe40005721670 */
[----:B------:R-:W-:Y:S01]  /*2fe70*/  LOP3.LUT R2, R2, 0xfffffff7, RZ, 0xc0, !PT ;  /* 0xfffffff702027812 */ /* 0x000fe200078ec0ff */
[----:B----4-:R-:W-:Y:S02]  /*2fe80*/  FMUL R10, R170, UR4 ;  /* 0x00000004aa0a7c20 */ /* 0x010fe40008400000 */
[----:B------:R-:W4:Y:S03]  /*2fe90*/  LDL.LU R170, [R1+0x2a4] ;  /* 0x0002a40001aa7983 */ /* 0x000f260000300800 */
[----:B------:R-:W-:-:S05]  /*2fea0*/  F2FP.SATFINITE.E4M3.F32.PACK_AB_MERGE_C R10, RZ, R10, RZ ;  /* 0x0000000aff0a723e */ /* 0x000fca00048070ff */
[----:B------:R0:W-:Y:S02]  /*2feb0*/  @!P5 STG.E.U8 desc[UR52][R108.64+0x51], R10 ;  /* 0x0000510a6c00d986 */ /* 0x0001e4000c101134 */
[----:B0-----:R-:W0:Y:S01]  /*2fec0*/  @!P1 LDC.64 R10, c[0x0][0x5c0] ;  /* 0x00017000ff0a9b82 */ /* 0x001e220000000a00 */
[----:B------:R-:W-:Y:S02]  /*2fed0*/  @P3 LOP3.LUT R2, R2, 0x8, RZ, 0xfc, !PT ;  /* 0x0000000802023812 */ /* 0x000fe400078efcff */
[----:B------:R-:W-:-:S04]  /*2fee0*/  @!P1 IADD3 R14, P0, P3, R3, R24, R7 ;  /* 0x00000018030e9210 */ /* 0x000fc80007b1e007 */
        /* <DEDUP_REMOVED lines=9> */
[----:B0-----:R-:W0:Y:S08]  /*2ff80*/  @!P0 LDC.64 R14, c[0x0][0x5c0] ;  /* 0x00017000ff0e8b82 */ /* 0x001e300000000a00 */
[----:B------:R-:W1:Y:S01]  /*2ff90*/  @!P6 LDC.64 R10, c[0x0][0x5c0] ;  /* 0x00017000ff0aeb82 */ /* 0x000e620000000a00 */
[----:B------:R-:W-:-:S04]  /*2ffa0*/  @!P0 IADD3 R16, P3, P4, R3, R24, R7 ;  /* 0x0000001803108210 */ /* 0x000fc80007c7e007 */
[----:B------:R-:W-:Y:S02]  /*2ffb0*/  @!P0 IADD3.X R13, R4, R31, R6, P3, P4 ;  /* 0x0000001f040d8210 */ /* 0x000fe40001fe8406 */
[----:B0-----:R-:W-:Y:S02]  /*2ffc0*/  @!P0 IADD3 R14, P1, R16, R14, RZ ;  /* 0x0000000e100e8210 */ /* 0x001fe40007f3e0ff */
[----:B-1----:R-:W-:-:S03]  /*2ffd0*/  @!P6 IADD3 R16, P3, P4, R24, R10, R9 ;  /* 0x0000000a1810e210 */ /* 0x002fc60007c7e009 */
[----:B------:R-:W-:Y:S01]  /*2ffe0*/  @!P0 IMAD.X R15, R13, 0x1, R15, P1 ;  /* 0x000000010d0f8824 */ /* 0x000fe200008e060f */
[----:B------:R-:W-:Y:S02]  /*2fff0*/  ISETP.LT.OR P1, PT, R29, 0x59, !P2 ;  /* 0x000000591d00780c */ /* 0x000fe40005721670 */
[C---:B------:R-:W-:Y:S02]  /*30000*/  LOP3.LUT P5, RZ, R2.reuse, 0x100000, RZ, 0xc0, !PT ;  /* 0x0010000002ff7812 */ /* 0x040fe400078ac0ff */
[----:B------:R-:W-:Y:S02]  /*30010*/  LOP3.LUT R2, R2, 0xfffffffd, RZ, 0xc0, !PT ;  /* 0xfffffffd02027812 */ /* 0x000fe400078ec0ff */
[----:B------:R-:W-:Y:S02]  /*30020*/  @!P6 IADD3.X R17, R31, R11, R8, P3, P4 ;  /* 0x0000000b1f11e210 */ /* 0x000fe40001fe8408 */
[----:B------:R-:W-:Y:S02]  /*30030*/  LOP3.LUT R12, R12, 0xfffbffff, RZ, 0xc0, !PT ;  /* 0xfffbffff0c0c7812 */ /* 0x000fe400078ec0ff */
[----:B------:R-:W-:-:S02]  /*30040*/  @P6 LOP3.LUT R2, R2, 0x2, RZ, 0xfc, !PT ;  /* 0x0000000202026812 */ /* 0x000fc400078efcff */
[----:B------:R-:W-:Y:S01]  /*30050*/  @P2 LOP3.LUT R12, R12, 0x40000, RZ, 0xfc, !PT ;  /* 0x000400000c0c2812 */ /* 0x000fe200078efcff */
[----:B---3--:R-:W-:Y:S02]  /*30060*/  FMUL R10, R168, UR4 ;  /* 0x00000004a80a7c20 */ /* 0x008fe40008400000 */
[----:B------:R-:W3:Y:S03]  /*30070*/  LDL.LU R168, [R1+0x2ac] ;  /* 0x0002ac0001a87983 */ /* 0x000ee60000300800 */
[----:B------:R-:W-:-:S05]  /*30080*/  F2FP.SATFINITE.E4M3.F32.PACK_AB_MERGE_C R10, RZ, R10, RZ ;  /* 0x0000000aff0a723e */ /* 0x000fca00048070ff */
[----:B------:R0:W-:Y:S01]  /*30090*/  @!P0 STG.E.U8 desc[UR52][R14.64+0x51], R10 ;  /* 0x0000510a0e008986 */ /* 0x0001e2000c101134 */
[----:B------:R-:W-:-:S04]  /*300a0*/  @!P1 IADD3 R30, P0, P3, R3, R24, R7 ;  /* 0x00000018031e9210 */ /* 0x000fc80007b1e007 */
[----:B0-----:R-:W-:Y:S02]  /*300b0*/  @!P1 IADD3.X R15, R4, R31, R6, P0, P3 ;  /* 0x0000001f040f9210 */ /* 0x001fe400007e6406 */
[----:B------:R-:W-:Y:S02]  /*300c0*/  ISETP.LT.OR P0, PT, R29, 0x5a, !P2 ;  /* 0x0000005a1d00780c */ /* 0x000fe40005701670 */
[----:B------:R-:W-:Y:S01]  /*300d0*/  LOP3.LUT P2, RZ, R2, 0x40000, RZ, 0xc0, !PT ;  /* 0x0004000002ff7812 */ /* 0x000fe2000784c0ff */
[----:B----4-:R-:W-:Y:S02]  /*300e0*/  FMUL R10, R170, UR4 ;  /* 0x00000004aa0a7c20 */ /* 0x010fe40008400000 */
[----:B------:R-:W4:Y:S03]  /*300f0*/  LDL.LU R170, [R1+0x2b0] ;  /* 0x0002b00001aa7983 */ /* 0x000f260000300800 */
[----:B------:R-:W-:-:S07]  /*30100*/  F2FP.SATFINITE.E4M3.F32.PACK_AB_MERGE_C R10, RZ, R10, RZ ;  /* 0x0000000aff0a723e */ /* 0x000fce00048070ff */
[----:B------:R2:W-:Y:S02]  /*30110*/  @!P2 STG.E.U8 desc[UR52][R122.64+0x58], R10 ;  /* 0x0000580a7a00a986 */ /* 0x0005e4000c101134 */
[----:B--2---:R-:W-:Y:S02]  /*30120*/  FMUL R10, R169, UR4 ;  /* 0x00000004a90a7c20 */ /* 0x004fe40008400000 */
[----:B------:R-:W2:Y:S01]  /*30130*/  LDL.LU R169, [R1+0x2b4] ;  /* 0x0002b40001a97983 */ /* 0x000ea20000300800 */
[----:B------:R-:W-:-:S04]  /*30140*/  ISETP.GE.AND P6, PT, R28, 0x109, PT ;  /* 0x000001091c00780c */ /* 0x000fc80003fc6270 */
[----:B------:R-:W-:Y:S02]  /*30150*/  ISETP.LT.OR P6, PT, R29, 0x51, !P6 ;  /* 0x000000511d00780c */ /* 0x000fe400077c1670 */
[C---:B------:R-:W-:Y:S02]  /*30160*/  @!P0 IADD3 R13, P3, P4, R3.reuse, R24, R7 ;  /* 0x00000018030d8210 */ /* 0x040fe40007c7e007 */
[----:B------:R-:W-:Y:S02]  /*30170*/  F2FP.SATFINITE.E4M3.F32.PACK_AB_MERGE_C R10, RZ, R10, RZ ;  /* 0x0000000aff0a723e */ /* 0x000fe400048070ff */
[----:B------:R-:W-:Y:S02]  /*30180*/  @!P0 IADD3.X R14, R4, R31, R6, P3, P4 ;  /* 0x0000001f040e8210 */ /* 0x000fe40001fe8406 */
[----:B------:R-:W-:Y:S01]  /*30190*/  LOP3.LUT R12, R12, 0xfffdffff, RZ, 0xc0, !PT ;  /* 0xfffdffff0c0c7812 */ /* 0x000fe200078ec0ff */
[----:B------:R0:W-:Y:S04]  /*301a0*/  @!P5 STG.E.U8 desc[UR52][R126.64+0x59], R10 ;  /* 0x0000590a7e00d986 */ /* 0x0001e8000c101134 */
[----:B------:R-:W-:-:S02]  /*301b0*/  @!P6 IADD3 R25, P3, P4, R3, R24, R9 ;  /* 0x000000180319e210 */ /* 0x000fc40007c7e009 */
[----:B------:R-:W-:Y:S02]  /*301c0*/  @P6 LOP3.LUT R12, R12, 0x20000, RZ, 0xfc, !PT ;  /* 0x000200000c0c6812 */ /* 0x000fe400078efcff */
[----:B------:R-:W-:Y:S02]  /*301d0*/  @!P6 IADD3.X R104, R4, R31, R8, P3, P4 ;  /* 0x0000001f0468e210 */ /* 0x000fe40001fe8408 */
[----:B------:R-:W-:Y:S01]  /*301e0*/  ISETP.GE.AND P6, PT, R28, 0x109, PT ;  /* 0x000001091c00780c */ /* 0x000fe20003fc6270 */
[----:B0-----:R-:W0:Y:S03]  /*301f0*/  @!P1 LDC.64 R10, c[0x0][0x5c0] ;  /* 0x00017000ff0a9b82 */ /* 0x001e260000000a00 */
[----:B------:R-:W-:-:S13]  /*30200*/  ISETP.LT.OR P5, PT, R29, 0x52, !P6 ;  /* 0x000000521d00780c */ /* 0x000fda00077a1670 */
[----:B------:R-:W-:-:S04]  /*30210*/  @!P5 IADD3 R105, P3, P4, R3, R24, R9 ;  /* 0x000000180369d210 */ /* 0x000fc80007c7e009 */
[----:B------:R-:W-:Y:S02]  /*30220*/  @!P5 IADD3.X R109, R4, R31, R8, P3, P4 ;  /* 0x0000001f046dd210 */ /* 0x000fe40001fe8408 */
[----:B0-----:R-:W-:-:S05]  /*30230*/  @!P1 IADD3 R10, P3, R30, R10, RZ ;  /* 0x0000000a1e0a9210 */ /* 0x001fca0007f7e0ff */
[----:B------:R-:W-:Y:S01]  /*30240*/  @!P1 IMAD.X R11, R15, 0x1, R11, P3 ;  /* 0x000000010f0b9824 */ /* 0x000fe200018e060b */
[----:B------:R-:W-:-:S13]  /*30250*/  ISETP.LT.OR P2, PT, R29, 0x59, !P6 ;  /* 0x000000591d00780c */ /* 0x000fda0007741670 */
[----:B------:R-:W-:-:S04]  /*30260*/  @!P2 IADD3 R15, P3, P4, R3, R24, R9 ;  /* 0x00000018030fa210 */ /* 0x000fc80007c7e009 */
[----:B------:R-:W-:Y:S02]  /*30270*/  @!P2 IADD3.X R108, R4, R31, R8, P3, P4 ;  /* 0x0000001f046ca210 */ /* 0x000fe40001fe8408 */
[----:B------:R-:W-:Y:S01]  /*30280*/  ISETP.LT.OR P4, PT, R29, 0x5a, !P6 ;  /* 0x0000005a1d00780c */ /* 0x000fe20007781670 */
[----:B---3--:R-:W-:Y:S02]  /*30290*/  FMUL R30, R168, UR4 ;  /* 0x00000004a81e7c20 */ /* 0x008fe40008400000 */
[----:B------:R-:W3:Y:S03]  /*302a0*/  LDL.LU R168, [R1+0x2b8] ;  /* 0x0002b80001a87983 */ /* 0x000ee60000300800 */
[----:B------:R-:W-:-:S05]  /*302b0*/  F2FP.SATFINITE.E4M3.F32.PACK_AB_MERGE_C R30, RZ, R30, RZ ;  /* 0x0000001eff1e723e */ /* 0x000fca00048070ff */
[----:B------:R0:W-:Y:S02]  /*302c0*/  @!P1 STG.E.U8 desc[UR52][R10.64+0x58], R30 ;  /* 0x0000581e0a009986 */ /* 0x0001e4000c101134 */
[----:B0-----:R-:W0:Y:S02]  /*302d0*/  @!P0 LDC.64 R10, c[0x0][0x5c0] ;  /* 0x00017000ff0a8b82 */ /* 0x001e240000000a00 */
[----:B0-----:R-:W-:-:S05]  /*302e0*/  @!P0 IADD3 R10, P6, R13, R10, RZ ;  /* 0x0000000a0d0a8210 */ /* 0x001fca0007fde0ff */
[----:B------:R-:W-:Y:S02]  /*302f0*/  @!P0 IMAD.X R11, R14, 0x1, R11, P6 ;  /* 0x000000010e0b8824 */ /* 0x000fe400030e060b */
[----:B----4-:R-:W-:-:S05]  /*30300*/  FMUL R14, R170, UR4 ;  /* 0x00000004aa0e7c20 */ /* 0x010fca0008400000 */
[----:B------:R-:W-:-:S05]  /*30310*/  F2FP.SATFINITE.E4M3.F32.PACK_AB_MERGE_C R14, RZ, R14, RZ ;  /* 0x0000000eff0e723e */ /* 0x000fca00048070ff */
[----:B------:R2:W-:Y:S02]  /*30320*/  @!P0 STG.E.U8 desc[UR52][R10.64+0x59], R14 ;  /* 0x0000590e0a008986 */ /* 0x0005e4000c101134 */
[----:B--2---:R-:W-:Y:S02]  /*30330*/  FMUL R10, R169, UR4 ;  /* 0x00000004a90a7c20 */ /* 0x004fe40008400000 */
[----:B------:R-:W2:Y:S01]  /*30340*/  LDL.LU R169, [R1+0x2bc] ;  /* 0x0002bc0001a97983 */ /* 0x000ea20000300800 */
[----:B------:R-:W-:Y:S02]  /*30350*/  LOP3.LUT R0, R0, 0xfffffffb, RZ, 0xc0, !PT ;  /* 0xfffffffb00007812 */ /* 0x000fe400078ec0ff */
[----:B------:R-:W-:Y:S02]  /*30360*/  @!P4 IADD3 R13, P1, P3, R3, R24, R9 ;  /* 0x00000018030dc210 */ /* 0x000fe40007b3e009 */
[----:B------:R-:W-:Y:S02]  /*30370*/  @P2 LOP3.LUT R0, R0, 0x4, RZ, 0xfc, !PT ;  /* 0x0000000400002812 */ /* 0x000fe400078efcff */
[----:B------:R-:W-:-:S02]  /*30380*/  LOP3.LUT P2, RZ, R12, 0x40000, RZ, 0xc0, !PT ;  /* 0x000400000cff7812 */ /* 0x000fc4000784c0ff */
[----:B------:R-:W-:Y:S02]  /*30390*/  @!P4 IADD3.X R30, R4, R31, R8, P1, P3 ;  /* 0x0000001f041ec210 */ /* 0x000fe40000fe6408 */
[----:B------:R-:W-:Y:S02]  /*303a0*/  ISETP.LT.OR P3, PT, R29, 0x61, !P2 ;  /* 0x000000611d00780c */ /* 0x000fe40005761670 */
[----:B------:R-:W-:-:S04]  /*303b0*/  LOP3.LUT R12, R12, 0xffffdfff, RZ, 0xc0, !PT ;  /* 0xffffdfff0c0c7812 */ /* 0x000fc800078ec0ff */
[----:B------:R-:W-:-:S04]  /*303c0*/  @P4 LOP3.LUT R12, R12, 0x2000, RZ, 0xfc, !PT ;  /* 0x000020000c0c4812 */ /* 0x000fc800078efcff */
[----:B------:R-:W-:-:S03]  /*303d0*/  LOP3.LUT R12, R12, 0xfffffeff, RZ, 0xc0, !PT ;  /* 0xfffffeff0c0c7812 */ /* 0x000fc600078ec0ff */
[----:B------:R-:W-:Y:S02]  /*303e0*/  @!P3 IADD3 R14, P0, P1, R3, R24, R7 ;  /* 0x00000018030eb210 */ /* 0x000fe4000791e007 */
[----:B------:R-:W-:Y:S02]  /*303f0*/  @P3 LOP3.LUT R12, R12, 0x100, RZ, 0xfc, !PT ;  /* 0x000001000c0c3812 */ /* 0x000fe400078efcff */
[----:B------:R-:W-:Y:S02]  /*30400*/  @!P3 IADD3.X R110, R4, R31, R6, P0, P1 ;  /* 0x0000001f046eb210 */ /* 0x000fe400007e2406 */
[----:B------:R-:W-:Y:S02]  /*30410*/  LOP3.LUT P3, RZ, R0, 0x40000, RZ, 0xc0, !PT ;  /* 0x0004000000ff7812 */ /* 0x000fe4000786c0ff */
[----:B------:R-:W-:Y:S02]  /*30420*/  ISETP.LT.OR P1, PT, R29, 0x62, !P2 ;  /* 0x000000621d00780c */ /* 0x000fe40005721670 */
[----:B------:R-:W-:-:S09]  /*30430*/  F2FP.SATFINITE.E4M3.F32.PACK_AB_MERGE_C R10, RZ, R10, RZ ;  /* 0x0000000aff0a723e */ /* 0x000fd200048070ff */
[----:B------:R3:W-:Y:S02]  /*30440*/  @!P3 STG.E.U8 desc[UR52][R146.64+0x50], R10 ;  /* 0x0000500a9200b986 */ /* 0x0007e4000c101134 */
[----:B------:R-:W-:Y:S02]  /*30450*/  @!P1 IADD3 R111, P6, P0, R3, R24, R7 ;  /* 0x00000018036f9210 */ /* 0x000fe400078de007 */
[----:B------:R-:W-:Y:S02]  /*30460*/  LOP3.LUT P4, RZ, R0, 0x20000, RZ, 0xc0, !PT ;  /* 0x0002000000ff7812 */ /* 0x000fe4000788c0ff */
[----:B------:R-:W-:Y:S02]  /*30470*/  @!P1 IADD3.X R113, R4, R31, R6, P6, P0 ;  /* 0x0000001f04719210 */ /* 0x000fe400037e0406 */
[----:B------:R-:W-:Y:S02]  /*30480*/  LOP3.LUT P6, RZ, R12, 0x20000, RZ, 0xc0, !PT ;  /* 0x000200000cff7812 */ /* 0x000fe400078cc0ff */
[----:B------:R-:W-:-:S02]  /*30490*/  ISETP.LT.OR P0, PT, R29, 0x69, !P2 ;  /* 0x000000691d00780c */ /* 0x000fc40005701670 */
[----:B------:R-:W-:-:S04]  /*304a0*/  LOP3.LUT R12, R12, 0xfffffdff, RZ, 0xc0, !PT ;  /* 0xfffffdff0c0c7812 */ /* 0x000fc800078ec0ff */
[----:B------:R-:W-:-:S07]  /*304b0*/  @P1 LOP3.LUT R12, R12, 0x200, RZ, 0xfc, !PT ;  /* 0x000002000c0c1812 */ /* 0x000fce00078efcff */
[----:B------:R-:W-:-:S04]  /*304c0*/  @!P0 IADD3 R112, P1, P3, R3, R24, R7 ;  /* 0x0000001803708210 */ /* 0x000fc80007b3e007 */
[----:B------:R-:W-:Y:S02]  /*304d0*/  @!P0 IADD3.X R115, R4, R31, R6, P1, P3 ;  /* 0x0000001f04738210 */ /* 0x000fe40000fe6406 */
[----:B------:R-:W-:Y:S02]  /*304e0*/  ISETP.LT.OR P3, PT, R29, 0x6a, !P2 ;  /* 0x0000006a1d00780c */ /* 0x000fe40005761670 */
[----:B------:R-:W-:-:S04]  /*304f0*/  LOP3.LUT R12, R12, 0xffffff7f, RZ, 0xc0, !PT ;  /* 0xffffff7f0c0c7812 */ /* 0x000fc800078ec0ff */
[----:B------:R-:W-:Y:S01]  /*30500*/  @P0 LOP3.LUT R12, R12, 0x80, RZ, 0xfc, !PT ;  /* 0x000000800c0c0812 */ /* 0x000fe200078efcff */
[----:B---3--:R-:W-:Y:S02]  /*30510*/  FMUL R10, R168, UR4 ;  /* 0x00000004a80a7c20 */ /* 0x008fe40008400000 */
[----:B------:R-:W3:Y:S03]  /*30520*/  LDL.LU R168, [R1+0x2c0] ;  /* 0x0002c00001a87983 */ /* 0x000ee60000300800 */
[----:B------:R-:W-:Y:S01]  /*30530*/  F2FP.SATFINITE.E4M3.F32.PACK_AB_MERGE_C R10, RZ, R10, RZ ;  /* 0x0000000aff0a723e */ /* 0x000fe200048070ff */
[----:B------:R-:W4:Y:S04]  /*30540*/  LDL.LU R170, [R1+0x2c4] ;  /* 0x0002c40001aa7983 */ /* 0x000f280000300800 */
[----:B------:R0:W-:Y:S02]  /*30550*/  @!P4 STG.E.U8 desc[UR52][R130.64+0x51], R10 ;  /* 0x0000510a8200c986 */ /* 0x0001e4000c101134 */
[----:B0-----:R-:W0:Y:S01]  /*30560*/  @!P6 LDC.64 R10, c[0x0][0x5c0] ;  /* 0x00017000ff0aeb82 */ /* 0x001e220000000a00 */
[----:B------:R-:W-:-:S04]  /*30570*/  @!P3 IADD3 R114, P0, P1, R3, R24, R7 ;  /* 0x000000180372b210 */ /* 0x000fc8000791e007 */
[----:B------:R-:W-:Y:S02]  /*30580*/  @!P3 IADD3.X R116, R4, R31, R6, P0, P1 ;  /* 0x0000001f0474b210 */ /* 0x000fe400007e2406 */
[----:B0-----:R-:W-:Y:S01]  /*30590*/  @!P6 IADD3 R10, P1, R25, R10, RZ ;  /* 0x0000000a190ae210 */ /* 0x001fe20007f3e0ff */
[----:B--2---:R-:W-:Y:S02]  /*305a0*/  FMUL R25, R169, UR4 ;  /* 0x00000004a9197c20 */ /* 0x004fe40008400000 */
[----:B------:R-:W2:Y:S01]  /*305b0*/  LDL.LU R169, [R1+0x2c8] ;  /* 0x0002c80001a97983 */ /* 0x000ea20000300800 */
[----:B------:R-:W-:Y:S01]  /*305c0*/  LOP3.LUT P4, RZ, R2, 0x20000000, RZ, 0xc0, !PT ;  /* 0x2000000002ff7812 */ /* 0x000fe2000788c0ff */
[----:B------:R-:W-:Y:S01]  /*305d0*/  @!P6 IMAD.X R11, R104, 0x1, R11, P1 ;  /* 0x00000001680be824 */ /* 0x000fe200008e060b */
[----:B------:R-:W-:Y:S02]  /*305e0*/  F2FP.SATFINITE.E4M3.F32.PACK_AB_MERGE_C R25, RZ, R25, RZ ;  /* 0x00000019ff19723e */ /* 0x000fe400048070ff */
[----:B------:R-:W-:-:S03]  /*305f0*/  LOP3.LUT R12, R12, 0xffffbfff, RZ, 0xc0, !PT ;  /* 0xffffbfff0c0c7812 */ /* 0x000fc600078ec0ff */
[----:B------:R0:W-:Y:S01]  /*30600*/  @!P6 STG.E.U8 desc[UR52][R10.64+0x50], R25 ;  /* 0x000050190a00e986 */ /* 0x0001e2000c101134 */
[----:B------:R-:W-:Y:S02]  /*30610*/  ISETP.GE.AND P0, PT, R28, 0x109, PT ;  /* 0x000001091c00780c */ /* 0x000fe40003f06270 */
[----:B------:R-:W-:-:S03]  /*30620*/  LOP3.LUT P1, RZ, R2, 0x10000000, RZ, 0xc0, !PT ;  /* 0x1000000002ff7812 */ /* 0x000fc6000782c0ff */
[----:B------:R-:W-:Y:S01]  /*30630*/  @P4 LOP3.LUT R12, R12, 0x4000, RZ, 0xfc, !PT ;  /* 0x000040000c0c4812 */ /* 0x000fe200078efcff */
[----:B0-----:R-:W0:Y:S03]  /*30640*/  @!P5 LDC.64 R10, c[0x0][0x5c0] ;  /* 0x00017000ff0adb82 */ /* 0x001e260000000a00 */
[----:B------:R-:W-:Y:S02]  /*30650*/  LOP3.LUT R12, R12, 0xffff7fff, RZ, 0xc0, !PT ;  /* 0xffff7fff0c0c7812 */ /* 0x000fe400078ec0ff */
[----:B------:R-:W-:Y:S02]  /*30660*/  ISETP.LT.OR P3, PT, R29, 0x61, !P0 ;  /* 0x000000611d00780c */ /* 0x000fe40004761670 */
[----:B------:R-:W-:-:S04]  /*30670*/  @P2 LOP3.LUT R12, R12, 0x8000, RZ, 0xfc, !PT ;  /* 0x000080000c0c2812 */ /* 0x000fc800078efcff */
[----:B------:R-:W-:-:S04]  /*30680*/  LOP3.LUT R12, R12, 0xfffeffff, RZ, 0xc0, !PT ;  /* 0xfffeffff0c0c7812 */ /* 0x000fc800078ec0ff */
[----:B------:R-:W-:-:S03]  /*30690*/  @P1 LOP3.LUT R12, R12, 0x10000, RZ, 0xfc, !PT ;  /* 0x000100000c0c1812 */ /* 0x000fc600078efcff */
[----:B------:R-:W-:Y:S02]  /*306a0*/  @!P3 IADD3 R119, P1, P2, R3, R24, R9 ;  /* 0x000000180377b210 */ /* 0x000fe40007a3e009 */
[----:B------:R-:W-:Y:S02]  /*306b0*/  LOP3.LUT R0, R0, 0xf7ffffff, RZ, 0xc0, !PT ;  /* 0xf7ffffff00007812 */ /* 0x000fe400078ec0ff */
[----:B------:R-:W-:Y:S02]  /*306c0*/  @!P3 IADD3.X R121, R4, R31, R8, P1, P2 ;  /* 0x0000001f0479b210 */ /* 0x000fe40000fe4408 */
[----:B------:R-:W-:Y:S02]  /*306d0*/  ISETP.LT.OR P1, PT, R29, 0x62, !P0 ;  /* 0x000000621d00780c */ /* 0x000fe40004721670 */
[----:B0-----:R-:W-:Y:S02]  /*306e0*/  @!P5 IADD3 R10, P4, R105, R10, RZ ;  /* 0x0000000a690ad210 */ /* 0x001fe40007f9e0ff */
[----:B------:R-:W-:-:S03]  /*306f0*/  @P3 LOP3.LUT R0, R0, 0x8000000, RZ, 0xfc, !PT ;  /* 0x0800000000003812 */ /* 0x000fc600078efcff */
[----:B------:R-:W-:Y:S01]  /*30700*/  @!P5 IMAD.X R11, R109, 0x1, R11, P4 ;  /* 0x000000016d0bd824 */ /* 0x000fe200020e060b */
[----:B------:R-:W-:Y:S02]  /*30710*/  ISETP.LT.OR P4, PT, R29, 0x69, !P0 ;  /* 0x000000691d00780c */ /* 0x000fe40004781670 */
[C---:B------:R-:W-:Y:S02]  /*30720*/  LOP3.LUT P3, RZ, R0.reuse, 0x4, RZ, 0xc0, !PT ;  /* 0x0000000400ff7812 */ /* 0x040fe4000786c0ff */
[----:B------:R-:W-:Y:S02]  /*30730*/  LOP3.LUT R0, R0, 0xdfffffff, RZ, 0xc0, !PT ;  /* 0xdfffffff00007812 */ /* 0x000fe400078ec0ff */
[----:B------:R-:W-:Y:S02]  /*30740*/  @!P1 IADD3 R118, P2, P6, R3, R24, R9 ;  /* 0x0000001803769210 */ /* 0x000fe40007e5e009 */
[----:B------:R-:W-:Y:S02]  /*30750*/  @P1 LOP3.LUT R0, R0, 0x20000000, RZ, 0xfc, !PT ;  /* 0x2000000000001812 */ /* 0x000fe400078efcff */
[----:B------:R-:W-:-:S02]  /*30760*/  @!P1 IADD3.X R123, R4, R31, R8, P2, P6 ;  /* 0x0000001f047b9210 */ /* 0x000fc400017ec408 */
[----:B------:R-:W-:-:S04]  /*30770*/  LOP3.LUT R0, R0, 0xfdffffff, RZ, 0xc0, !PT ;  /* 0xfdffffff00007812 */ /* 0x000fc800078ec0ff */
[----:B------:R-:W-:-:S04]  /*30780*/  @P4 LOP3.LUT R0, R0, 0x2000000, RZ, 0xfc, !PT ;  /* 0x0200000000004812 */ /* 0x000fc800078efcff */
[----:B------:R-:W-:Y:S01]  /*30790*/  LOP3.LUT R0, R0, 0xfeffffff, RZ, 0xc0, !PT ;  /* 0xfeffffff00007812 */ /* 0x000fe200078ec0ff */
[----:B---3--:R-:W-:Y:S02]  /*307a0*/  FMUL R25, R168, UR4 ;  /* 0x00000004a8197c20 */ /* 0x008fe40008400000 */
[----:B------:R-:W3:Y:S03]  /*307b0*/  LDL.LU R168, [R1+0x2cc] ;  /* 0x0002cc0001a87983 */ /* 0x000ee60000300800 */
[----:B------:R-:W-:-:S05]  /*307c0*/  F2FP.SATFINITE.E4M3.F32.PACK_AB_MERGE_C R25, RZ, R25, RZ ;  /* 0x00000019ff19723e */ /* 0x000fca00048070ff */
[----:B------:R4:W-:Y:S01]  /*307d0*/  @!P5 STG.E.U8 desc[UR52][R10.64+0x51], R25 ;  /* 0x000051190a00d986 */ /* 0x0009e2000c101134 */
[----:B------:R-:W-:-:S04]  /*307e0*/  @!P4 IADD3 R117, P5, P6, R3, R24, R9 ;  /* 0x000000180375c210 */ /* 0x000fc80007ebe009 */
[----:B------:R-:W-:Y:S02]  /*307f0*/  @!P4 IADD3.X R120, R4, R31, R8, P5, P6 ;  /* 0x0000001f0478c210 */ /* 0x000fe40002fec408 */
[----:B------:R-:W-:Y:S01]  /*30800*/  ISETP.LT.OR P4, PT, R29, 0x6a, !P0 ;  /* 0x0000006a1d00780c */ /* 0x000fe20004781670 */
[----:B----4-:R-:W-:-:S12]  /*30810*/  FMUL R10, R170, UR4 ;  /* 0x00000004aa0a7c20 */ /* 0x010fd80008400000 */
[----:B------:R-:W-:Y:S02]  /*30820*/  @!P4 IADD3 R122, P5, P6, R3, R24, R9 ;  /* 0x00000018037ac210 */ /* 0x000fe40007ebe009 */
[----:B------:R-:W-:Y:S02]  /*30830*/  @P4 LOP3.LUT R0, R0, 0x1000000, RZ, 0xfc, !PT ;  /* 0x0100000000004812 */ /* 0x000fe400078efcff */
[----:B------:R-:W-:Y:S02]  /*30840*/  @!P4 IADD3.X R124, R4, R31, R8, P5, P6 ;  /* 0x0000001f047cc210 */ /* 0x000fe40002fec408 */
[----:B------:R-:W-:Y:S02]  /*30850*/  LOP3.LUT P4, RZ, R12, 0x4000, RZ, 0xc0, !PT ;  /* 0x000040000cff7812 */ /* 0x000fe4000788c0ff */
[----:B------:R-:W-:-:S11]  /*30860*/  F2FP.SATFINITE.E4M3.F32.PACK_AB_MERGE_C R10, RZ, R10, RZ ;  /* 0x0000000aff0a723e */ /* 0x000fd600048070ff */
[----:B------:R2:W-:Y:S02]  /*30870*/  @!P4 STG.E.U8 desc[UR52][R152.64+0x58], R10 ;  /* 0x0000580a9800c986 */ /* 0x0005e4000c101134 */
[----:B--2---:R-:W-:Y:S02]  /*30880*/  FMUL R10, R169, UR4 ;  /* 0x00000004a90a7c20 */ /* 0x004fe40008400000 */
[----:B------:R-:W2:Y:S04]  /*30890*/  LDL.LU R169, [R1+0x2d0] ;  /* 0x0002d00001a97983 */ /* 0x000ea80000300800 */
[----:B------:R-:W4:Y:S01]  /*308a0*/  LDL.LU R179, [R1+0x2d4] ;  /* 0x0002d40001b37983 */ /* 0x000f220000300800 */
[----:B------:R-:W-:Y:S02]  /*308b0*/  LOP3.LUT P1, RZ, R12, 0x10000, RZ, 0xc0, !PT ;  /* 0x000100000cff7812 */ /* 0x000fe4000782c0ff */
[----:B------:R-:W-:-:S02]  /*308c0*/  F2FP.SATFINITE.E4M3.F32.PACK_AB_MERGE_C R10, RZ, R10, RZ ;  /* 0x0000000aff0a723e */ /* 0x000fc400048070ff */
[----:B------:R-:W-:-:S04]  /*308d0*/  LOP3.LUT P2, RZ, R12, 0x8000, RZ, 0xc0, !PT ;  /* 0x000080000cff7812 */ /* 0x000fc8000784c0ff */
[----:B------:R-:W-:-:S05]  /*308e0*/  ISETP.LT.OR P4, PT, R29, 0x71, !P2 ;  /* 0x000000711d00780c */ /* 0x000fca0005781670 */
[----:B------:R0:W-:Y:S01]  /*308f0*/  @!P1 STG.E.U8 desc[UR52][R132.64+0x59], R10 ;  /* 0x0000590a84009986 */ /* 0x0001e2000c101134 */
[----:B------:R-:W-:Y:S01]  /*30900*/  ISETP.LT.OR P1, PT, R29, 0x72, !P2 ;  /* 0x000000721d00780c */ /* 0x000fe20005721670 */
[----:B0-----:R-:W0:Y:S06]  /*30910*/  @!P3 LDC.64 R10, c[0x0][0x5c0] ;  /* 0x00017000ff0abb82 */ /* 0x001e2c0000000a00 */
[----:B------:R-:W-:Y:S02]  /*30920*/  @!P4 IADD3 R175, P5, P6, R3, R24, R7 ;  /* 0x0000001803afc210 */ /* 0x000fe40007ebe007 */
[----:B------:R-:W-:-:S02]  /*30930*/  LOP3.LUT R0, R0, 0x7fffffff, RZ, 0xc0, !PT ;  /* 0x7fffffff00007812 */ /* 0x000fc400078ec0ff */
[-CC-:B------:R-:W-:Y:S02]  /*30940*/  @!P4 IADD3.X R178, R4, R31.reuse, R6.reuse, P5, P6 ;  /* 0x0000001f04b2c210 */ /* 0x180fe40002fec406 */
[----:B------:R-:W-:Y:S02]  /*30950*/  @!P1 IADD3 R174, P5, P6, R3, R24, R7 ;  /* 0x0000001803ae9210 */ /* 0x000fe40007ebe007 */
[----:B------:R-:W-:Y:S02]  /*30960*/  @P4 LOP3.LUT R0, R0, 0x80000000, RZ, 0xfc, !PT ;  /* 0x8000000000004812 */ /* 0x000fe400078efcff */
[----:B------:R-:W-:Y:S02]  /*30970*/  LOP3.LUT P4, RZ, R12, 0x2000, RZ, 0xc0, !PT ;  /* 0x000020000cff7812 */ /* 0x000fe4000788c0ff */
[----:B------:R-:W-:Y:S02]  /*30980*/  @!P1 IADD3.X R177, R4, R31, R6, P5, P6 ;  /* 0x0000001f04b19210 */ /* 0x000fe40002fec406 */
[----:B0-----:R-:W-:-:S05]  /*30990*/  @!P3 IADD3 R10, P5, R15, R10, RZ ;  /* 0x0000000a0f0ab210 */ /* 0x001fca0007fbe0ff */
[----:B------:R-:W-:Y:S01]  /*309a0*/  @!P3 IMAD.X R11, R108, 0x1, R11, P5 ;  /* 0x000000016c0bb824 */ /* 0x000fe200028e060b */
[----:B------:R-:W-:-:S04]  /*309b0*/  LOP3.LUT R0, R0, 0xbfffffff, RZ, 0xc0, !PT ;  /* 0xbfffffff00007812 */ /* 0x000fc800078ec0ff */
[----:B------:R-:W-:Y:S02]  /*309c0*/  @P1 LOP3.LUT R0, R0, 0x40000000, RZ, 0xfc, !PT ;  /* 0x4000000000001812 */ /* 0x000fe400078efcff */
[----:B------:R-:W-:Y:S02]  /*309d0*/  ISETP.LT.OR P1, PT, R29, 0x79, !P2 ;  /* 0x000000791d00780c */ /* 0x000fe40005721670 */
[----:B------:R-:W-:-:S11]  /*309e0*/  LOP3.LUT R0, R0, 0xefffffff, RZ, 0xc0, !PT ;  /* 0xefffffff00007812 */ /* 0x000fd600078ec0ff */
[----:B------:R-:W-:Y:S02]  /*309f0*/  @!P1 IADD3 R173, P5, P6, R3, R24, R7 ;  /* 0x0000001803ad9210 */ /* 0x000fe40007ebe007 */
[----:B------:R-:W-:Y:S02]  /*30a00*/  @P1 LOP3.LUT R0, R0, 0x10000000, RZ, 0xfc, !PT ;  /* 0x1000000000001812 */ /* 0x000fe400078efcff */
[----:B------:R-:W-:Y:S01]  /*30a10*/  @!P1 IADD3.X R176, R4, R31, R6, P5, P6 ;  /* 0x0000001f04b09210 */ /* 0x000fe20002fec406 */
[----:B---3--:R-:W-:Y:S02]  /*30a20*/  FMUL R15, R168, UR4 ;  /* 0x00000004a80f7c20 */ /* 0x008fe40008400000 */
[----:B------:R-:W3:Y:S03]  /*30a30*/  LDL.LU R168, [R1+0x2d8] ;  /* 0x0002d80001a87983 */ /* 0x000ee60000300800 */
[----:B------:R-:W-:Y:S01]  /*30a40*/  F2FP.SATFINITE.E4M3.F32.PACK_AB_MERGE_C R15, RZ, R15, RZ ;  /* 0x0000000fff0f723e */ /* 0x000fe200048070ff */
[----:B------:R-:W5:Y:S04]  /*30a50*/  LDL.LU R181, [R1+0x2dc] ;  /* 0x0002dc0001b57983 */ /* 0x000f680000300800 */
[----:B------:R0:W-:Y:S02]  /*30a60*/  @!P3 STG.E.U8 desc[UR52][R10.64+0x58], R15 ;  /* 0x0000580f0a00b986 */ /* 0x0001e4000c101134 */
[----:B0-----:R-:W0:Y:S02]  /*30a70*/  @!P4 LDC.64 R10, c[0x0][0x5c0] ;  /* 0x00017000ff0acb82 */ /* 0x001e240000000a00 */
[----:B0-----:R-:W-:-:S05]  /*30a80*/  @!P4 IADD3 R10, P1, R13, R10, RZ ;  /* 0x0000000a0d0ac210 */ /* 0x001fca0007f3e0ff */
[----:B------:R-:W-:Y:S02]  /*30a90*/  @!P4 IMAD.X R11, R30, 0x1, R11, P1 ;  /* 0x000000011e0bc824 */ /* 0x000fe400008e060b */
[----:B--2---:R-:W-:-:S05]  /*30aa0*/  FMUL R13, R169, UR4 ;  /* 0x00000004a90d7c20 */ /* 0x004fca0008400000 */
[----:B------:R-:W-:-:S05]  /*30ab0*/  F2FP.SATFINITE.E4M3.F32.PACK_AB_MERGE_C R13, RZ, R13, RZ ;  /* 0x0000000dff0d723e */ /* 0x000fca00048070ff */
[----:B------:R4:W-:Y:S02]  /*30ac0*/  @!P4 STG.E.U8 desc[UR52][R10.64+0x59], R13 ;  /* 0x0000590d0a00c986 */ /* 0x0009e4000c101134 */
[----:B----4-:R-:W-:Y:S02]  /*30ad0*/  FMUL R13, R179, UR4 ;  /* 0x00000004b30d7c20 */ /* 0x010fe40008400000 */
[----:B------:R-:W2:Y:S01]  /*30ae0*/  LDL.LU R179, [R1+0x2e0] ;  /* 0x0002e00001b37983 */ /* 0x000ea20000300800 */
[C---:B------:R-:W-:Y:S02]  /*30af0*/  ISETP.LT.OR P3, PT, R29.reuse, 0x7a, !P2 ;  /* 0x0000007a1d00780c */ /* 0x040fe40005761670 */
[----:B------:R-:W-:Y:S01]  /*30b00*/  ISETP.LT.OR P1, PT, R29, 0x71, !P0 ;  /* 0x000000711d00780c */ /* 0x000fe20004721670 */
[----:B------:R-:W4:Y:S01]  /*30b10*/  LDL.LU R180, [R1+0x2e4] ;  /* 0x0002e40001b47983 */ /* 0x000f220000300800 */
[----:B------:R-:W-:-:S09]  /*30b20*/  LOP3.LUT R0, R0, 0xfbffffff, RZ, 0xc0, !PT ;  /* 0xfbffffff00007812 */ /* 0x000fd200078ec0ff */
[CC--:B------:R-:W-:Y:S02]  /*30b30*/  @!P3 IADD3 R171, P5, P6, R3.reuse, R24.reuse, R7 ;  /* 0x0000001803abb210 */ /* 0x0c0fe40007ebe007 */
[----:B------:R-:W-:Y:S02]  /*30b40*/  @P3 LOP3.LUT R0, R0, 0x4000000, RZ, 0xfc, !PT ;  /* 0x0400000000003812 */ /* 0x000fe400078efcff */
[-C--:B------:R-:W-:Y:S02]  /*30b50*/  @!P3 IADD3.X R172, R4, R31.reuse, R6, P5, P6 ;  /* 0x0000001f04acb210 */ /* 0x080fe40002fec406 */
[----:B------:R-:W-:Y:S02]  /*30b60*/  @!P1 IADD3 R169, P4, P5, R3, R24, R9 ;  /* 0x0000001803a99210 */ /* 0x000fe40007d9e009 */
[----:B------:R-:W-:Y:S02]  /*30b70*/  ISETP.GE.AND P3, PT, R28, 0x1, PT ;  /* 0x000000011c00780c */ /* 0x000fe40003f66270 */
[----:B------:R-:W-:-:S02]  /*30b80*/  @!P1 IADD3.X R170, R4, R31, R8, P4, P5 ;  /* 0x0000001f04aa9210 */ /* 0x000fc400027ea408 */
        /* <DEDUP_REMOVED lines=8> */
[----:B------:R-:W-:Y:S01]  /*30c10*/  LOP3.LUT P6, RZ, R5, 0x100, RZ, 0xc0, !PT ;  /* 0x0000010005ff7812 */ /* 0x000fe200078cc0ff */
[----:B---3--:R-:W-:Y:S01]  /*30c20*/  FMUL R13, R168, UR4 ;  /* 0x00000004a80d7c20 */ /* 0x008fe20008400000 */
[----:B0-----:R-:W-:-:S04]  /*30c30*/  @!P4 IADD3 R10, P5, R24, R10, RZ ;  /* 0x0000000a180ac210 */ /* 0x001fc80007fbe0ff */
[----:B------:R-:W-:Y:S01]  /*30c40*/  F2FP.SATFINITE.E4M3.F32.PACK_AB_MERGE_C R13, RZ, R13, RZ ;  /* 0x0000000dff0d723e */ /* 0x000fe200048070ff */
[----:B------:R-:W-:-:S05]  /*30c50*/  @!P4 IMAD.X R11, R31, 0x1, R11, P5 ;  /* 0x000000011f0bc824 */ /* 0x000fca00028e060b */
[----:B------:R5:W-:Y:S02]  /*30c60*/  @!P4 STG.E.U8 desc[UR52][R10.64+0x61], R13 ;  /* 0x0000610d0a00c986 */ /* 0x000be4000c101134 */
[----:B-----5:R-:W-:Y:S02]  /*30c70*/  FMUL R10, R181, UR4 ;  /* 0x00000004b50a7c20 */ /* 0x020fe40008400000 */
[----:B------:R-:W3:Y:S03]  /*30c80*/  LDL.LU R181, [R1+0x2e8] ;  /* 0x0002e80001b57983 */ /* 0x000ee60000300800 */
[----:B------:R-:W-:-:S05]  /*30c90*/  F2FP.SATFINITE.E4M3.F32.PACK_AB_MERGE_C R10, RZ, R10, RZ ;  /* 0x0000000aff0a723e */ /* 0x000fca00048070ff */
[----:B------:R2:W-:Y:S01]  /*30ca0*/  @!P6 STG.E.U8 desc[UR52][R158.64+0x60], R10 ;  /* 0x0000600a9e00e986 */ /* 0x0005e2000c101134 */
[----:B------:R-:W-:-:S04]  /*30cb0*/  LOP3.LUT R12, R12, 0xffffefff, RZ, 0xc0, !PT ;  /* 0xffffefff0c0c7812 */ /* 0x000fc800078ec0ff */
[----:B------:R-:W-:Y:S02]  /*30cc0*/  @P2 LOP3.LUT R12, R12, 0x1000, RZ, 0xfc, !PT ;  /* 0x000010000c0c2812 */ /* 0x000fe400078efcff */
[----:B------:R-:W-:Y:S02]  /*30cd0*/  ISETP.LT.OR P2, PT, R29, 0x72, !P0 ;  /* 0x000000721d00780c */ /* 0x000fe40004741670 */
[----:B------:R-:W-:-:S04]  /*30ce0*/  LOP3.LUT R0, R0, 0xff7fffff, RZ, 0xc0, !PT ;  /* 0xff7fffff00007812 */ /* 0x000fc800078ec0ff */
[----:B------:R-:W-:Y:S01]  /*30cf0*/  @P1 LOP3.LUT R0, R0, 0x800000, RZ, 0xfc, !PT ;  /* 0x0080000000001812 */ /* 0x000fe200078efcff */
[----:B--2---:R-:W-:Y:S02]  /*30d00*/  FMUL R10, R179, UR4 ;  /* 0x00000004b30a7c20 */ /* 0x004fe40008400000 */
[----:B------:R-:W2:Y:S01]  /*30d10*/  LDL.LU R179, [R1+0x2ec] ;  /* 0x0002ec0001b37983 */ /* 0x000ea20000300800 */
[----:B------:R-:W-:-:S03]  /*30d20*/  LOP3.LUT R0, R0, 0xffdfffff, RZ, 0xc0, !PT ;  /* 0xffdfffff00007812 */ /* 0x000fc600078ec0ff */
        /* <DEDUP_REMOVED lines=8> */
[C---:B------:R-:W-:Y:S02]  /*30db0*/  LOP3.LUT P2, RZ, R12.reuse, 0x1000, RZ, 0xc0, !PT ;  /* 0x000010000cff7812 */ /* 0x040fe4000784c0ff */
[----:B------:R-:W-:Y:S02]  /*30dc0*/  LOP3.LUT R12, R12, 0xfffffbff, RZ, 0xc0, !PT ;  /* 0xfffffbff0c0c7812 */ /* 0x000fe400078ec0ff */
[----:B------:R-:W-:-:S02]  /*30dd0*/  ISETP.LT.OR P6, PT, R29, 0x7a, !P0 ;  /* 0x0000007a1d00780c */ /* 0x000fc400047c1670 */
[----:B------:R-:W-:Y:S02]  /*30de0*/  @P0 LOP3.LUT R12, R12, 0x400, RZ, 0xfc, !PT ;  /* 0x000004000c0c0812 */ /* 0x000fe400078efcff */
[----:B------:R-:W-:Y:S02]  /*30df0*/  LOP3.LUT P0, RZ, R5, 0x2000, RZ, 0xc0, !PT ;  /* 0x0000200005ff7812 */ /* 0x000fe4000780c0ff */
[----:B------:R-:W-:-:S11]  /*30e00*/  LOP3.LUT R12, R12, 0xfffff7ff, RZ, 0xc0, !PT ;  /* 0xfffff7ff0c0c7812 */ /* 0x000fd600078ec0ff */
[----:B------:R-:W-:Y:S02]  /*30e10*/  @P0 LOP3.LUT R12, R12, 0x800, RZ, 0xfc, !PT ;  /* 0x000008000c0c0812 */ /* 0x000fe400078efcff */
[----:B------:R-:W-:Y:S02]  /*30e20*/  ISETP.LT.OR P0, PT, R29, 0x81, !P2 ;  /* 0x000000811d00780c */ /* 0x000fe40005701670 */
[----:B------:R-:W-:-:S04]  /*30e30*/  @!P6 IADD3 R152, P4, P5, R3, R24, R9 ;  /* 0x000000180398e210 */ /* 0x000fc80007d9e009 */
[----:B------:R-:W-:Y:S02]  /*30e40*/  @!P6 IADD3.X R158, R4, R31, R8, P4, P5 ;  /* 0x0000001f049ee210 */ /* 0x000fe400027ea408 */
[----:B------:R-:W-:-:S05]  /*30e50*/  LOP3.LUT P1, RZ, R5, 0x80, RZ, 0xc0, !PT ;  /* 0x0000008005ff7812 */ /* 0x000fca000782c0ff */
[----:B------:R-:W-:-:S04]  /*30e60*/  @!P0 IADD3 R185, P4, P5, R3, R24, R7 ;  /* 0x0000001803b98210 */ /* 0x000fc80007d9e007 */
[----:B------:R-:W-:Y:S02]  /*30e70*/  @!P0 IADD3.X R189, R4, R31, R6, P4, P5 ;  /* 0x0000001f04bd8210 */ /* 0x000fe400027ea406 */
[----:B------:R-:W-:Y:S02]  /*30e80*/  ISETP.LT.OR P4, PT, R29, 0x69, !P3 ;  /* 0x000000691d00780c */ /* 0x000fe40005f81670 */
[----:B------:R-:W-:-:S05]  /*30e90*/  F2FP.SATFINITE.E4M3.F32.PACK_AB_MERGE_C R10, RZ, R10, RZ ;  /* 0x0000000aff0a723e */ /* 0x000fca00048070ff */
[----:B------:R0:W-:Y:S06]  /*30ea0*/  @!P1 STG.E.U8 desc[UR52][R154.64+0x61], R10 ;  /* 0x0000610a9a009986 */ /* 0x0001ec000c101134 */
[----:B0-----:R-:W0:Y:S01]  /*30eb0*/  @!P4 LDC.64 R10, c[0x0][0x5c0] ;  /* 0x00017000ff0acb82 */ /* 0x001e220000000a00 */
[----:B----4-:R-:W-:Y:S02]  /*30ec0*/  FMUL R13, R180, UR4 ;  /* 0x00000004b40d7c20 */ /* 0x010fe40008400000 */
[----:B------:R-:W4:Y:S03]  /*30ed0*/  LDL.LU R180, [R1+0x2f0] ;  /* 0x0002f00001b47983 */ /* 0x000f260000300800 */
[----:B------:R-:W-:Y:S01]  /*30ee0*/  F2FP.SATFINITE.E4M3.F32.PACK_AB_MERGE_C R13, RZ, R13, RZ ;  /* 0x0000000dff0d723e */ /* 0x000fe200048070ff */
[----:B------:R-:W5:Y:S01]  /*30ef0*/  LDL.LU R183, [R1+0x2f4] ;  /* 0x0002f40001b77983 */ /* 0x000f620000300800 */
[----:B0-----:R-:W-:-:S05]  /*30f00*/  @!P4 IADD3 R10, P5, R24, R10, RZ ;  /* 0x0000000a180ac210 */ /* 0x001fca0007fbe0ff */
[----:B------:R-:W-:-:S05]  /*30f10*/  @!P4 IMAD.X R11, R31, 0x1, R11, P5 ;  /* 0x000000011f0bc824 */ /* 0x000fca00028e060b */
[----:B------:R0:W-:Y:S01]  /*30f20*/  @!P4 STG.E.U8 desc[UR52][R10.64+0x68], R13 ;  /* 0x0000680d0a00c986 */ /* 0x0001e2000c101134 */
[----:B------:R-:W-:-:S13]  /*30f30*/  ISETP.LT.OR P4, PT, R29, 0x6a, !P3 ;  /* 0x0000006a1d00780c */ /* 0x000fda0005f81670 */
[----:B0-----:R-:W0:Y:S01]  /*30f40*/  @!P4 LDC.64 R10, c[0x0][0x5c0] ;  /* 0x00017000ff0acb82 */ /* 0x001e220000000a00 */
[----:B---3--:R-:W-:-:S05]  /*30f50*/  FMUL R13, R181, UR4 ;  /* 0x00000004b50d7c20 */ /* 0x008fca0008400000 */
[----:B------:R-:W-:Y:S02]  /*30f60*/  F2FP.SATFINITE.E4M3.F32.PACK_AB_MERGE_C R13, RZ, R13, RZ ;  /* 0x0000000dff0d723e */ /* 0x000fe400048070ff */
[----:B0-----:R-:W-:-:S05]  /*30f70*/  @!P4 IADD3 R10, P5, R24, R10, RZ ;  /* 0x0000000a180ac210 */ /* 0x001fca0007fbe0ff */
[----:B------:R-:W-:-:S05]  /*30f80*/  @!P4 IMAD.X R11, R31, 0x1, R11, P5 ;  /* 0x000000011f0bc824 */ /* 0x000fca00028e060b */
[----:B------:R2:W-:Y:S02]  /*30f90*/  @!P4 STG.E.U8 desc[UR52][R10.64+0x69], R13 ;  /* 0x0000690d0a00c986 */ /* 0x0005e4000c101134 */
[----:B--2---:R-:W-:Y:S02]  /*30fa0*/  FMUL R10, R179, UR4 ;  /* 0x00000004b30a7c20 */ /* 0x004fe40008400000 */
[----:B------:R-:W2:Y:S04]  /*30fb0*/  LDL.LU R179, [R1+0x2f8] ;  /* 0x0002f80001b37983 */ /* 0x000ea80000300800 */
[----:B------:R-:W3:Y:S04]  /*30fc0*/  LDL.LU R190, [R1+0x2fc] ;  /* 0x0002fc0001be7983 */ /* 0x000ee80000300800 */
[----:B------:R-:W2:Y:S04]  /*30fd0*/  LDL.LU R191, [R1+0x300] ;  /* 0x0003000001bf7983 */ /* 0x000ea80000300800 */
[----:B------:R-:W2:Y:S01]  /*30fe0*/  LDL.LU R192, [R1+0x304] ;  /* 0x0003040001c07983 */ /* 0x000ea20000300800 */
[----:B------:R-:W-:-:S04]  /*30ff0*/  LOP3.LUT R0, R0, 0xffff7fff, RZ, 0xc0, !PT ;  /* 0xffff7fff00007812 */ /* 0x000fc800078ec0ff */
[----:B------:R-:W-:-:S04]  /*31000*/  @P6 LOP3.LUT R0, R0, 0x8000, RZ, 0xfc, !PT ;  /* 0x0000800000006812 */ /* 0x000fc800078efcff */
[----:B------:R-:W-:-:S04]  /*31010*/  LOP3.LUT R0, R0, 0xffbfffff, RZ, 0xc0, !PT ;  /* 0xffbfffff00007812 */ /* 0x000fc800078ec0ff */
[----:B------:R-:W-:Y:S02]  /*31020*/  @P0 LOP3.LUT R0, R0, 0x400000, RZ, 0xfc, !PT ;  /* 0x0040000000000812 */ /* 0x000fe400078efcff */
        /* <DEDUP_REMOVED lines=11> */
[----:B------:R-:W-:Y:S02]  /*310e0*/  F2FP.SATFINITE.E4M3.F32.PACK_AB_MERGE_C R10, RZ, R10, RZ ;  /* 0x0000000aff0a723e */ /* 0x000fe400048070ff */
[----:B------:R-:W-:-:S09]  /*310f0*/  LOP3.LUT P1, RZ, R5, 0x1000, RZ, 0xc0, !PT ;  /* 0x0000100005ff7812 */ /* 0x000fd2000782c0ff */
[----:B------:R4:W-:Y:S01]  /*31100*/  @!P0 STG.E.U8 desc[UR52][R156.64+0x68], R10 ;  /* 0x0000680a9c008986 */ /* 0x0009e2000c101134 */
[----:B------:R-:W-:Y:S02]  /*31110*/  ISETP.LT.OR P0, PT, R29, 0x8a, !P2 ;  /* 0x0000008a1d00780c */ /* 0x000fe40005701670 */
[----:B------:R-:W-:Y:S01]  /*31120*/  LOP3.LUT R0, R0, 0xffffbfff, RZ, 0xc0, !PT ;  /* 0xffffbfff00007812 */ /* 0x000fe200078ec0ff */
[----:B----4-:R-:W-:-:S10]  /*31130*/  FMUL R10, R180, UR4 ;  /* 0x00000004b40a7c20 */ /* 0x010fd40008400000 */
[----:B------:R-:W-:Y:S02]  /*31140*/  @!P0 IADD3 R157, P4, P5, R3, R24, R7 ;  /* 0x00000018039d8210 */ /* 0x000fe40007d9e007 */
[----:B------:R-:W-:Y:S02]  /*31150*/  @P0 LOP3.LUT R0, R0, 0x4000, RZ, 0xfc, !PT ;  /* 0x0000400000000812 */ /* 0x000fe400078efcff */
[----:B------:R-:W-:Y:S02]  /*31160*/  F2FP.SATFINITE.E4M3.F32.PACK_AB_MERGE_C R10, RZ, R10, RZ ;  /* 0x0000000aff0a723e */ /* 0x000fe400048070ff */
[----:B------:R-:W-:Y:S02]  /*31170*/  @!P0 IADD3.X R181, R4, R31, R6, P4, P5 ;  /* 0x0000001f04b58210 */ /* 0x000fe400027ea406 */
[----:B------:R-:W-:Y:S01]  /*31180*/  LOP3.LUT P0, RZ, R12, 0x400, RZ, 0xc0, !PT ;  /* 0x000004000cff7812 */ /* 0x000fe2000780c0ff */
[----:B------:R5:W-:Y:S03]  /*31190*/  @!P1 STG.E.U8 desc[UR52][R144.64+0x69], R10 ;  /* 0x0000690a90009986 */ /* 0x000be6000c101134 */
[----:B------:R-:W-:-:S02]  /*311a0*/  ISETP.LT.OR P1, PT, R29, 0x81, !P0 ;  /* 0x000000811d00780c */ /* 0x000fc40004721670 */
[----:B------:R-:W-:Y:S02]  /*311b0*/  LOP3.LUT P3, RZ, R5, 0x8000, RZ, 0xc0, !PT ;  /* 0x0000800005ff7812 */ /* 0x000fe4000786c0ff */
[----:B------:R-:W-:Y:S01]  /*311c0*/  LOP3.LUT R0, R0, 0xffffefff, RZ, 0xc0, !PT ;  /* 0xffffefff00007812 */ /* 0x000fe200078ec0ff */
[----:B-----5:R-:W-:-:S08]  /*311d0*/  FMUL R10, R183, UR4 ;  /* 0x00000004b70a7c20 */ /* 0x020fd00008400000 */
[----:B------:R-:W-:Y:S02]  /*311e0*/  @!P1 IADD3 R156, P4, P5, R3, R24, R9 ;  /* 0x00000018039c9210 */ /* 0x000fe40007d9e009 */
[----:B------:R-:W-:Y:S02]  /*311f0*/  @P1 LOP3.LUT R0, R0, 0x1000, RZ, 0xfc, !PT ;  /* 0x0000100000001812 */ /* 0x000fe400078efcff */
[----:B------:R-:W-:Y:S01]  /*31200*/  @!P1 IADD3.X R180, R4, R31, R8, P4, P5 ;  /* 0x0000001f04b49210 */ /* 0x000fe200027ea408 */
[----:B---3--:R-:W-:Y:S02]  /*31210*/  FMUL R13, R190, UR4 ;  /* 0x00000004be0d7c20 */ /* 0x008fe40008400000 */
[----:B------:R-:W3:Y:S01]  /*31220*/  LDL.LU R190, [R1+0x308] ;  /* 0x0003080001be7983 */ /* 0x000ee20000300800 */
[----:B------:R-:W-:Y:S02]  /*31230*/  F2FP.SATFINITE.E4M3.F32.PACK_AB_MERGE_C R10, RZ, R10, RZ ;  /* 0x0000000aff0a723e */ /* 0x000fe400048070ff */
[----:B------:R-:W-:-:S03]  /*31240*/  ISETP.LT.OR P1, PT, R29, 0x82, !P0 ;  /* 0x000000821d00780c */ /* 0x000fc60004721670 */
[----:B------:R2:W-:Y:S01]  /*31250*/  @!P3 STG.E.U8 desc[UR52][R142.64+0x60], R10 ;  /* 0x0000600a8e00b986 */ /* 0x0005e2000c101134 */
[----:B------:R-:W-:Y:S02]  /*31260*/  ISETP.LT.OR P3, PT, R29, 0x89, !P0 ;  /* 0x000000891d00780c */ /* 0x000fe40004761670 */
[----:B------:R-:W-:-:S07]  /*31270*/  LOP3.LUT R0, R0, 0xfffff7ff, RZ, 0xc0, !PT ;  /* 0xfffff7ff00007812 */ /* 0x000fce00078ec0ff */
[CCC-:B------:R-:W-:Y:S02]  /*31280*/  @!P1 IADD3 R184, P4, P5, R3.reuse, R24.reuse, R9.reuse ;  /* 0x0000001803b89210 */ /* 0x1c0fe40007d9e009 */
[----:B------:R-:W-:Y:S02]  /*31290*/  @P1 LOP3.LUT R0, R0, 0x800, RZ, 0xfc, !PT ;  /* 0x0000080000001812 */ /* 0x000fe400078efcff */
[----:B------:R-:W-:Y:S02]  /*312a0*/  @!P1 IADD3.X R188, R4, R31, R8, P4, P5 ;  /* 0x0000001f04bc9210 */ /* 0x000fe400027ea408 */
[----:B------:R-:W-:Y:S02]  /*312b0*/  LOP3.LUT R0, R0, 0xfffffbff, RZ, 0xc0, !PT ;  /* 0xfffffbff00007812 */ /* 0x000fe400078ec0ff */
[----:B------:R-:W-:Y:S02]  /*312c0*/  @!P3 IADD3 R183, P4, P5, R3, R24, R9 ;  /* 0x0000001803b7b210 */ /* 0x000fe40007d9e009 */
[----:B------:R-:W-:-:S02]  /*312d0*/  LOP3.LUT P6, RZ, R5, 0x4000, RZ, 0xc0, !PT ;  /* 0x0000400005ff7812 */ /* 0x000fc400078cc0ff */
[----:B------:R-:W-:Y:S02]  /*312e0*/  @P3 LOP3.LUT R0, R0, 0x400, RZ, 0xfc, !PT ;  /* 0x0000040000003812 */ /* 0x000fe400078efcff */
[----:B------:R-:W-:Y:S02]  /*312f0*/  @!P3 IADD3.X R187, R4, R31, R8, P4, P5 ;  /* 0x0000001f04bbb210 */ /* 0x000fe400027ea408 */
[----:B------:R-:W-:Y:S01]  /*31300*/  LOP3.LUT P3, RZ, R12, 0x100, RZ, 0xc0, !PT ;  /* 0x000001000cff7812 */ /* 0x000fe2000786c0ff */
[----:B--2---:R-:W-:-:S05]  /*31310*/  FMUL R10, R179, UR4 ;  /* 0x00000004b30a7c20 */ /* 0x004fca0008400000 */
[----:B------:R-:W-:-:S05]  /*31320*/  F2FP.SATFINITE.E4M3.F32.PACK_AB_MERGE_C R10, RZ, R10, RZ ;  /* 0x0000000aff0a723e */ /* 0x000fca00048070ff */
[----:B------:R0:W-:Y:S01]  /*31330*/  @!P6 STG.E.U8 desc[UR52][R128.64+0x61], R10 ;  /* 0x0000610a8000e986 */ /* 0x0001e2000c101134 */
[----:B------:R-:W-:Y:S01]  /*31340*/  ISETP.LT.OR P0, PT, R29, 0x8a, !P0 ;  /* 0x0000008a1d00780c */ /* 0x000fe20004701670 */
[----:B0-----:R-:W0:-:S12]  /*31350*/  @!P3 LDC.64 R10, c[0x0][0x5c0] ;  /* 0x00017000ff0abb82 */ /* 0x001e180000000a00 */
[----:B------:R-:W-:Y:S02]  /*31360*/  @!P0 IADD3 R179, P4, P5, R3, R24, R9 ;  /* 0x0000001803b38210 */ /* 0x000fe40007d9e009 */
[----:B------:R-:W-:Y:S02]  /*31370*/  LOP3.LUT P1, RZ, R12, 0x200, RZ, 0xc0, !PT ;  /* 0x000002000cff7812 */ /* 0x000fe4000782c0ff */
[----:B------:R-:W-:Y:S02]  /*31380*/  @!P0 IADD3.X R186, R4, R31, R8, P4, P5 ;  /* 0x0000001f04ba8210 */ /* 0x000fe400027ea408 */
[----:B------:R-:W-:Y:S02]  /*31390*/  LOP3.LUT R0, R0, 0xfffffffd, RZ, 0xc0, !PT ;  /* 0xfffffffd00007812 */ /* 0x000fe400078ec0ff */
[----:B------:R-:W-:Y:S02]  /*313a0*/  F2FP.SATFINITE.E4M3.F32.PACK_AB_MERGE_C R13, RZ, R13, RZ ;  /* 0x0000000dff0d723e */ /* 0x000fe400048070ff */
[----:B------:R-:W-:-:S02]  /*313b0*/  @P0 LOP3.LUT R0, R0, 0x2, RZ, 0xfc, !PT ;  /* 0x0000000200000812 */ /* 0x000fc400078efcff */
[----:B------:R-:W-:Y:S02]  /*313c0*/  ISETP.LT.OR P0, PT, R29, 0x91, !P2 ;  /* 0x000000911d00780c */ /* 0x000fe40005701670 */
[----:B0-----:R-:W-:-:S05]  /*313d0*/  @!P3 IADD3 R10, P4, R14, R10, RZ ;  /* 0x0000000a0e0ab210 */ /* 0x001fca0007f9e0ff */
[----:B------:R-:W-:-:S05]  /*313e0*/  @!P3 IMAD.X R11, R110, 0x1, R11, P4 ;  /* 0x000000016e0bb824 */ /* 0x000fca00020e060b */
[----:B------:R0:W-:Y:S01]  /*313f0*/  @!P3 STG.E.U8 desc[UR52][R10.64+0x60], R13 ;  /* 0x0000600d0a00b986 */ /* 0x0001e2000c101134 */
[----:B------:R-:W-:Y:S02]  /*31400*/  LOP3.LUT R0, R0, 0xfffbffff, RZ, 0xc0, !PT ;  /* 0xfffbffff00007812 */ /* 0x000fe400078ec0ff */
[----:B------:R-:W-:Y:S01]  /*31410*/  @!P0 IADD3 R145, P4, P5, R3, R24, R7 ;  /* 0x0000001803918210 */ /* 0x000fe20007d9e007 */
[----:B0-----:R-:W0:Y:S01]  /*31420*/  @!P1 LDC.64 R10, c[0x0][0x5c0] ;  /* 0x00017000ff0a9b82 */ /* 0x001e220000000a00 */
[----:B------:R-:W-:Y:S02]  /*31430*/  FMUL R13, R191, UR4 ;  /* 0x00000004bf0d7c20 */ /* 0x000fe40008400000 */
[----:B------:R-:W2:Y:S01]  /*31440*/  LDL.LU R191, [R1+0x30c] ;  /* 0x00030c0001bf7983 */ /* 0x000ea20000300800 */
[----:B------:R-:W-:Y:S02]  /*31450*/  @P0 LOP3.LUT R0, R0, 0x40000, RZ, 0xfc, !PT ;  /* 0x0004000000000812 */ /* 0x000fe400078efcff */
[----:B------:R-:W-:-:S02]  /*31460*/  @!P0 IADD3.X R144, R4, R31, R6, P4, P5 ;  /* 0x0000001f04908210 */ /* 0x000fc400027ea406 */
[----:B------:R-:W-:Y:S02]  /*31470*/  ISETP.LT.OR P0, PT, R29, 0x92, !P2 ;  /* 0x000000921d00780c */ /* 0x000fe40005701670 */
[----:B------:R-:W-:-:S11]  /*31480*/  F2FP.SATFINITE.E4M3.F32.PACK_AB_MERGE_C R13, RZ, R13, RZ ;  /* 0x0000000dff0d723e */ /* 0x000fd600048070ff */
[----:B------:R-:W-:Y:S02]  /*31490*/  @!P0 IADD3 R143, P4, P5, R3, R24, R7 ;  /* 0x00000018038f8210 */ /* 0x000fe40007d9e007 */
[----:B0-----:R-:W-:Y:S02]  /*314a0*/  @!P1 IADD3 R10, P3, R111, R10, RZ ;  /* 0x0000000a6f0a9210 */ /* 0x001fe40007f7e0ff */
[----:B------:R-:W-:-:S03]  /*314b0*/  @!P0 IADD3.X R142, R4, R31, R6, P4, P5 ;  /* 0x0000001f048e8210 */ /* 0x000fc600027ea406 */
[----:B------:R-:W-:Y:S01]  /*314c0*/  @!P1 IMAD.X R11, R113, 0x1, R11, P3 ;  /* 0x00000001710b9824 */ /* 0x000fe200018e060b */
[----:B------:R-:W-:-:S04]  /*314d0*/  LOP3.LUT P4, RZ, R5, 0x100000, RZ, 0xc0, !PT ;  /* 0x0010000005ff7812 */ /* 0x000fc8000788c0ff */
[----:B------:R0:W-:Y:S02]  /*314e0*/  @!P1 STG.E.U8 desc[UR52][R10.64+0x61], R13 ;  /* 0x0000610d0a009986 */ /* 0x0001e4000c101134 */
[----:B0-----:R-:W-:Y:S02]  /*314f0*/  FMUL R10, R192, UR4 ;  /* 0x00000004c00a7c20 */ /* 0x001fe40008400000 */
[----:B------:R-:W4:Y:S03]  /*31500*/  LDL.LU R192, [R1+0x310] ;  /* 0x0003100001c07983 */ /* 0x000f260000300800 */
[----:B------:R-:W-:-:S05]  /*31510*/  F2FP.SATFINITE.E4M3.F32.PACK_AB_MERGE_C R10, RZ, R10, RZ ;  /* 0x0000000aff0a723e */ /* 0x000fca00048070ff */
[----:B------:R3:W-:Y:S02]  /*31520*/  @!P4 STG.E.U8 desc[UR52][R140.64+0x68], R10 ;  /* 0x0000680a8c00c986 */ /* 0x0007e4000c101134 */
[----:B---3--:R-:W-:Y:S02]  /*31530*/  FMUL R10, R190, UR4 ;  /* 0x00000004be0a7c20 */ /* 0x008fe40008400000 */
[----:B------:R-:W3:Y:S01]  /*31540*/  LDL.LU R190, [R1+0x314] ;  /* 0x0003140001be7983 */ /* 0x000ee20000300800 */
[----:B------:R-:W-:Y:S02]  /*31550*/  ISETP.LT.OR P5, PT, R29, 0x99, !P2 ;  /* 0x000000991d00780c */ /* 0x000fe400057a1670 */
[----:B------:R-:W-:-:S04]  /*31560*/  LOP3.LUT R0, R0, 0xffffdfff, RZ, 0xc0, !PT ;  /* 0xffffdfff00007812 */ /* 0x000fc800078ec0ff */
[----:B------:R-:W-:-:S04]  /*31570*/  @P0 LOP3.LUT R0, R0, 0x2000, RZ, 0xfc, !PT ;  /* 0x0000200000000812 */ /* 0x000fc800078efcff */
[----:B------:R-:W-:-:S03]  /*31580*/  LOP3.LUT R0, R0, 0xfffffffb, RZ, 0xc0, !PT ;  /* 0xfffffffb00007812 */ /* 0x000fc600078ec0ff */
[----:B------:R-:W-:Y:S02]  /*31590*/  @!P5 IADD3 R133, P1, P3, R3, R24, R7 ;  /* 0x000000180385d210 */ /* 0x000fe40007b3e007 */
[----:B------:R-:W-:Y:S02]  /*315a0*/  @P5 LOP3.LUT R0, R0, 0x4, RZ, 0xfc, !PT ;  /* 0x0000000400005812 */ /* 0x000fe400078efcff */
[----:B------:R-:W-:Y:S02]  /*315b0*/  @!P5 IADD3.X R132, R4, R31, R6, P1, P3 ;  /* 0x0000001f0484d210 */ /* 0x000fe40000fe6406 */
[----:B------:R-:W-:Y:S02]  /*315c0*/  ISETP.LT.OR P5, PT, R29, 0x9a, !P2 ;  /* 0x0000009a1d00780c */ /* 0x000fe400057a1670 */
[----:B------:R-:W-:Y:S02]  /*315d0*/  LOP3.LUT R0, R0, 0xfffffdff, RZ, 0xc0, !PT ;  /* 0xfffffdff00007812 */ /* 0x000fe400078ec0ff */
[----:B------:R-:W-:-:S09]  /*315e0*/  LOP3.LUT P6, RZ, R5, 0x200000, RZ, 0xc0, !PT ;  /* 0x0020000005ff7812 */ /* 0x000fd200078cc0ff */
[----:B------:R-:W-:Y:S02]  /*315f0*/  @!P5 IADD3 R131, P1, P3, R3, R24, R7 ;  /* 0x000000180383d210 */ /* 0x000fe40007b3e007 */
[----:B------:R-:W-:Y:S02]  /*31600*/  @P5 LOP3.LUT R0, R0, 0x200, RZ, 0xfc, !PT ;  /* 0x0000020000005812 */ /* 0x000fe400078efcff */
[----:B------:R-:W-:Y:S02]  /*31610*/  @!P5 IADD3.X R130, R4, R31, R6, P1, P3 ;  /* 0x0000001f0482d210 */ /* 0x000fe40000fe6406 */
[----:B------:R-:W-:Y:S02]  /*31620*/  ISETP.GE.AND P5, PT, R28, 0x109, PT ;  /* 0x000001091c00780c */ /* 0x000fe40003fa6270 */
[----:B------:R-:W-:Y:S02]  /*31630*/  LOP3.LUT P0, RZ, R12, 0x80, RZ, 0xc0, !PT ;  /* 0x000000800cff7812 */ /* 0x000fe4000780c0ff */
[----:B------:R-:W-:-:S02]  /*31640*/  ISETP.LT.OR P4, PT, R29, 0x91, !P5 ;  /* 0x000000911d00780c */ /* 0x000fc40006f81670 */
[----:B------:R-:W-:Y:S02]  /*31650*/  F2FP.SATFINITE.E4M3.F32.PACK_AB_MERGE_C R10, RZ, R10, RZ ;  /* 0x0000000aff0a723e */ /* 0x000fe400048070ff */
[----:B------:R-:W-:-:S03]  /*31660*/  LOP3.LUT R0, R0, 0xffffff7f, RZ, 0xc0, !PT ;  /* 0xffffff7f00007812 */ /* 0x000fc600078ec0ff */
[----:B------:R0:W-:Y:S06]  /*31670*/  @!P6 STG.E.U8 desc[UR52][R148.64+0x69], R10 ;  /* 0x0000690a9400e986 */ /* 0x0001ec000c101134 */
[----:B------:R-:W-:Y:S01]  /*31680*/  @!P4 IADD3 R129, P1, P3, R3, R24, R9 ;  /* 0x000000180381c210 */ /* 0x000fe20007b3e009 */
[----:B0-----:R-:W0:Y:S01]  /*31690*/  @!P0 LDC.64 R10, c[0x0][0x5c0] ;  /* 0x00017000ff0a8b82 */ /* 0x001e220000000a00 */
[----:B------:R-:W-:Y:S02]  /*316a0*/  @P4 LOP3.LUT R0, R0, 0x80, RZ, 0xfc, !PT ;  /* 0x0000008000004812 */ /* 0x000fe400078efcff */
[----:B------:R-:W-:-:S02]  /*316b0*/  @!P4 IADD3.X R128, R4, R31, R8, P1, P3 ;  /* 0x0000001f0480c210 */ /* 0x000fc40000fe6408 */
[C---:B------:R-:W-:Y:S02]  /*316c0*/  ISETP.LT.OR P4, PT, R29.reuse, 0x92, !P5 ;  /* 0x000000921d00780c */ /* 0x040fe40006f81670 */
[----:B------:R-:W-:-:S11]  /*316d0*/  ISETP.LT.OR P6, PT, R29, 0x6a, !P2 ;  /* 0x0000006a1d00780c */ /* 0x000fd600057c1670 */
[----:B------:R-:W-:-:S04]  /*316e0*/  @!P4 IADD3 R127, P1, P3, R3, R24, R9 ;  /* 0x00000018037fc210 */ /* 0x000fc80007b3e009 */
[----:B------:R-:W-:Y:S02]  /*316f0*/  @!P4 IADD3.X R126, R4, R31, R8, P1, P3 ;  /* 0x0000001f047ec210 */ /* 0x000fe40000fe6408 */
[----:B0-----:R-:W-:-:S05]  /*31700*/  @!P0 IADD3 R10, P1, R112, R10, RZ ;  /* 0x0000000a700a8210 */ /* 0x001fca0007f3e0ff */
[----:B------:R-:W-:Y:S02]  /*31710*/  @!P0 IMAD.X R11, R115, 0x1, R11, P1 ;  /* 0x00000001730b8824 */ /* 0x000fe400008e060b */
[----:B--2---:R-:W-:Y:S02]  /*31720*/  FMUL R13, R191, UR4 ;  /* 0x00000004bf0d7c20 */ /* 0x004fe40008400000 */
[----:B------:R-:W2:Y:S03]  /*31730*/  LDL.LU R191, [R1+0x318] ;  /* 0x0003180001bf7983 */ /* 0x000ea60000300800 */
[----:B------:R-:W-:-:S05]  /*31740*/  F2FP.SATFINITE.E4M3.F32.PACK_AB_MERGE_C R13, RZ, R13, RZ ;  /* 0x0000000dff0d723e */ /* 0x000fca00048070ff */
[----:B------:R0:W-:Y:S02]  /*31750*/  @!P0 STG.E.U8 desc[UR52][R10.64+0x68], R13 ;  /* 0x0000680d0a008986 */ /* 0x0001e4000c101134 */
[----:B0-----:R-:W0:Y:S01]  /*31760*/  @!P6 LDC.64 R10, c[0x0][0x5c0] ;  /* 0x00017000ff0aeb82 */ /* 0x001e220000000a00 */
[----:B----4-:R-:W-:Y:S01]  /*31770*/  FMUL R13, R192, UR4 ;  /* 0x00000004c00d7c20 */ /* 0x010fe20008400000 */
[----:B0-----:R-:W-:-:S04]  /*31780*/  @!P6 IADD3 R10, P0, R114, R10, RZ ;  /* 0x0000000a720ae210 */ /* 0x001fc80007f1e0ff */
[----:B------:R-:W-:Y:S01]  /*31790*/  F2FP.SATFINITE.E4M3.F32.PACK_AB_MERGE_C R13, RZ, R13, RZ ;  /* 0x0000000dff0d723e */ /* 0x000fe200048070ff */
[----:B------:R-:W-:-:S05]  /*317a0*/  @!P6 IMAD.X R11, R116, 0x1, R11, P0 ;  /* 0x00000001740be824 */ /* 0x000fca00000e060b */
[----:B------:R3:W-:Y:S02]  /*317b0*/  @!P6 STG.E.U8 desc[UR52][R10.64+0x69], R13 ;  /* 0x0000690d0a00e986 */ /* 0x0007e4000c101134 */
[----:B---3--:R-:W-:Y:S02]  /*317c0*/  FMUL R10, R190, UR4 ;  /* 0x00000004be0a7c20 */ /* 0x008fe40008400000 */
[----:B------:R-:W3:Y:S04]  /*317d0*/  LDL.LU R190, [R1+0x31c] ;  /* 0x00031c0001be7983 */ /* 0x000ee80000300800 */
[----:B------:R-:W4:Y:S04]  /*317e0*/  LDL.LU R194, [R1+0x320] ;  /* 0x0003200001c27983 */ /* 0x000f280000300800 */
[----:B------:R-:W5:Y:S04]  /*317f0*/  LDL.LU R193, [R1+0x324] ;  /* 0x0003240001c17983 */ /* 0x000f680000300800 */
[----:B------:R-:W5:Y:S01]  /*31800*/  LDL.LU R192, [R1+0x328] ;  /* 0x0003280001c07983 */ /* 0x000f620000300800 */
[----:B------:R-:W-:-:S04]  /*31810*/  LOP3.LUT R0, R0, 0xffffffbf, RZ, 0xc0, !PT ;  /* 0xffffffbf00007812 */ /* 0x000fc800078ec0ff */
[----:B------:R-:W-:Y:S02]  /*31820*/  @P4 LOP3.LUT R0, R0, 0x40, RZ, 0xfc, !PT ;  /* 0x0000004000004812 */ /* 0x000fe400078efcff */
[----:B------:R-:W-:Y:S02]  /*31830*/  ISETP.LT.OR P4, PT, R29, 0x99, !P5 ;  /* 0x000000991d00780c */ /* 0x000fe40006f81670 */
[----:B------:R-:W-:-:S11]  /*31840*/  LOP3.LUT R0, R0, 0xffffffef, RZ, 0xc0, !PT ;  /* 0xffffffef00007812 */ /* 0x000fd600078ec0ff */
[----:B------:R-:W-:Y:S02]  /*31850*/  @!P4 IADD3 R125, P1, P3, R3, R24, R9 ;  /* 0x00000018037dc210 */ /* 0x000fe40007b3e009 */
[----:B------:R-:W-:Y:S02]  /*31860*/  @P4 LOP3.LUT R0, R0, 0x10, RZ, 0xfc, !PT ;  /* 0x0000001000004812 */ /* 0x000fe400078efcff */
[----:B------:R-:W-:Y:S02]  /*31870*/  @!P4 IADD3.X R115, R4, R31, R8, P1, P3 ;  /* 0x0000001f0473c210 */ /* 0x000fe40000fe6408 */
[C---:B------:R-:W-:Y:S02]  /*31880*/  ISETP.LT.OR P4, PT, R29.reuse, 0x9a, !P5 ;  /* 0x0000009a1d00780c */ /* 0x040fe40006f81670 */
[----:B------:R-:W-:Y:S02]  /*31890*/  ISETP.LT.OR P6, PT, R29, 0xa1, !P2 ;  /* 0x000000a11d00780c */ /* 0x000fe400057c1670 */
[----:B------:R-:W-:-:S09]  /*318a0*/  LOP3.LUT R0, R0, 0xfffffeff, RZ, 0xc0, !PT ;  /* 0xfffffeff00007812 */ /* 0x000fd200078ec0ff */
[----:B------:R-:W-:-:S04]  /*318b0*/  @!P4 IADD3 R114, P1, P3, R3, R24, R9 ;  /* 0x000000180372c210 */ /* 0x000fc80007b3e009 */
[-C--:B------:R-:W-:Y:S02]  /*318c0*/  @!P4 IADD3.X R113, R4, R31.reuse, R8, P1, P3 ;  /* 0x0000001f0471c210 */ /* 0x080fe40000fe6408 */
[----:B------:R-:W-:Y:S02]  /*318d0*/  LOP3.LUT P3, RZ, R5, 0x10000000, RZ, 0xc0, !PT ;  /* 0x1000000005ff7812 */ /* 0x000fe4000786c0ff */
[----:B------:R-:W-:Y:S02]  /*318e0*/  @!P6 IADD3 R112, P0, P1, R3, R24, R7 ;  /* 0x000000180370e210 */ /* 0x000fe4000791e007 */
[----:B------:R-:W-:Y:S02]  /*318f0*/  @P6 LOP3.LUT R0, R0, 0x100, RZ, 0xfc, !PT ;  /* 0x0000010000006812 */ /* 0x000fe400078efcff */
[----:B------:R-:W-:Y:S02]  /*31900*/  @!P6 IADD3.X R111, R4, R31, R6, P0, P1 ;  /* 0x0000001f046fe210 */ /* 0x000fe400007e2406 */
[----:B------:R-:W-:-:S02]  /*31910*/  F2FP.SATFINITE.E4M3.F32.PACK_AB_MERGE_C R10, RZ, R10, RZ ;  /* 0x0000000aff0a723e */ /* 0x000fc400048070ff */
[----:B------:R-:W-:-:S03]  /*31920*/  ISETP.LT.OR P6, PT, R29, 0xa2, !P2 ;  /* 0x000000a21d00780c */ /* 0x000fc600057c1670 */
[----:B------:R2:W-:Y:S01]  /*31930*/  @!P3 STG.E.U8 desc[UR52][R164.64+0x60], R10 ;  /* 0x0000600aa400b986 */ /* 0x0005e2000c101134 */
[C---:B------:R-:W-:Y:S02]  /*31940*/  ISETP.LT.OR P3, PT, R29.reuse, 0xa9, !P2 ;  /* 0x000000a91d00780c */ /* 0x040fe40005761670 */
[----:B------:R-:W-:-:S07]  /*31950*/  ISETP.LT.OR P2, PT, R29, 0xaa, !P2 ;  /* 0x000000aa1d00780c */ /* 0x000fce0005741670 */
[----:B------:R-:W-:-:S04]  /*31960*/  @!P6 IADD3 R110, P0, P1, R3, R24, R7 ;  /* 0x00000018036ee210 */ /* 0x000fc8000791e007 */
[-CC-:B------:R-:W-:Y:S02]  /*31970*/  @!P6 IADD3.X R109, R4, R31.reuse, R6.reuse, P0, P1 ;  /* 0x0000001f046de210 */ /* 0x180fe400007e2406 */
[CCC-:B------:R-:W-:Y:S02]  /*31980*/  @!P3 IADD3 R108, P0, P1, R3.reuse, R24.reuse, R7.reuse ;  /* 0x00000018036cb210 */ /* 0x1c0fe4000791e007 */
[----:B------:R-:W-:Y:S02]  /*31990*/  LOP3.LUT R0, R0, 0xffffffdf, RZ, 0xc0, !PT ;  /* 0xffffffdf00007812 */ /* 0x000fe400078ec0ff */
[----:B------:R-:W-:Y:S02]  /*319a0*/  LOP3.LUT R12, R12, 0xffffffef, RZ, 0xc0, !PT ;  /* 0xffffffef0c0c7812 */ /* 0x000fe400078ec0ff */
[----:B------:R-:W-:Y:S02]  /*319b0*/  @!P3 IADD3.X R105, R4, R31, R6, P0, P1 ;  /* 0x0000001f0469b210 */ /* 0x000fe400007e2406 */
[----:B------:R-:W-:-:S02]  /*319c0*/  @!P2 IADD3 R104, P0, P1, R3, R24, R7 ;  /* 0x000000180368a210 */ /* 0x000fc4000791e007 */
[----:B------:R-:W-:Y:S02]  /*319d0*/  @P6 LOP3.LUT R0, R0, 0x20, RZ, 0xfc, !PT ;  /* 0x0000002000006812 */ /* 0x000fe400078efcff */
[----:B------:R-:W-:Y:S02]  /*319e0*/  @P4 LOP3.LUT R12, R12, 0x10, RZ, 0xfc, !PT ;  /* 0x000000100c0c4812 */ /* 0x000fe400078efcff */
[----:B------:R-:W-:Y:S02]  /*319f0*/  LOP3.LUT P4, RZ, R5, 0x4000000, RZ, 0xc0, !PT ;  /* 0x0400000005ff7812 */ /* 0x000fe4000788c0ff */
[----:B------:R-:W-:Y:S02]  /*31a00*/  @!P2 IADD3.X R30, R4, R31, R6, P0, P1 ;  /* 0x0000001f041ea210 */ /* 0x000fe400007e2406 */
[----:B------:R-:W-:Y:S01]  /*31a10*/  LOP3.LUT P1, RZ, R0, 0x8000000, RZ, 0xc0, !PT ;  /* 0x0800000000ff7812 */ /* 0x000fe2000782c0ff */
[----:B--2---:R-:W-:-:S05]  /*31a20*/  FMUL R10, R191, UR4 ;  /* 0x00000004bf0a7c20 */ /* 0x004fca0008400000 */
[----:B------:R-:W-:-:S05]  /*31a30*/  F2FP.SATFINITE.E4M3.F32.PACK_AB_MERGE_C R10, RZ, R10, RZ ;  /* 0x0000000aff0a723e */ /* 0x000fca00048070ff */
[----:B------:R0:W-:Y:S02]  /*31a40*/  @!P4 STG.E.U8 desc[UR52][R150.64+0x61], R10 ;  /* 0x0000610a9600c986 */ /* 0x0001e4000c101134 */
[----:B0-----:R-:W0:Y:S01]  /*31a50*/  @!P1 LDC.64 R10, c[0x0][0x5c0] ;  /* 0x00017000ff0a9b82 */ /* 0x001e220000000a00 */
[----:B---3--:R-:W-:Y:S02]  /*31a60*/  FMUL R13, R190, UR4 ;  /* 0x00000004be0d7c20 */ /* 0x008fe40008400000 */
[----:B------:R-:W2:Y:S01]  /*31a70*/  LDL.LU R190, [R1+0x32c] ;  /* 0x00032c0001be7983 */ /* 0x000ea20000300800 */
[----:B0-----:R-:W-:Y:S02]  /*31a80*/  @!P1 IADD3 R10, P0, R119, R10, RZ ;  /* 0x0000000a770a9210 */ /* 0x001fe40007f1e0ff */
[----:B------:R-:W-:Y:S01]  /*31a90*/  LOP3.LUT P6, RZ, R0, 0x20000000, RZ, 0xc0, !PT ;  /* 0x2000000000ff7812 */ /* 0x000fe200078cc0ff */
[----:B------:R-:W3:Y:S02]  /*31aa0*/  LDL.LU R191, [R1+0x330] ;  /* 0x0003300001bf7983 */ /* 0x000ee40000300800 */
[----:B------:R-:W-:Y:S01]  /*31ab0*/  @!P1 IMAD.X R11, R121, 0x1, R11, P0 ;  /* 0x00000001790b9824 */ /* 0x000fe200000e060b */
[----:B------:R-:W-:-:S13]  /*31ac0*/  ISETP.LT.OR P0, PT, R29, 0xa1, !P5 ;  /* 0x000000a11d00780c */ /* 0x000fda0006f01670 */
[----:B------:R-:W-:-:S04]  /*31ad0*/  @!P0 IADD3 R25, P1, P5, R3, R24, R9 ;  /* 0x0000001803198210 */ /* 0x000fc80007d3e009 */
[----:B------:R-:W-:Y:S02]  /*31ae0*/  @!P0 IADD3.X R15, R4, R31, R8, P1, P5 ;  /* 0x0000001f040f8210 */ /* 0x000fe40000fea408 */
[----:B------:R-:W-:Y:S02]  /*31af0*/  LOP3.LUT P1, RZ, R0, 0x8000000, RZ, 0xc0, !PT ;  /* 0x0800000000ff7812 */ /* 0x000fe4000782c0ff */
[----:B------:R-:W-:-:S11]  /*31b00*/  F2FP.SATFINITE.E4M3.F32.PACK_AB_MERGE_C R13, RZ, R13, RZ ;  /* 0x0000000dff0d723e */ /* 0x000fd600048070ff */
[----:B------:R0:W-:Y:S02]  /*31b10*/  @!P1 STG.E.U8 desc[UR52][R10.64+0x60], R13 ;  /* 0x0000600d0a009986 */ /* 0x0001e4000c101134 */
[----:B0-----:R-:W0:Y:S01]  /*31b20*/  @!P6 LDC.64 R10, c[0x0][0x5c0] ;  /* 0x00017000ff0aeb82 */ /* 0x001e220000000a00 */
[----:B------:R-:W-:Y:S02]  /*31b30*/  LOP3.LUT R12, R12, 0xfffffffe, RZ, 0xc0, !PT ;  /* 0xfffffffe0c0c7812 */ /* 0x000fe400078ec0ff */
[----:B------:R-:W-:Y:S02]  /*31b40*/  ISETP.GE.AND P5, PT, R28, 0x109, PT ;  /* 0x000001091c00780c */ /* 0x000fe40003fa6270 */
[----:B------:R-:W-:Y:S01]  /*31b50*/  @P3 LOP3.LUT R12, R12, 0x1, RZ, 0xfc, !PT ;  /* 0x000000010c0c3812 */ /* 0x000fe200078efcff */
[----:B----4-:R-:W-:Y:S01]  /*31b60*/  FMUL R116, R194, UR4 ;  /* 0x00000004c2747c20 */ /* 0x010fe20008400000 */
[----:B------:R-:W-:Y:S01]  /*31b70*/  ISETP.LT.OR P1, PT, R29, 0xa2, !P5 ;  /* 0x000000a21d00780c */ /* 0x000fe20006f21670 */
[----:B------:R-:W4:Y:S01]  /*31b80*/  LDL.LU R194, [R1+0x334] ;  /* 0x0003340001c27983 */ /* 0x000f220000300800 */
[----:B------:R-:W-:-:S02]  /*31b90*/  LOP3.LUT R12, R12, 0xfffffffd, RZ, 0xc0, !PT ;  /* 0xfffffffd0c0c7812 */ /* 0x000fc400078ec0ff */
[----:B------:R-:W-:Y:S02]  /*31ba0*/  LOP3.LUT P3, RZ, R0, 0x1000000, RZ, 0xc0, !PT ;  /* 0x0100000000ff7812 */ /* 0x000fe4000786c0ff */
[----:B------:R-:W-:Y:S02]  /*31bb0*/  @P2 LOP3.LUT R12, R12, 0x2, RZ, 0xfc, !PT ;  /* 0x000000020c0c2812 */ /* 0x000fe400078efcff */
[----:B------:R-:W-:Y:S02]  /*31bc0*/  LOP3.LUT P2, RZ, R0, 0x2000000, RZ, 0xc0, !PT ;  /* 0x0200000000ff7812 */ /* 0x000fe4000784c0ff */
[----:B0-----:R-:W-:Y:S02]  /*31bd0*/  @!P6 IADD3 R10, P6, R118, R10, RZ ;  /* 0x0000000a760ae210 */ /* 0x001fe40007fde0ff */
[----:B------:R-:W-:-:S11]  /*31be0*/  LOP3.LUT R0, R0, 0xfffffffe, RZ, 0xc0, !PT ;  /* 0xfffffffe00007812 */ /* 0x000fd600078ec0ff */
[----:B------:R-:W-:Y:S02]  /*31bf0*/  @P6 LOP3.LUT R0, R0, 0x1, RZ, 0xfc, !PT ;  /* 0x0000000100006812 */ /* 0x000fe400078efcff */
[----:B------:R-:W-:-:S04]  /*31c00*/  @!P1 IADD3 R14, P5, P6, R3, R24, R9 ;  /* 0x00000018030e9210 */ /* 0x000fc80007ebe009 */
[----:B------:R-:W-:Y:S02]  /*31c10*/  @!P1 IADD3.X R13, R4, R31, R8, P5, P6 ;  /* 0x0000001f040d9210 */ /* 0x000fe40002fec408 */
[C---:B------:R-:W-:Y:S02]  /*31c20*/  LOP3.LUT P6, RZ, R0.reuse, 0x20000000, RZ, 0xc0, !PT ;  /* 0x2000000000ff7812 */ /* 0x040fe400078cc0ff */
[----:B------:R-:W-:Y:S02]  /*31c30*/  LOP3.LUT P5, RZ, R0, 0x1, RZ, 0xc0, !PT ;  /* 0x0000000100ff7812 */ /* 0x000fe400078ac0ff */
[----:B------:R-:W-:Y:S02]  /*31c40*/  LOP3.LUT R12, R12, 0xfffffffb, RZ, 0xc0, !PT ;  /* 0xfffffffb0c0c7812 */ /* 0x000fe400078ec0ff */
[----:B------:R-:W-:Y:S02]  /*31c50*/  F2FP.SATFINITE.E4M3.F32.PACK_AB_MERGE_C R116, RZ, R116, RZ ;  /* 0x00000074ff74723e */ /* 0x000fe400048070ff */
[----:B------:R-:W-:-:S02]  /*31c60*/  @P0 LOP3.LUT R12, R12, 0x4, RZ, 0xfc, !PT ;  /* 0x000000040c0c0812 */ /* 0x000fc400078efcff */
[----:B------:R-:W-:-:S03]  /*31c70*/  LOP3.LUT P0, RZ, R5, 0x20000000, RZ, 0xc0, !PT ;  /* 0x2000000005ff7812 */ /* 0x000fc6000780c0ff */
[----:B------:R-:W-:-:S05]  /*31c80*/  @!P6 IMAD.X R11, R123, 0x1, R11, P5 ;  /* 0x000000017b0be824 */ /* 0x000fca00028e060b */
[----:B------:R5:W-:Y:S02]  /*31c90*/  @!P6 STG.E.U8 desc[UR52][R10.64+0x61], R116 ;  /* 0x000061740a00e986 */ /* 0x000be4000c101134 */
[----:B-----5:R-:W-:-:S05]  /*31ca0*/  FMUL R10, R193, UR4 ;  /* 0x00000004c10a7c20 */ /* 0x020fca0008400000 */
[----:B------:R-:W-:-:S05]  /*31cb0*/  F2FP.SATFINITE.E4M3.F32.PACK_AB_MERGE_C R10, RZ, R10, RZ ;  /* 0x0000000aff0a723e */ /* 0x000fca00048070ff */
[----:B------:R0:W-:Y:S02]  /*31cc0*/  @!P0 STG.E.U8 desc[UR52][R162.64+0x68], R10 ;  /* 0x0000680aa2008986 */ /* 0x0001e4000c101134 */
[----:B0-----:R-:W-:Y:S02]  /*31cd0*/  FMUL R10, R192, UR4 ;  /* 0x00000004c00a7c20 */ /* 0x001fe40008400000 */
[----:B------:R-:W5:Y:S04]  /*31ce0*/  LDL.LU R192, [R1+0x338] ;  /* 0x0003380001c07983 */ /* 0x000f680000300800 */
[----:B------:R-:W5:Y:S01]  /*31cf0*/  LDL.LU R193, [R1+0x33c] ;  /* 0x00033c0001c17983 */ /* 0x000f620000300800 */
[----:B------:R-:W-:Y:S02]  /*31d00*/  LOP3.LUT P4, RZ, R5, 0x8000000, RZ, 0xc0, !PT ;  /* 0x0800000005ff7812 */ /* 0x000fe4000788c0ff */
[----:B------:R-:W-:-:S11]  /*31d10*/  F2FP.SATFINITE.E4M3.F32.PACK_AB_MERGE_C R10, RZ, R10, RZ ;  /* 0x0000000aff0a723e */ /* 0x000fd600048070ff */
[----:B------:R0:W-:Y:S02]  /*31d20*/  @!P4 STG.E.U8 desc[UR52][R160.64+0x69], R10 ;  /* 0x0000690aa000c986 */ /* 0x0001e4000c101134 */
[----:B0-----:R-:W0:Y:S01]  /*31d30*/  @!P2 LDC.64 R10, c[0x0][0x5c0] ;  /* 0x00017000ff0aab82 */ /* 0x001e220000000a00 */
[----:B--2---:R-:W-:Y:S02]  /*31d40*/  FMUL R116, R190, UR4 ;  /* 0x00000004be747c20 */ /* 0x004fe40008400000 */
[----:B------:R-:W2:Y:S01]  /*31d50*/  LDL.LU R190, [R1+0x340] ;  /* 0x0003400001be7983 */ /* 0x000ea20000300800 */
[----:B0-----:R-:W-:Y:S02]  /*31d60*/  @!P2 IADD3 R10, P5, R117, R10, RZ ;  /* 0x0000000a750aa210 */ /* 0x001fe40007fbe0ff */
[----:B------:R-:W-:-:S03]  /*31d70*/  F2FP.SATFINITE.E4M3.F32.PACK_AB_MERGE_C R116, RZ, R116, RZ ;  /* 0x00000074ff74723e */ /* 0x000fc600048070ff */
[----:B------:R-:W-:-:S05]  /*31d80*/  @!P2 IMAD.X R11, R120, 0x1, R11, P5 ;  /* 0x00000001780ba824 */ /* 0x000fca00028e060b */
[----:B------:R0:W-:Y:S02]  /*31d90*/  @!P2 STG.E.U8 desc[UR52][R10.64+0x68], R116 ;  /* 0x000068740a00a986 */ /* 0x0001e4000c101134 */
[----:B0-----:R-:W0:Y:S01]  /*31da0*/  @!P3 LDC.64 R10, c[0x0][0x5c0] ;  /* 0x00017000ff0abb82 */ /* 0x001e220000000a00 */
[----:B------:R-:W-:Y:S01]  /*31db0*/  ISETP.GE.AND P0, PT, R28, 0x1, PT ;  /* 0x000000011c00780c */ /* 0x000fe20003f06270 */
[----:B---3--:R-:W-:Y:S02]  /*31dc0*/  FMUL R116, R191, UR4 ;  /* 0x00000004bf747c20 */ /* 0x008fe40008400000 */
[----:B------:R-:W3:Y:S03]  /*31dd0*/  LDL.LU R191, [R1+0x344] ;  /* 0x0003440001bf7983 */ /* 0x000ee60000300800 */
[----:B------:R-:W-:Y:S01]  /*31de0*/  F2FP.SATFINITE.E4M3.F32.PACK_AB_MERGE_C R116, RZ, R116, RZ ;  /* 0x00000074ff74723e */ /* 0x000fe200048070ff */
[----:B------:R-:W3:Y:S01]  /*31df0*/  LDL.LU R195, [R1+0x348] ;  /* 0x0003480001c37983 */ /* 0x000ee20000300800 */
[----:B0-----:R-:W-:-:S05]  /*31e00*/  @!P3 IADD3 R10, P5, R122, R10, RZ ;  /* 0x0000000a7a0ab210 */ /* 0x001fca0007fbe0ff */
[----:B------:R-:W-:Y:S01]  /*31e10*/  @!P3 IMAD.X R11, R124, 0x1, R11, P5 ;  /* 0x000000017c0bb824 */ /* 0x000fe200028e060b */
[----:B------:R-:W-:-:S04]  /*31e20*/  ISETP.LT.OR P5, PT, R29, 0x71, !P0 ;  /* 0x000000711d00780c */ /* 0x000fc800047a1670 */
[----:B------:R0:W-:Y:S09]  /*31e30*/  @!P3 STG.E.U8 desc[UR52][R10.64+0x69], R116 ;  /* 0x000069740a00b986 */ /* 0x0001f2000c101134 */
[----:B0-----:R-:W0:Y:S01]  /*31e40*/  @!P5 LDC.64 R10, c[0x0][0x5c0] ;  /* 0x00017000ff0adb82 */ /* 0x001e220000000a00 */
[----:B----4-:R-:W-:-:S05]  /*31e50*/  FMUL R116, R194, UR4 ;  /* 0x00000004c2747c20 */ /* 0x010fca0008400000 */
[----:B------:R-:W-:Y:S02]  /*31e60*/  F2FP.SATFINITE.E4M3.F32.PACK_AB_MERGE_C R116, RZ, R116, RZ ;  /* 0x00000074ff74723e */ /* 0x000fe400048070ff */
[----:B0-----:R-:W-:-:S05]  /*31e70*/  @!P5 IADD3 R10, P6, R24, R10, RZ ;  /* 0x0000000a180ad210 */ /* 0x001fca0007fde0ff */
[----:B------:R-:W-:-:S05]  /*31e80*/  @!P5 IMAD.X R11, R31, 0x1, R11, P6 ;  /* 0x000000011f0bd824 */ /* 0x000fca00030e060b */
[----:B------:R0:W-:Y:S01]  /*31e90*/  @!P5 STG.E.U8 desc[UR52][R10.64+0x70], R116 ;  /* 0x000070740a00d986 */ /* 0x0001e2000c101134 */
[----:B------:R-:W-:-:S13]  /*31ea0*/  ISETP.LT.OR P5, PT, R29, 0x72, !P0 ;  /* 0x000000721d00780c */ /* 0x000fda00047a1670 */
[----:B0-----:R-:W0:Y:S01]  /*31eb0*/  @!P5 LDC.64 R10, c[0x0][0x5c0] ;  /* 0x00017000ff0adb82 */ /* 0x001e220000000a00 */
[----:B------:R-:W-:-:S04]  /*31ec0*/  LOP3.LUT R12, R12, 0xfffffff7, RZ, 0xc0, !PT ;  /* 0xfffffff70c0c7812 */ /* 0x000fc800078ec0ff */
[----:B------:R-:W-:Y:S02]  /*31ed0*/  @P1 LOP3.LUT R12, R12, 0x8, RZ, 0xfc, !PT ;  /* 0x000000080c0c1812 */ /* 0x000fe400078efcff */
[----:B------:R-:W-:Y:S02]  /*31ee0*/  LOP3.LUT P1, RZ, R5, 0x40000000, RZ, 0xc0, !PT ;  /* 0x4000000005ff7812 */ /* 0x000fe4000782c0ff */
[----:B0-----:R-:W-:Y:S01]  /*31ef0*/  @!P5 IADD3 R10, P6, R24, R10, RZ ;  /* 0x0000000a180ad210 */ /* 0x001fe20007fde0ff */
[----:B-----5:R-:W-:-:S04]  /*31f00*/  FMUL R116, R192, UR4 ;  /* 0x00000004c0747c20 */ /* 0x020fc80008400000 */
[----:B------:R-:W-:Y:S01]  /*31f10*/  @!P5 IMAD.X R11, R31, 0x1, R11, P6 ;  /* 0x000000011f0bd824 */ /* 0x000fe200030e060b */
[----:B------:R-:W4:Y:S01]  /*31f20*/  LDL.LU R192, [R1+0x34c] ;  /* 0x00034c0001c07983 */ /* 0x000f220000300800 */
[----:B------:R-:W-:-:S05]  /*31f30*/  F2FP.SATFINITE.E4M3.F32.PACK_AB_MERGE_C R116, RZ, R116, RZ ;  /* 0x00000074ff74723e */ /* 0x000fca00048070ff */
[----:B------:R0:W-:Y:S02]  /*31f40*/  @!P5 STG.E.U8 desc[UR52][R10.64+0x71], R116 ;  /* 0x000071740a00d986 */ /* 0x0001e4000c101134 */
[----:B0-----:R-:W-:-:S05]  /*31f50*/  FMUL R10, R193, UR4 ;  /* 0x00000004c10a7c20 */ /* 0x001fca0008400000 */
[----:B------:R-:W-:-:S05]  /*31f60*/  F2FP.SATFINITE.E4M3.F32.PACK_AB_MERGE_C R10, RZ, R10, RZ ;  /* 0x0000000aff0a723e */ /* 0x000fca00048070ff */
[----:B------:R2:W-:Y:S02]  /*31f70*/  @!P1 STG.E.U8 desc[UR52][R166.64+0x70], R10 ;  /* 0x0000700aa6009986 */ /* 0x0005e4000c101134 */
[----:B--2---:R-:W-:Y:S02]  /*31f80*/  FMUL R10, R190, UR4 ;  /* 0x00000004be0a7c20 */ /* 0x004fe40008400000 */
[----:B------:R-:W2:Y:S01]  /*31f90*/  LDL.LU R190, [R1+0x350] ;  /* 0x0003500001be7983 */ /* 0x000ea20000300800 */
[----:B------:R-:W-:Y:S02]  /*31fa0*/  LOP3.LUT P4, RZ, R5, 0x2000000, RZ, 0xc0, !PT ;  /* 0x0200000005ff7812 */ /* 0x000fe4000788c0ff */
[----:B------:R-:W-:Y:S01]  /*31fb0*/  ISETP.LT.OR P5, PT, R29, 0x79, !P0 ;  /* 0x000000791d00780c */ /* 0x000fe200047a1670 */
[----:B------:R-:W5:Y:S01]  /*31fc0*/  LDL.LU R194, [R1+0x354] ;  /* 0x0003540001c27983 */ /* 0x000f620000300800 */
[----:B------:R-:W-:-:S03]  /*31fd0*/  F2FP.SATFINITE.E4M3.F32.PACK_AB_MERGE_C R10, RZ, R10, RZ ;  /* 0x0000000aff0a723e */ /* 0x000fc600048070ff */
[----:B------:R-:W5:Y:S06]  /*31fe0*/  LDL.LU R193, [R1+0x358] ;  /* 0x0003580001c17983 */ /* 0x000f6c0000300800 */
[----:B------:R0:W-:Y:S02]  /*31ff0*/  @!P4 STG.E.U8 desc[UR52][R138.64+0x71], R10 ;  /* 0x0000710a8a00c986 */ /* 0x0001e4000c101134 */
[----:B0-----:R-:W0:Y:S01]  /*32000*/  @!P5 LDC.64 R10, c[0x0][0x5c0] ;  /* 0x00017000ff0adb82 */ /* 0x001e220000000a00 */
[----:B---3--:R-:W-:Y:S02]  /*32010*/  FMUL R116, R191, UR4 ;  /* 0x00000004bf747c20 */ /* 0x008fe40008400000 */
[----:B------:R-:W3:Y:S03]  /*32020*/  LDL.LU R191, [R1+0x35c] ;  /* 0x00035c0001bf7983 */ /* 0x000ee60000300800 */
[----:B------:R-:W-:-:S02]  /*32030*/  F2FP.SATFINITE.E4M3.F32.PACK_AB_MERGE_C R116, RZ, R116, RZ ;  /* 0x00000074ff74723e */ /* 0x000fc400048070ff */
[----:B0-----:R-:W-:-:S05]  /*32040*/  @!P5 IADD3 R10, P6, R24, R10, RZ ;  /* 0x0000000a180ad210 */ /* 0x001fca0007fde0ff */
[----:B------:R-:W-:-:S05]  /*32050*/  @!P5 IMAD.X R11, R31, 0x1, R11, P6 ;  /* 0x000000011f0bd824 */ /* 0x000fca00030e060b */
[----:B------:R0:W-:Y:S01]  /*32060*/  @!P5 STG.E.U8 desc[UR52][R10.64+0x78], R116 ;  /* 0x000078740a00d986 */ /* 0x0001e2000c101134 */
[----:B------:R-:W-:-:S13]  /*32070*/  ISETP.LT.OR P5, PT, R29, 0x7a, !P0 ;  /* 0x0000007a1d00780c */ /* 0x000fda00047a1670 */
[----:B0-----:R-:W0:Y:S01]  /*32080*/  @!P5 LDC.64 R10, c[0x0][0x5c0] ;  /* 0x00017000ff0adb82 */ /* 0x001e220000000a00 */
[----:B------:R-:W-:Y:S01]  /*32090*/  FMUL R116, R195, UR4 ;  /* 0x00000004c3747c20 */ /* 0x000fe20008400000 */
[----:B------:R-:W-:-:S04]  /*320a0*/  LOP3.LUT P2, RZ, R5, 0x1000000, RZ, 0xc0, !PT ;  /* 0x0100000005ff7812 */ /* 0x000fc8000784c0ff */
[----:B------:R-:W-:Y:S02]  /*320b0*/  F2FP.SATFINITE.E4M3.F32.PACK_AB_MERGE_C R116, RZ, R116, RZ ;  /* 0x00000074ff74723e */ /* 0x000fe400048070ff */
[----:B0-----:R-:W-:-:S05]  /*320c0*/  @!P5 IADD3 R10, P6, R24, R10, RZ ;  /* 0x0000000a180ad210 */ /* 0x001fca0007fde0ff */
[----:B------:R-:W-:-:S05]  /*320d0*/  @!P5 IMAD.X R11, R31, 0x1, R11, P6 ;  /* 0x000000011f0bd824 */ /* 0x000fca00030e060b */
[----:B------:R4:W-:Y:S02]  /*320e0*/  @!P5 STG.E.U8 desc[UR52][R10.64+0x79], R116 ;  /* 0x000079740a00d986 */ /* 0x0009e4000c101134 */
[----:B----4-:R-:W-:Y:S02]  /*320f0*/  FMUL R10, R192, UR4 ;  /* 0x00000004c00a7c20 */ /* 0x010fe40008400000 */
[----:B------:R-:W4:Y:S03]  /*32100*/  LDL.LU R192, [R1+0x360] ;  /* 0x0003600001c07983 */ /* 0x000f260000300800 */
[----:B------:R-:W-:-:S05]  /*32110*/  F2FP.SATFINITE.E4M3.F32.PACK_AB_MERGE_C R10, RZ, R10, RZ ;  /* 0x0000000aff0a723e */ /* 0x000fca00048070ff */
[----:B------:R2:W-:Y:S02]  /*32120*/  @!P2 STG.E.U8 desc[UR52][R136.64+0x78], R10 ;  /* 0x0000780a8800a986 */ /* 0x0005e4000c101134 */
[----:B--2---:R-:W-:Y:S02]  /*32130*/  FMUL R10, R190, UR4 ;  /* 0x00000004be0a7c20 */ /* 0x004fe40008400000 */
[----:B------:R-:W2:Y:S01]  /*32140*/  LDL.LU R190, [R1+0x364] ;  /* 0x0003640001be7983 */ /* 0x000ea20000300800 */
[C---:B------:R-:W-:Y:S02]  /*32150*/  LOP3.LUT P3, RZ, R5.reuse, 0x800000, RZ, 0xc0, !PT ;  /* 0x0080000005ff7812 */ /* 0x040fe4000786c0ff */
[----:B------:R-:W-:Y:S02]  /*32160*/  F2FP.SATFINITE.E4M3.F32.PACK_AB_MERGE_C R10, RZ, R10, RZ ;  /* 0x0000000aff0a723e */ /* 0x000fe400048070ff */
[----:B------:R-:W-:Y:S02]  /*32170*/  LOP3.LUT P5, RZ, R5, 0x400000, RZ, 0xc0, !PT ;  /* 0x0040000005ff7812 */ /* 0x000fe400078ac0ff */
[----:B------:R-:W-:-:S07]  /*32180*/  LOP3.LUT R12, R12, 0xffffffdf, RZ, 0xc0, !PT ;  /* 0xffffffdf0c0c7812 */ /* 0x000fce00078ec0ff */
[----:B------:R5:W-:Y:S01]  /*32190*/  @!P3 STG.E.U8 desc[UR52][R134.64+0x79], R10 ;  /* 0x0000790a8600b986 */ /* 0x000be2000c101134 */
[----:B------:R-:W-:Y:S02]  /*321a0*/  @P0 LOP3.LUT R12, R12, 0x20, RZ, 0xfc, !PT ;  /* 0x000000200c0c0812 */ /* 0x000fe400078efcff */
[----:B------:R-:W-:Y:S01]  /*321b0*/  LOP3.LUT P0, RZ, R0, 0x80000000, RZ, 0xc0, !PT ;  /* 0x8000000000ff7812 */ /* 0x000fe2000780c0ff */
[----:B-----5:R-:W-:Y:S01]  /*321c0*/  FMUL R10, R194, UR4 ;  /* 0x00000004c20a7c20 */ /* 0x020fe20008400000 */
[----:B------:R-:W-:Y:S01]  /*321d0*/  LOP3.LUT P4, RZ, R5, 0x80000, RZ, 0xc0, !PT ;  /* 0x0008000005ff7812 */ /* 0x000fe2000788c0ff */
[----:B------:R-:W5:Y:S03]  /*321e0*/  LDL.LU R194, [R1+0x368] ;  /* 0x0003680001c27983 */ /* 0x000f660000300800 */
[----:B------:R-:W-:-:S05]  /*321f0*/  F2FP.SATFINITE.E4M3.F32.PACK_AB_MERGE_C R10, RZ, R10, RZ ;  /* 0x0000000aff0a723e */ /* 0x000fca00048070ff */
[----:B------:R0:W-:Y:S02]  /*32200*/  @!P5 STG.E.U8 desc[UR52][R106.64+0x70], R10 ;  /* 0x0000700a6a00d986 */ /* 0x0001e4000c101134 */
[----:B0-----:R-:W-:Y:S01]  /*32210*/  FMUL R10, R193, UR4 ;  /* 0x00000004c10a7c20 */ /* 0x001fe20008400000 */
[----:B------:R-:W-:Y:S01]  /*32220*/  LOP3.LUT P6, RZ, R0, 0x40000000, RZ, 0xc0, !PT ;  /* 0x4000000000ff7812 */ /* 0x000fe200078cc0ff */
[----:B------:R-:W5:Y:S03]  /*32230*/  LDL.LU R193, [R1+0x36c] ;  /* 0x00036c0001c17983 */ /* 0x000f660000300800 */
[----:B------:R-:W-:Y:S02]  /*32240*/  F2FP.SATFINITE.E4M3.F32.PACK_AB_MERGE_C R117, RZ, R10, RZ ;  /* 0x0000000aff75723e */ /* 0x000fe400048070ff */
[----:B------:R-:W0:Y:S03]  /*32250*/  @!P0 LDC.64 R10, c[0x0][0x5c0] ;  /* 0x00017000ff0a8b82 */ /* 0x000e260000000a00 */
[----:B------:R3:W-:Y:S02]  /*32260*/  @!P4 STG.E.U8 desc[UR52][R102.64+0x71], R117 ;  /* 0x000071756600c986 */ /* 0x0007e4000c101134 */
[----:B---3--:R-:W-:-:S02]  /*32270*/  FMUL R102, R191, UR4 ;  /* 0x00000004bf667c20 */ /* 0x008fc40008400000 */
[----:B------:R-:W3:Y:S01]  /*32280*/  LDL.LU R191, [R1+0x370] ;  /* 0x0003700001bf7983 */ /* 0x000ee20000300800 */
[----:B0-----:R-:W-:Y:S02]  /*32290*/  @!P0 IADD3 R10, P5, R175, R10, RZ ;  /* 0x0000000aaf0a8210 */ /* 0x001fe40007fbe0ff */
[----:B------:R-:W-:-:S03]  /*322a0*/  F2FP.SATFINITE.E4M3.F32.PACK_AB_MERGE_C R102, RZ, R102, RZ ;  /* 0x00000066ff66723e */ /* 0x000fc600048070ff */
[----:B------:R-:W-:-:S05]  /*322b0*/  @!P0 IMAD.X R11, R178, 0x1, R11, P5 ;  /* 0x00000001b20b8824 */ /* 0x000fca00028e060b */
[----:B------:R0:W-:Y:S02]  /*322c0*/  @!P0 STG.E.U8 desc[UR52][R10.64+0x70], R102 ;  /* 0x000070660a008986 */ /* 0x0001e4000c101134 */
[----:B0-----:R-:W0:Y:S02]  /*322d0*/  @!P6 LDC.64 R10, c[0x0][0x5c0] ;  /* 0x00017000ff0aeb82 */ /* 0x001e240000000a00 */
        /* <DEDUP_REMOVED lines=8> */
[C---:B------:R-:W-:Y:S02]  /*32360*/  LOP3.LUT P1, RZ, R5.reuse, 0x40000, RZ, 0xc0, !PT ;  /* 0x0004000005ff7812 */ /* 0x040fe4000782c0ff */
[----:B------:R-:W-:Y:S01]  /*32370*/  F2FP.SATFINITE.E4M3.F32.PACK_AB_MERGE_C R10, RZ, R10, RZ ;  /* 0x0000000aff0a723e */ /* 0x000fe200048070ff */
[----:B------:R-:W2:Y:S01]  /*32380*/  LDL.LU R195, [R1+0x37c] ;  /* 0x00037c0001c37983 */ /* 0x000ea20000300800 */
[----:B------:R-:W-:-:S09]  /*32390*/  LOP3.LUT P2, RZ, R5, 0x20000, RZ, 0xc0, !PT ;  /* 0x0002000005ff7812 */ /* 0x000fd2000784c0ff */
[----:B------:R5:W-:Y:S02]  /*323a0*/  @!P1 STG.E.U8 desc[UR52][R100.64+0x78], R10 ;  /* 0x0000780a64009986 */ /* 0x000be4000c101134 */
[----:B-----5:R-:W-:Y:S02]  /*323b0*/  FMUL R10, R194, UR4 ;  /* 0x00000004c20a7c20 */ /* 0x020fe40008400000 */
[----:B------:R-:W5:Y:S03]  /*323c0*/  LDL.LU R194, [R1+0x380] ;  /* 0x0003800001c27983 */ /* 0x000f660000300800 */
[----:B------:R-:W-:-:S05]  /*323d0*/  F2FP.SATFINITE.E4M3.F32.PACK_AB_MERGE_C R10, RZ, R10, RZ ;  /* 0x0000000aff0a723e */ /* 0x000fca00048070ff */
[----:B------:R0:W-:Y:S02]  /*323e0*/  @!P2 STG.E.U8 desc[UR52][R96.64+0x79], R10 ;  /* 0x0000790a6000a986 */ /* 0x0001e4000c101134 */
[----:B0-----:R-:W-:Y:S02]  /*323f0*/  FMUL R96, R193, UR4 ;  /* 0x00000004c1607c20 */ /* 0x001fe40008400000 */
[----:B------:R-:W5:Y:S01]  /*32400*/  LDL.LU R193, [R1+0x384] ;  /* 0x0003840001c17983 */ /* 0x000f620000300800 */
[----:B---3--:R-:W-:-:S03]  /*32410*/  FMUL R100, R191, UR4 ;  /* 0x00000004bf647c20 */ /* 0x008fc60008400000 */
[----:B------:R-:W3:Y:S01]  /*32420*/  LDL.LU R191, [R1+0x388] ;  /* 0x0003880001bf7983 */ /* 0x000ee20000300800 */
[----:B----4-:R-:W-:-:S03]  /*32430*/  FMUL R97, R192, UR4 ;  /* 0x00000004c0617c20 */ /* 0x010fc60008400000 */
[----:B------:R-:W4:Y:S02]  /*32440*/  LDL.LU R192, [R1+0x38c] ;  /* 0x00038c0001c07983 */ /* 0x000f240000300800 */
[----:B------:R-:W-:Y:S02]  /*32450*/  F2FP.SATFINITE.E4M3.F32.PACK_AB_MERGE_C R103, RZ, R97, RZ ;  /* 0x00000061ff67723e */ /* 0x000fe400048070ff */
[----:B------:R-:W-:-:S13]  /*32460*/  LOP3.LUT P3, RZ, R0, 0x10000000, RZ, 0xc0, !PT ;  /* 0x1000000000ff7812 */ /* 0x000fda000786c0ff */
[----:B------:R-:W0:Y:S01]  /*32470*/  @!P3 LDC.64 R10, c[0x0][0x5c0] ;  /* 0x00017000ff0abb82 */ /* 0x000e220000000a00 */
[----:B--2---:R-:W-:Y:S02]  /*32480*/  FMUL R97, R190, UR4 ;  /* 0x00000004be617c20 */ /* 0x004fe40008400000 */
[----:B------:R-:W2:Y:S01]  /*32490*/  LDL.LU R190, [R1+0x390] ;  /* 0x0003900001be7983 */ /* 0x000ea20000300800 */
[----:B------:R-:W-:Y:S02]  /*324a0*/  LOP3.LUT P4, RZ, R0, 0x4000000, RZ, 0xc0, !PT ;  /* 0x0400000000ff7812 */ /* 0x000fe4000788c0ff */
[----:B0-----:R-:W-:Y:S02]  /*324b0*/  @!P3 IADD3 R10, P5, R173, R10, RZ ;  /* 0x0000000aad0ab210 */ /* 0x001fe40007fbe0ff */
[----:B------:R-:W-:-:S03]  /*324c0*/  F2FP.SATFINITE.E4M3.F32.PACK_AB_MERGE_C R96, RZ, R96, RZ ;  /* 0x00000060ff60723e */ /* 0x000fc600048070ff */
[----:B------:R-:W-:-:S05]  /*324d0*/  @!P3 IMAD.X R11, R176, 0x1, R11, P5 ;  /* 0x00000001b00bb824 */ /* 0x000fca00028e060b */
[----:B------:R0:W-:Y:S01]  /*324e0*/  @!P3 STG.E.U8 desc[UR52][R10.64+0x78], R96 ;  /* 0x000078600a00b986 */ /* 0x0001e2000c101134 */
[----:B------:R-:W-:Y:S01]  /*324f0*/  LOP3.LUT P0, RZ, R0, 0x800000, RZ, 0xc0, !PT ;  /* 0x0080000000ff7812 */ /* 0x000fe2000780c0ff */
[----:B0-----:R-:W0:Y:S01]  /*32500*/  @!P4 LDC.64 R10, c[0x0][0x5c0] ;  /* 0x00017000ff0acb82 */ /* 0x001e220000000a00 */
[----:B------:R-:W-:-:S11]  /*32510*/  LOP3.LUT R12, R12, 0xffffffbf, RZ, 0xc0, !PT ;  /* 0xffffffbf0c0c7812 */ /* 0x000fd600078ec0ff */
[----:B------:R-:W-:Y:S02]  /*32520*/  @P0 LOP3.LUT R12, R12, 0x40, RZ, 0xfc, !PT ;  /* 0x000000400c0c0812 */ /* 0x000fe400078efcff */
[----:B------:R-:W-:Y:S02]  /*32530*/  LOP3.LUT P0, RZ, R5, 0x10000, RZ, 0xc0, !PT ;  /* 0x0001000005ff7812 */ /* 0x000fe4000780c0ff */
[----:B------:R-:W-:Y:S02]  /*32540*/  F2FP.SATFINITE.E4M3.F32.PACK_AB_MERGE_C R101, RZ, R100, RZ ;  /* 0x00000064ff65723e */ /* 0x000fe400048070ff */
[----:B0-----:R-:W-:-:S05]  /*32550*/  @!P4 IADD3 R10, P5, R171, R10, RZ ;  /* 0x0000000aab0ac210 */ /* 0x001fca0007fbe0ff */
[----:B------:R-:W-:-:S05]  /*32560*/  @!P4 IMAD.X R11, R172, 0x1, R11, P5 ;  /* 0x00000001ac0bc824 */ /* 0x000fca00028e060b */
[----:B------:R0:W-:Y:S04]  /*32570*/  @!P4 STG.E.U8 desc[UR52][R10.64+0x79], R101 ;  /* 0x000079650a00c986 */ /* 0x0001e8000c101134 */
[----:B------:R-:W-:Y:S01]  /*32580*/  @!P0 STG.E.U8 desc[UR52][R98.64+0x70], R103 ;  /* 0x0000706762008986 */ /* 0x000fe2000c101134 */
[----:B------:R-:W-:Y:S02]  /*32590*/  LOP3.LUT P0, RZ, R12, 0x40, RZ, 0xc0, !PT ;  /* 0x000000400cff7812 */ /* 0x000fe4000780c0ff */
[----:B------:R-:W-:-:S11]  /*325a0*/  LOP3.LUT P5, RZ, R5, 0x800, RZ, 0xc0, !PT ;  /* 0x0000080005ff7812 */ /* 0x000fd600078ac0ff */
[----:B0-----:R-:W0:Y:S01]  /*325b0*/  @!P0 LDC.64 R10, c[0x0][0x5c0] ;  /* 0x00017000ff0a8b82 */ /* 0x001e220000000a00 */
[----:B------:R-:W-:-:S05]  /*325c0*/  F2FP.SATFINITE.E4M3.F32.PACK_AB_MERGE_C R97, RZ, R97, RZ ;  /* 0x00000061ff61723e */ /* 0x000fca00048070ff */
[----:B------:R1:W-:Y:S01]  /*325d0*/  @!P5 STG.E.U8 desc[UR52][R94.64+0x71], R97 ;  /* 0x000071615e00d986 */ /* 0x0003e2000c101134 */
[----:B------:R-:W-:Y:S01]  /*325e0*/  LOP3.LUT P6, RZ, R0, 0x200000, RZ, 0xc0, !PT ;  /* 0x0020000000ff7812 */ /* 0x000fe200078cc0ff */
[----:B------:R-:W-:Y:S01]  /*325f0*/  FMUL R96, R195, UR4 ;  /* 0x00000004c3607c20 */ /* 0x000fe20008400000 */
[----:B0-----:R-:W-:-:S05]  /*32600*/  @!P0 IADD3 R10, P5, R169, R10, RZ ;  /* 0x0000000aa90a8210 */ /* 0x001fca0007fbe0ff */
[----:B------:R-:W-:Y:S01]  /*32610*/  @!P0 IMAD.X R11, R170, 0x1, R11, P5 ;  /* 0x00000001aa0b8824 */ /* 0x000fe200028e060b */
[----:B------:R-:W-:Y:S02]  /*32620*/  LOP3.LUT P5, RZ, R0, 0x800000, RZ, 0xc0, !PT ;  /* 0x0080000000ff7812 */ /* 0x000fe400078ac0ff */
[----:B------:R-:W-:Y:S01]  /*32630*/  F2FP.SATFINITE.E4M3.F32.PACK_AB_MERGE_C R101, RZ, R96, RZ ;  /* 0x00000060ff65723e */ /* 0x000fe200048070ff */
[----:B-----5:R-:W-:Y:S01]  /*32640*/  FMUL R96, R194, UR4 ;  /* 0x00000004c2607c20 */ /* 0x020fe20008400000 */
[----:B-1----:R-:W-:Y:S01]  /*32650*/  FMUL R94, R193, UR4 ;  /* 0x00000004c15e7c20 */ /* 0x002fe20008400000 */
[----:B------:R-:W5:Y:S08]  /*32660*/  LDL.LU R194, [R1+0x394] ;  /* 0x0003940001c27983 */ /* 0x000f700000300800 */
[----:B------:R0:W-:Y:S01]  /*32670*/  @!P5 STG.E.U8 desc[UR52][R10.64+0x70], R101 ;  /* 0x000070650a00d986 */ /* 0x0001e2000c101134 */
[----:B------:R-:W-:Y:S01]  /*32680*/  F2FP.SATFINITE.E4M3.F32.PACK_AB_MERGE_C R97, RZ, R94, RZ ;  /* 0x0000005eff61723e */ /* 0x000fe200048070ff */
[----:B0-----:R-:W0:Y:S01]  /*32690*/  @!P6 LDC.64 R10, c[0x0][0x5c0] ;  /* 0x00017000ff0aeb82 */ /* 0x001e220000000a00 */
[----:B---3--:R-:W-:-:S02]  /*326a0*/  FMUL R94, R191, UR4 ;  /* 0x00000004bf5e7c20 */ /* 0x008fc40008400000 */
[----:B------:R-:W3:Y:S01]  /*326b0*/  LDL.LU R191, [R1+0x398] ;  /* 0x0003980001bf7983 */ /* 0x000ee20000300800 */
[----:B------:R-:W-:-:S03]  /*326c0*/  LOP3.LUT P1, RZ, R5, 0x400, RZ, 0xc0, !PT ;  /* 0x0000040005ff7812 */ /* 0x000fc6000782c0ff */
[----:B------:R-:W3:Y:S01]  /*326d0*/  LDL.LU R193, [R1+0x39c] ;  /* 0x00039c0001c17983 */ /* 0x000ee20000300800 */
[----:B------:R-:W-:Y:S02]  /*326e0*/  F2FP.SATFINITE.E4M3.F32.PACK_AB_MERGE_C R95, RZ, R96, RZ ;  /* 0x00000060ff5f723e */ /* 0x000fe400048070ff */
[----:B------:R-:W-:Y:S01]  /*326f0*/  F2FP.SATFINITE.E4M3.F32.PACK_AB_MERGE_C R99, RZ, R94, RZ ;  /* 0x0000005eff63723e */ /* 0x000fe200048070ff */
[----:B----4-:R-:W-:Y:S02]  /*32700*/  FMUL R94, R192, UR4 ;  /* 0x00000004c05e7c20 */ /* 0x010fe40008400000 */
[----:B------:R-:W4:Y:S01]  /*32710*/  LDL.LU R192, [R1+0x3a0] ;  /* 0x0003a00001c07983 */ /* 0x000f220000300800 */
[----:B0-----:R-:W-:-:S05]  /*32720*/  @!P6 IADD3 R10, P5, R146, R10, RZ ;  /* 0x0000000a920ae210 */ /* 0x001fca0007fbe0ff */
[----:B------:R-:W-:-:S05]  /*32730*/  @!P6 IMAD.X R11, R147, 0x1, R11, P5 ;  /* 0x00000001930be824 */ /* 0x000fca00028e060b */
[----:B------:R-:W-:Y:S04]  /*32740*/  @!P6 STG.E.U8 desc[UR52][R10.64+0x71], R95 ;  /* 0x0000715f0a00e986 */ /* 0x000fe8000c101134 */
[----:B------:R2:W-:Y:S02]  /*32750*/  @!P1 STG.E.U8 desc[UR52][R92.64+0x78], R97 ;  /* 0x000078615c009986 */ /* 0x0005e4000c101134 */
[----:B--2---:R-:W-:Y:S02]  /*32760*/  FMUL R92, R190, UR4 ;  /* 0x00000004be5c7c20 */ /* 0x004fe40008400000 */
[----:B------:R-:W2:Y:S01]  /*32770*/  LDL.LU R190, [R1+0x3a4] ;  /* 0x0003a40001be7983 */ /* 0x000ea20000300800 */
[----:B------:R-:W-:-:S13]  /*32780*/  LOP3.LUT P2, RZ, R0, 0x20000, RZ, 0xc0, !PT ;  /* 0x0002000000ff7812 */ /* 0x000fda000784c0ff */
[----:B------:R-:W0:Y:S01]  /*32790*/  @!P2 LDC.64 R10, c[0x0][0x5c0] ;  /* 0x00017000ff0aab82 */ /* 0x000e220000000a00 */
[----:B------:R-:W-:Y:S02]  /*327a0*/  LOP3.LUT P3, RZ, R5, 0x10, RZ, 0xc0, !PT ;  /* 0x0000001005ff7812 */ /* 0x000fe4000786c0ff */
[----:B------:R-:W-:Y:S02]  /*327b0*/  LOP3.LUT P4, RZ, R0, 0x8000, RZ, 0xc0, !PT ;  /* 0x0000800000ff7812 */ /* 0x000fe4000788c0ff */
[----:B------:R-:W-:-:S09]  /*327c0*/  F2FP.SATFINITE.E4M3.F32.PACK_AB_MERGE_C R95, RZ, R94, RZ ;  /* 0x0000005eff5f723e */ /* 0x000fd200048070ff */
[----:B------:R-:W-:Y:S01]  /*327d0*/  @!P3 STG.E.U8 desc[UR52][R84.64+0x79], R99 ;  /* 0x000079635400b986 */ /* 0x000fe2000c101134 */
[----:B0-----:R-:W-:-:S05]  /*327e0*/  @!P2 IADD3 R10, P5, R153, R10, RZ ;  /* 0x0000000a990aa210 */ /* 0x001fca0007fbe0ff */
[----:B------:R-:W-:-:S05]  /*327f0*/  @!P2 IMAD.X R11, R168, 0x1, R11, P5 ;  /* 0x00000001a80ba824 */ /* 0x000fca00028e060b */
[----:B------:R0:W-:Y:S02]  /*32800*/  @!P2 STG.E.U8 desc[UR52][R10.64+0x78], R95 ;  /* 0x0000785f0a00a986 */ /* 0x0001e4000c101134 */
[----:B0-----:R-:W0:Y:S01]  /*32810*/  @!P4 LDC.64 R10, c[0x0][0x5c0] ;  /* 0x00017000ff0acb82 */ /* 0x001e220000000a00 */
[----:B------:R-:W-:Y:S02]  /*32820*/  LOP3.LUT P0, RZ, R12, 0x20, RZ, 0xc0, !PT ;  /* 0x000000200cff7812 */ /* 0x000fe4000780c0ff */
[----:B------:R-:W-:Y:S02]  /*32830*/  F2FP.SATFINITE.E4M3.F32.PACK_AB_MERGE_C R85, RZ, R92, RZ ;  /* 0x0000005cff55723e */ /* 0x000fe400048070ff */
[----:B0-----:R-:W-:-:S05]  /*32840*/  @!P4 IADD3 R10, P5, R152, R10, RZ ;  /* 0x0000000a980ac210 */ /* 0x001fca0007fbe0ff */
[----:B------:R-:W-:Y:S01]  /*32850*/  @!P4 IMAD.X R11, R158, 0x1, R11, P5 ;  /* 0x000000019e0bc824 */ /* 0x000fe200028e060b */
[----:B------:R-:W-:-:S04]  /*32860*/  ISETP.LT.OR P5, PT, R29, 0x81, !P0 ;  /* 0x000000811d00780c */ /* 0x000fc800047a1670 */
[----:B------:R0:W-:Y:S09]  /*32870*/  @!P4 STG.E.U8 desc[UR52][R10.64+0x79], R85 ;  /* 0x000079550a00c986 */ /* 0x0001f2000c101134 */
[----:B0-----:R-:W0:Y:S01]  /*32880*/  @!P5 LDC.64 R10, c[0x0][0x5c0] ;  /* 0x00017000ff0adb82 */ /* 0x001e220000000a00 */
[----:B-----5:R-:W-:-:S02]  /*32890*/  FMUL R84, R194, UR4 ;  /* 0x00000004c2547c20 */ /* 0x020fc40008400000 */
[----:B------:R-:W5:Y:S03]  /*328a0*/  LDL.LU R194, [R1+0x3a8] ;  /* 0x0003a80001c27983 */ /* 0x000f660000300800 */
[----:B------:R-:W-:Y:S01]  /*328b0*/  F2FP.SATFINITE.E4M3.F32.PACK_AB_MERGE_C R93, RZ, R84, RZ ;  /* 0x00000054ff5d723e */ /* 0x000fe200048070ff */
[----:B---3--:R-:W-:Y:S02]  /*328c0*/  FMUL R84, R191, UR4 ;  /* 0x00000004bf547c20 */ /* 0x008fe40008400000 */
[----:B------:R-:W3:Y:S03]  /*328d0*/  LDL.LU R191, [R1+0x3ac] ;  /* 0x0003ac0001bf7983 */ /* 0x000ee60000300800 */
[----:B------:R-:W-:Y:S01]  /*328e0*/  F2FP.SATFINITE.E4M3.F32.PACK_AB_MERGE_C R85, RZ, R84, RZ ;  /* 0x00000054ff55723e */ /* 0x000fe200048070ff */
[----:B------:R-:W-:-:S02]  /*328f0*/  FMUL R84, R193, UR4 ;  /* 0x00000004c1547c20 */ /* 0x000fc40008400000 */
[----:B------:R-:W3:Y:S01]  /*32900*/  LDL.LU R193, [R1+0x3b0] ;  /* 0x0003b00001c17983 */ /* 0x000ee20000300800 */
[----:B0-----:R-:W-:-:S03]  /*32910*/  @!P5 IADD3 R10, P6, R24, R10, RZ ;  /* 0x0000000a180ad210 */ /* 0x001fc60007fde0ff */
[----:B------:R-:W3:Y:S01]  /*32920*/  LDL.LU R195, [R1+0x3b4] ;  /* 0x0003b40001c37983 */ /* 0x000ee20000300800 */
[----:B------:R-:W-:Y:S01]  /*32930*/  F2FP.SATFINITE.E4M3.F32.PACK_AB_MERGE_C R95, RZ, R84, RZ ;  /* 0x00000054ff5f723e */ /* 0x000fe200048070ff */
[----:B------:R-:W-:Y:S02]  /*32940*/  @!P5 IMAD.X R11, R31, 0x1, R11, P6 ;  /* 0x000000011f0bd824 */ /* 0x000fe400030e060b */
[----:B----4-:R-:W-:Y:S02]  /*32950*/  FMUL R84, R192, UR4 ;  /* 0x00000004c0547c20 */ /* 0x010fe40008400000 */
[----:B------:R-:W4:Y:S04]  /*32960*/  LDL.LU R192, [R1+0x3b8] ;  /* 0x0003b80001c07983 */ /* 0x000f280000300800 */
[----:B------:R0:W-:Y:S02]  /*32970*/  @!P5 STG.E.U8 desc[UR52][R10.64+0x80], R93 ;  /* 0x0000805d0a00d986 */ /* 0x0001e4000c101134 */
[----:B0-----:R-:W-:Y:S01]  /*32980*/  F2FP.SATFINITE.E4M3.F32.PACK_AB_MERGE_C R93, RZ, R84, RZ ;  /* 0x00000054ff5d723e */ /* 0x001fe200048070ff */
[----:B--2---:R-:W-:-:S02]  /*32990*/  FMUL R84, R190, UR4 ;  /* 0x00000004be547c20 */ /* 0x004fc40008400000 */
[----:B------:R-:W2:Y:S01]  /*329a0*/  LDL.LU R190, [R1+0x3bc] ;  /* 0x0003bc0001be7983 */ /* 0x000ea20000300800 */
[----:B------:R-:W-:-:S13]  /*329b0*/  ISETP.LT.OR P5, PT, R29, 0x82, !P0 ;  /* 0x000000821d00780c */ /* 0x000fda00047a1670 */
[----:B------:R-:W0:Y:S02]  /*329c0*/  @!P5 LDC.64 R10, c[0x0][0x5c0] ;  /* 0x00017000ff0adb82 */ /* 0x000e240000000a00 */
[----:B0-----:R-:W-:-:S05]  /*329d0*/  @!P5 IADD3 R10, P6, R24, R10, RZ ;  /* 0x0000000a180ad210 */ /* 0x001fca0007fde0ff */
[----:B------:R-:W-:-:S05]  /*329e0*/  @!P5 IMAD.X R11, R31, 0x1, R11, P6 ;  /* 0x000000011f0bd824 */ /* 0x000fca00030e060b */
[----:B------:R0:W-:Y:S01]  /*329f0*/  @!P5 STG.E.U8 desc[UR52][R10.64+0x81], R85 ;  /* 0x000081550a00d986 */ /* 0x0001e2000c101134 */
[----:B------:R-:W-:-:S13]  /*32a00*/  ISETP.LT.OR P5, PT, R29, 0x89, !P0 ;  /* 0x000000891d00780c */ /* 0x000fda00047a1670 */
[----:B0-----:R-:W0:Y:S01]  /*32a10*/  @!P5 LDC.64 R10, c[0x0][0x5c0] ;  /* 0x00017000ff0adb82 */ /* 0x001e220000000a00 */
[C---:B------:R-:W-:Y:S02]  /*32a20*/  LOP3.LUT P1, RZ, R5.reuse, 0x200, RZ, 0xc0, !PT ;  /* 0x0000020005ff7812 */ /* 0x040fe4000782c0ff */
[----:B------:R-:W-:Y:S02]  /*32a30*/  LOP3.LUT P3, RZ, R5, 0x20, RZ, 0xc0, !PT ;  /* 0x0000002005ff7812 */ /* 0x000fe4000786c0ff */
[----:B------:R-:W-:-:S09]  /*32a40*/  F2FP.SATFINITE.E4M3.F32.PACK_AB_MERGE_C R85, RZ, R84, RZ ;  /* 0x00000054ff55723e */ /* 0x000fd200048070ff */
[----:B------:R-:W-:Y:S01]  /*32a50*/  @!P1 STG.E.U8 desc[UR52][R90.64+0x80], R95 ;  /* 0x0000805f5a009986 */ /* 0x000fe2000c101134 */
[----:B0-----:R-:W-:-:S03]  /*32a60*/  @!P5 IADD3 R10, P6, R24, R10, RZ ;  /* 0x0000000a180ad210 */ /* 0x001fc60007fde0ff */
[----:B------:R-:W-:Y:S02]  /*32a70*/  @!P3 STG.E.U8 desc[UR52][R88.64+0x81], R93 ;  /* 0x0000815d5800b986 */ /* 0x000fe4000c101134 */
[----:B------:R-:W-:-:S05]  /*32a80*/  @!P5 IMAD.X R11, R31, 0x1, R11, P6 ;  /* 0x000000011f0bd824 */ /* 0x000fca00030e060b */
[----:B------:R0:W-:Y:S01]  /*32a90*/  @!P5 STG.E.U8 desc[UR52][R10.64+0x88], R85 ;  /* 0x000088550a00d986 */ /* 0x0001e2000c101134 */
[----:B------:R-:W-:-:S13]  /*32aa0*/  ISETP.LT.OR P5, PT, R29, 0x8a, !P0 ;  /* 0x0000008a1d00780c */ /* 0x000fda00047a1670 */
[----:B0-----:R-:W0:Y:S01]  /*32ab0*/  @!P5 LDC.64 R10, c[0x0][0x5c0] ;  /* 0x00017000ff0adb82 */ /* 0x001e220000000a00 */
[----:B-----5:R-:W-:Y:S02]  /*32ac0*/  FMUL R84, R194, UR4 ;  /* 0x00000004c2547c20 */ /* 0x020fe40008400000 */
[----:B------:R-:W5:Y:S03]  /*32ad0*/  LDL.LU R194, [R1+0x3c0] ;  /* 0x0003c00001c27983 */ /* 0x000f660000300800 */
[----:B------:R-:W-:Y:S01]  /*32ae0*/  F2FP.SATFINITE.E4M3.F32.PACK_AB_MERGE_C R89, RZ, R84, RZ ;  /* 0x00000054ff59723e */ /* 0x000fe200048070ff */
[----:B---3--:R-:W-:Y:S02]  /*32af0*/  FMUL R84, R191, UR4 ;  /* 0x00000004bf547c20 */ /* 0x008fe40008400000 */
[----:B------:R-:W3:Y:S03]  /*32b00*/  LDL.LU R191, [R1+0x3c4] ;  /* 0x0003c40001bf7983 */ /* 0x000ee60000300800 */
[----:B------:R-:W-:Y:S01]  /*32b10*/  F2FP.SATFINITE.E4M3.F32.PACK_AB_MERGE_C R91, RZ, R84, RZ ;  /* 0x00000054ff5b723e */ /* 0x000fe200048070ff */
[----:B------:R-:W-:Y:S01]  /*32b20*/  FMUL R84, R193, UR4 ;  /* 0x00000004c1547c20 */ /* 0x000fe20008400000 */
[----:B0-----:R-:W-:Y:S01]  /*32b30*/  @!P5 IADD3 R10, P6, R24, R10, RZ ;  /* 0x0000000a180ad210 */ /* 0x001fe20007fde0ff */
[----:B------:R-:W3:Y:S03]  /*32b40*/  LDL.LU R193, [R1+0x3c8] ;  /* 0x0003c80001c17983 */ /* 0x000ee60000300800 */
[----:B------:R-:W-:Y:S01]  /*32b50*/  F2FP.SATFINITE.E4M3.F32.PACK_AB_MERGE_C R93, RZ, R84, RZ ;  /* 0x00000054ff5d723e */ /* 0x000fe200048070ff */
[----:B------:R-:W-:Y:S01]  /*32b60*/  FMUL R84, R195, UR4 ;  /* 0x00000004c3547c20 */ /* 0x000fe20008400000 */
[----:B------:R-:W-:-:S04]  /*32b70*/  @!P5 IMAD.X R11, R31, 0x1, R11, P6 ;  /* 0x000000011f0bd824 */ /* 0x000fc800030e060b */
[----:B------:R-:W-:Y:S01]  /*32b80*/  F2FP.SATFINITE.E4M3.F32.PACK_AB_MERGE_C R95, RZ, R84, RZ ;  /* 0x00000054ff5f723e */ /* 0x000fe200048070ff */
[----:B----4-:R-:W-:Y:S02]  /*32b90*/  FMUL R84, R192, UR4 ;  /* 0x00000004c0547c20 */ /* 0x010fe40008400000 */
[----:B------:R-:W4:Y:S04]  /*32ba0*/  LDL.LU R192, [R1+0x3cc] ;  /* 0x0003cc0001c07983 */ /* 0x000f280000300800 */
[----:B------:R0:W-:Y:S02]  /*32bb0*/  @!P5 STG.E.U8 desc[UR52][R10.64+0x89], R89 ;  /* 0x000089590a00d986 */ /* 0x0001e4000c101134 */
[----:B0-----:R-:W-:Y:S01]  /*32bc0*/  F2FP.SATFINITE.E4M3.F32.PACK_AB_MERGE_C R89, RZ, R84, RZ ;  /* 0x00000054ff59723e */ /* 0x001fe200048070ff */
[----:B--2---:R-:W-:-:S02]  /*32bd0*/  FMUL R84, R190, UR4 ;  /* 0x00000004be547c20 */ /* 0x004fc40008400000 */
[----:B------:R-:W2:Y:S01]  /*32be0*/  LDL.LU R190, [R1+0x3d0] ;  /* 0x0003d00001be7983 */ /* 0x000ea20000300800 */
[----:B------:R-:W-:Y:S02]  /*32bf0*/  P2R R85, PR, RZ, 0x1 ;  /* 0x00000001ff557803 */ /* 0x000fe40000000000 */
[----:B------:R-:W-:Y:S02]  /*32c00*/  LOP3.LUT P0, RZ, R0, 0x400000, RZ, 0xc0, !PT ;  /* 0x0040000000ff7812 */ /* 0x000fe4000780c0ff */
[C---:B------:R-:W-:Y:S02]  /*32c10*/  LOP3.LUT P2, RZ, R5.reuse, 0x40, RZ, 0xc0, !PT ;  /* 0x0000004005ff7812 */ /* 0x040fe4000784c0ff */
[----:B------:R-:W-:-:S09]  /*32c20*/  LOP3.LUT P4, RZ, R5, 0x8, RZ, 0xc0, !PT ;  /* 0x0000000805ff7812 */ /* 0x000fd2000788c0ff */
[----:B------:R-:W0:Y:S01]  /*32c30*/  @!P0 LDC.64 R10, c[0x0][0x5c0] ;  /* 0x00017000ff0a8b82 */ /* 0x000e220000000a00 */
[C---:B------:R-:W-:Y:S01]  /*32c40*/  LOP3.LUT P5, RZ, R5.reuse, 0x4, RZ, 0xc0, !PT ;  /* 0x0000000405ff7812 */ /* 0x040fe200078ac0ff */
[----:B------:R-:W-:Y:S01]  /*32c50*/  @!P2 STG.E.U8 desc[UR52][R86.64+0x88], R91 ;  /* 0x0000885b5600a986 */ /* 0x000fe2000c101134 */
[----:B------:R-:W-:Y:S02]  /*32c60*/  LOP3.LUT P3, RZ, R5, 0x2, RZ, 0xc0, !PT ;  /* 0x0000000205ff7812 */ /* 0x000fe4000786c0ff */
[----:B------:R-:W-:Y:S01]  /*32c70*/  LOP3.LUT P6, RZ, R0, 0x80000, RZ, 0xc0, !PT ;  /* 0x0008000000ff7812 */ /* 0x000fe200078cc0ff */
[----:B------:R1:W-:Y:S08]  /*32c80*/  @!P4 STG.E.U8 desc[UR52][R82.64+0x89], R93 ;  /* 0x0000895d5200c986 */ /* 0x0003f0000c101134 */
[----:B------:R-:W-:Y:S01]  /*32c90*/  @!P5 STG.E.U8 desc[UR52][R80.64+0x80], R95 ;  /* 0x0000805f5000d986 */ /* 0x000fe2000c101134 */
[----:B-1----:R-:W-:-:S02]  /*32ca0*/  F2FP.SATFINITE.E4M3.F32.PACK_AB_MERGE_C R83, RZ, R84, RZ ;  /* 0x00000054ff53723e */ /* 0x002fc400048070ff */
[----:B0-----:R-:W-:Y:S01]  /*32cb0*/  @!P0 IADD3 R10, P5, R185, R10, RZ ;  /* 0x0000000ab90a8210 */ /* 0x001fe20007fbe0ff */
[----:B------:R-:W-:Y:S04]  /*32cc0*/  @!P3 STG.E.U8 desc[UR52][R78.64+0x81], R89 ;  /* 0x000081594e00b986 */ /* 0x000fe8000c101134 */
[----:B------:R-:W-:-:S05]  /*32cd0*/  @!P0 IMAD.X R11, R189, 0x1, R11, P5 ;  /* 0x00000001bd0b8824 */ /* 0x000fca00028e060b */
[----:B------:R0:W-:Y:S02]  /*32ce0*/  @!P0 STG.E.U8 desc[UR52][R10.64+0x80], R83 ;  /* 0x000080530a008986 */ /* 0x0001e4000c101134 */
[----:B0-----:R-:W0:Y:S01]  /*32cf0*/  @!P6 LDC.64 R10, c[0x0][0x5c0] ;  /* 0x00017000ff0aeb82 */ /* 0x001e220000000a00 */
[----:B------:R-:W-:Y:S02]  /*32d00*/  LOP3.LUT P1, RZ, R5, 0x1, RZ, 0xc0, !PT ;  /* 0x0000000105ff7812 */ /* 0x000fe4000782c0ff */
[----:B0-----:R-:W-:-:S05]  /*32d10*/  @!P6 IADD3 R10, P5, R154, R10, RZ ;  /* 0x0000000a9a0ae210 */ /* 0x001fca0007fbe0ff */
[----:B------:R-:W-:Y:S02]  /*32d20*/  @!P6 IMAD.X R11, R155, 0x1, R11, P5 ;  /* 0x000000019b0be824 */ /* 0x000fe400028e060b */
[----:B-----5:R-:W-:Y:S02]  /*32d30*/  FMUL R80, R194, UR4 ;  /* 0x00000004c2507c20 */ /* 0x020fe40008400000 */
[----:B------:R-:W5:Y:S03]  /*32d40*/  LDL.LU R194, [R1+0x3d4] ;  /* 0x0003d40001c27983 */ /* 0x000f660000300800 */
[----:B------:R-:W-:Y:S01]  /*32d50*/  F2FP.SATFINITE.E4M3.F32.PACK_AB_MERGE_C R79, RZ, R80, RZ ;  /* 0x00000050ff4f723e */ /* 0x000fe200048070ff */
[----:B---3--:R-:W-:Y:S02]  /*32d60*/  FMUL R78, R191, UR4 ;  /* 0x00000004bf4e7c20 */ /* 0x008fe40008400000 */
[----:B------:R-:W3:Y:S03]  /*32d70*/  LDL.LU R191, [R1+0x3d8] ;  /* 0x0003d80001bf7983 */ /* 0x000ee60000300800 */
[----:B------:R-:W-:Y:S01]  /*32d80*/  F2FP.SATFINITE.E4M3.F32.PACK_AB_MERGE_C R81, RZ, R78, RZ ;  /* 0x0000004eff51723e */ /* 0x000fe200048070ff */
[----:B------:R-:W-:Y:S01]  /*32d90*/  FMUL R78, R193, UR4 ;  /* 0x00000004c14e7c20 */ /* 0x000fe20008400000 */
[----:B------:R-:W3:Y:S04]  /*32da0*/  LDL.LU R195, [R1+0x3dc] ;  /* 0x0003dc0001c37983 */ /* 0x000ee80000300800 */
[----:B------:R-:W-:Y:S01]  /*32db0*/  F2FP.SATFINITE.E4M3.F32.PACK_AB_MERGE_C R83, RZ, R78, RZ ;  /* 0x0000004eff53723e */ /* 0x000fe200048070ff */
[----:B------:R-:W3:Y:S01]  /*32dc0*/  LDL.LU R193, [R1+0x3e0] ;  /* 0x0003e00001c17983 */ /* 0x000ee20000300800 */
[----:B----4-:R-:W-:-:S03]  /*32dd0*/  FMUL R78, R192, UR4 ;  /* 0x00000004c04e7c20 */ /* 0x010fc60008400000 */
[----:B------:R-:W4:Y:S04]  /*32de0*/  LDL.LU R192, [R1+0x3e4] ;  /* 0x0003e40001c07983 */ /* 0x000f280000300800 */
[----:B------:R-:W-:Y:S04]  /*32df0*/  @!P6 STG.E.U8 desc[UR52][R10.64+0x81], R79 ;  /* 0x0000814f0a00e986 */ /* 0x000fe8000c101134 */
[----:B------:R2:W-:Y:S02]  /*32e00*/  @!P1 STG.E.U8 desc[UR52][R76.64+0x88], R81 ;  /* 0x000088514c009986 */ /* 0x0005e4000c101134 */
[----:B--2---:R-:W-:-:S02]  /*32e10*/  FMUL R76, R190, UR4 ;  /* 0x00000004be4c7c20 */ /* 0x004fc40008400000 */
        /* <DEDUP_REMOVED lines=11> */
[----:B------:R-:W-:-:S04]  /*32ed0*/  LOP3.LUT P0, RZ, R0, 0x1000, RZ, 0xc0, !PT ;  /* 0x0000100000ff7812 */ /* 0x000fc8000780c0ff */
[----:B------:R-:W-:Y:S02]  /*32ee0*/  P2R R82, PR, RZ, 0x1 ;  /* 0x00000001ff527803 */ /* 0x000fe40000000000 */
[----:B------:R-:W-:Y:S02]  /*32ef0*/  LOP3.LUT P0, RZ, R2, 0x40000000, RZ, 0xc0, !PT ;  /* 0x4000000002ff7812 */ /* 0x000fe4000780c0ff */
[----:B------:R-:W-:Y:S02]  /*32f00*/  F2FP.SATFINITE.E4M3.F32.PACK_AB_MERGE_C R75, RZ, R76, RZ ;  /* 0x0000004cff4b723e */ /* 0x000fe400048070ff */
[----:B0-----:R-:W-:-:S05]  /*32f10*/  @!P3 IADD3 R10, P5, R157, R10, RZ ;  /* 0x0000000a9d0ab210 */ /* 0x001fca0007fbe0ff */
[----:B------:R-:W-:Y:S01]  /*32f20*/  @!P3 IMAD.X R11, R181, 0x1, R11, P5 ;  /* 0x00000001b50bb824 */ /* 0x000fe200028e060b */
[----:B------:R-:W-:-:S04]  /*32f30*/  LOP3.LUT P5, RZ, R2, 0x8000000, RZ, 0xc0, !PT ;  /* 0x0800000002ff7812 */ /* 0x000fc800078ac0ff */
[----:B------:R-:W-:Y:S01]  /*32f40*/  @!P3 STG.E.U8 desc[UR52][R10.64+0x89], R75 ;  /* 0x0000894b0a00b986 */ /* 0x000fe2000c101134 */
[----:B-----5:R-:W-:-:S05]  /*32f50*/  FMUL R74, R194, UR4 ;  /* 0x00000004c24a7c20 */ /* 0x020fca0008400000 */
[----:B------:R-:W-:-:S05]  /*32f60*/  F2FP.SATFINITE.E4M3.F32.PACK_AB_MERGE_C R77, RZ, R74, RZ ;  /* 0x0000004aff4d723e */ /* 0x000fca00048070ff */
[----:B------:R0:W-:Y:S01]  /*32f70*/  @!P0 STG.E.U8 desc[UR52][R72.64+0x80], R77 ;  /* 0x0000804d48008986 */ /* 0x0001e2000c101134 */
[----:B---3--:R-:W-:-:S03]  /*32f80*/  FMUL R74, R191, UR4 ;  /* 0x00000004bf4a7c20 */ /* 0x008fc60008400000 */
[----:B------:R-:W3:Y:S02]  /*32f90*/  LDL.LU R191, [R1+0x3ec] ;  /* 0x0003ec0001bf7983 */ /* 0x000ee40000300800 */
[----:B------:R-:W-:Y:S02]  /*32fa0*/  F2FP.SATFINITE.E4M3.F32.PACK_AB_MERGE_C R79, RZ, R74, RZ ;  /* 0x0000004aff4f723e */ /* 0x000fe400048070ff */
[----:B------:R-:W5:Y:S04]  /*32fb0*/  LDL.LU R194, [R1+0x3f0] ;  /* 0x0003f00001c27983 */ /* 0x000f680000300800 */
[----:B------:R4:W-:Y:S01]  /*32fc0*/  @!P5 STG.E.U8 desc[UR52][R70.64+0x81], R79 ;  /* 0x0000814f4600d986 */ /* 0x0009e2000c101134 */
[----:B0-----:R-:W-:-:S03]  /*32fd0*/  FMUL R72, R193, UR4 ;  /* 0x00000004c1487c20 */ /* 0x001fc60008400000 */
[----:B------:R-:W5:Y:S01]  /*32fe0*/  LDL.LU R193, [R1+0x3f4] ;  /* 0x0003f40001c17983 */ /* 0x000f620000300800 */
[----:B----4-:R-:W-:-:S05]  /*32ff0*/  FMUL R70, R192, UR4 ;  /* 0x00000004c0467c20 */ /* 0x010fca0008400000 */
[----:B------:R-:W-:Y:S01]  /*33000*/  F2FP.SATFINITE.E4M3.F32.PACK_AB_MERGE_C R73, RZ, R70, RZ ;  /* 0x00000046ff49723e */ /* 0x000fe200048070ff */
[----:B--2---:R-:W-:Y:S02]  /*33010*/  FMUL R70, R190, UR4 ;  /* 0x00000004be467c20 */ /* 0x004fe40008400000 */
[----:B------:R-:W2:Y:S01]  /*33020*/  LDL.LU R190, [R1+0x3f8] ;  /* 0x0003f80001be7983 */ /* 0x000ea20000300800 */
[----:B------:R-:W-:Y:S02]  /*33030*/  ISETP.NE.AND P0, PT, R82, RZ, PT ;  /* 0x000000ff5200720c */ /* 0x000fe40003f05270 */
[----:B------:R-:W-:Y:S01]  /*33040*/  LOP3.LUT P6, RZ, R0, 0x800, RZ, 0xc0, !PT ;  /* 0x0000080000ff7812 */ /* 0x000fe200078cc0ff */
[----:B------:R-:W-:Y:S01]  /*33050*/  FMUL R74, R195, UR4 ;  /* 0x00000004c34a7c20 */ /* 0x000fe20008400000 */
[----:B------:R-:W4:Y:S09]  /*33060*/  LDL.LU R192, [R1+0x3fc] ;  /* 0x0003fc0001c07983 */ /* 0x000f320000300800 */
[----:B------:R-:W0:Y:S01]  /*33070*/  @!P0 LDC.64 R10, c[0x0][0x5c0] ;  /* 0x00017000ff0a8b82 */ /* 0x000e220000000a00 */
[----:B------:R-:W-:-:S02]  /*33080*/  F2FP.SATFINITE.E4M3.F32.PACK_AB_MERGE_C R75, RZ, R74, RZ ;  /* 0x0000004aff4b723e */ /* 0x000fc400048070ff */
[----:B0-----:R-:W-:-:S05]  /*33090*/  @!P0 IADD3 R10, P5, R156, R10, RZ ;  /* 0x0000000a9c0a8210 */ /* 0x001fca0007fbe0ff */
[----:B------:R-:W-:Y:S01]  /*330a0*/  @!P0 IMAD.X R11, R180, 0x1, R11, P5 ;  /* 0x00000001b40b8824 */ /* 0x000fe200028e060b */
[----:B------:R-:W-:-:S13]  /*330b0*/  LOP3.LUT P5, RZ, R0, 0x1000, RZ, 0xc0, !PT ;  /* 0x0000100000ff7812 */ /* 0x000fda00078ac0ff */
[----:B------:R0:W-:Y:S02]  /*330c0*/  @!P5 STG.E.U8 desc[UR52][R10.64+0x80], R75 ;  /* 0x0000804b0a00d986 */ /* 0x0001e4000c101134 */
[----:B0-----:R-:W0:Y:S01]  /*330d0*/  @!P6 LDC.64 R10, c[0x0][0x5c0] ;  /* 0x00017000ff0aeb82 */ /* 0x001e220000000a00 */
[C---:B------:R-:W-:Y:S02]  /*330e0*/  LOP3.LUT P1, RZ, R2.reuse, 0x2000000, RZ, 0xc0, !PT ;  /* 0x0200000002ff7812 */ /* 0x040fe4000782c0ff */
[----:B------:R-:W-:Y:S02]  /*330f0*/  LOP3.LUT P4, RZ, R2, 0x1000000, RZ, 0xc0, !PT ;  /* 0x0100000002ff7812 */ /* 0x000fe4000788c0ff */
[----:B------:R-:W-:Y:S02]  /*33100*/  F2FP.SATFINITE.E4M3.F32.PACK_AB_MERGE_C R75, RZ, R70, RZ ;  /* 0x00000046ff4b723e */ /* 0x000fe400048070ff */
[----:B------:R-:W-:Y:S02]  /*33110*/  F2FP.SATFINITE.E4M3.F32.PACK_AB_MERGE_C R71, RZ, R72, RZ ;  /* 0x00000048ff47723e */ /* 0x000fe400048070ff */
[----:B0-----:R-:W-:-:S05]  /*33120*/  @!P6 IADD3 R10, P5, R184, R10, RZ ;  /* 0x0000000ab80ae210 */ /* 0x001fca0007fbe0ff */
[----:B------:R-:W-:-:S05]  /*33130*/  @!P6 IMAD.X R11, R188, 0x1, R11, P5 ;  /* 0x00000001bc0be824 */ /* 0x000fca00028e060b */
[----:B------:R-:W-:Y:S04]  /*33140*/  @!P6 STG.E.U8 desc[UR52][R10.64+0x81], R71 ;  /* 0x000081470a00e986 */ /* 0x000fe8000c101134 */
[----:B------:R5:W-:Y:S04]  /*33150*/  @!P1 STG.E.U8 desc[UR52][R68.64+0x88], R73 ;  /* 0x0000884944009986 */ /* 0x000be8000c101134 */
[----:B------:R0:W-:Y:S01]  /*33160*/  @!P4 STG.E.U8 desc[UR52][R66.64+0x89], R75 ;  /* 0x0000894b4200c986 */ /* 0x0001e2000c101134 */
[----:B---3--:R-:W-:-:S03]  /*33170*/  FMUL R70, R191, UR4 ;  /* 0x00000004bf467c20 */ /* 0x008fc60008400000 */
[----:B------:R-:W3:Y:S01]  /*33180*/  LDL.LU R191, [R1+0x400] ;  /* 0x0004000001bf7983 */ /* 0x000ee20000300800 */
[----:B-----5:R-:W-:-:S03]  /*33190*/  FMUL R68, R194, UR4 ;  /* 0x00000004c2447c20 */ /* 0x020fc60008400000 */
[----:B------:R-:W5:Y:S01]  /*331a0*/  LDL.LU R194, [R1+0x404] ;  /* 0x0004040001c27983 */ /* 0x000f620000300800 */
[----:B0-----:R-:W-:-:S03]  /*331b0*/  FMUL R66, R193, UR4 ;  /* 0x00000004c1427c20 */ /* 0x001fc60008400000 */
[----:B------:R-:W5:Y:S02]  /*331c0*/  LDL.LU R193, [R1+0x408] ;  /* 0x0004080001c17983 */ /* 0x000f640000300800 */
        /* <DEDUP_REMOVED lines=9> */
[----:B------:R0:W-:Y:S02]  /*33260*/  @!P2 STG.E.U8 desc[UR52][R10.64+0x88], R71 ;  /* 0x000088470a00a986 */ /* 0x0001e4000c101134 */
[----:B0-----:R-:W0:Y:S01]  /*33270*/  @!P3 LDC.64 R10, c[0x0][0x5c0] ;  /* 0x00017000ff0abb82 */ /* 0x001e220000000a00 */
[----:B------:R-:W-:Y:S02]  /*33280*/  ISETP.NE.AND P0, PT, R85, RZ, PT ;  /* 0x000000ff5500720c */ /* 0x000fe40003f05270 */
[----:B------:R-:W-:Y:S02]  /*33290*/  F2FP.SATFINITE.E4M3.F32.PACK_AB_MERGE_C R67, RZ, R68, RZ ;  /* 0x00000044ff43723e */ /* 0x000fe400048070ff */
[----:B0-----:R-:W-:-:S05]  /*332a0*/  @!P3 IADD3 R10, P5, R179, R10, RZ ;  /* 0x0000000ab30ab210 */ /* 0x001fca0007fbe0ff */
[----:B------:R-:W-:Y:S01]  /*332b0*/  @!P3 IMAD.X R11, R186, 0x1, R11, P5 ;  /* 0x00000001ba0bb824 */ /* 0x000fe200028e060b */
[----:B------:R-:W-:-:S04]  /*332c0*/  ISETP.LT.OR P5, PT, R29, 0x91, !P0 ;  /* 0x000000911d00780c */ /* 0x000fc800047a1670 */
[----:B------:R0:W-:Y:S09]  /*332d0*/  @!P3 STG.E.U8 desc[UR52][R10.64+0x89], R67 ;  /* 0x000089430a00b986 */ /* 0x0001f2000c101134 */
[----:B0-----:R-:W0:Y:S02]  /*332e0*/  @!P5 LDC.64 R10, c[0x0][0x5c0] ;  /* 0x00017000ff0adb82 */ /* 0x001e240000000a00 */
[----:B0-----:R-:W-:-:S05]  /*332f0*/  @!P5 IADD3 R10, P6, R24, R10, RZ ;  /* 0x0000000a180ad210 */ /* 0x001fca0007fde0ff */
[----:B------:R-:W-:-:S05]  /*33300*/  @!P5 IMAD.X R11, R31, 0x1, R11, P6 ;  /* 0x000000011f0bd824 */ /* 0x000fca00030e060b */
[----:B------:R0:W-:Y:S01]  /*33310*/  @!P5 STG.E.U8 desc[UR52][R10.64+0x90], R69 ;  /* 0x000090450a00d986 */ /* 0x0001e2000c101134 */
[----:B------:R-:W-:-:S13]  /*33320*/  ISETP.LT.OR P5, PT, R29, 0x92, !P0 ;  /* 0x000000921d00780c */ /* 0x000fda00047a1670 */
[----:B0-----:R-:W0:Y:S01]  /*33330*/  @!P5 LDC.64 R10, c[0x0][0x5c0] ;  /* 0x00017000ff0adb82 */ /* 0x001e220000000a00 */
[----:B------:R-:W-:Y:S01]  /*33340*/  F2FP.SATFINITE.E4M3.F32.PACK_AB_MERGE_C R71, RZ, R66, RZ ;  /* 0x00000042ff47723e */ /* 0x000fe200048070ff */
[----:B----4-:R-:W-:Y:S02]  /*33350*/  FMUL R66, R192, UR4 ;  /* 0x00000004c0427c20 */ /* 0x010fe40008400000 */
[----:B------:R-:W4:Y:S01]  /*33360*/  LDL.LU R192, [R1+0x410] ;  /* 0x0004100001c07983 */ /* 0x000f220000300800 */
[C---:B------:R-:W-:Y:S02]  /*33370*/  LOP3.LUT P1, RZ, R2.reuse, 0x4000000, RZ, 0xc0, !PT ;  /* 0x0400000002ff7812 */ /* 0x040fe4000782c0ff */
[----:B------:R-:W-:Y:S01]  /*33380*/  LOP3.LUT P4, RZ, R2, 0x800000, RZ, 0xc0, !PT ;  /* 0x0080000002ff7812 */ /* 0x000fe2000788c0ff */
[----:B------:R-:W4:Y:S01]  /*33390*/  LDL.LU R195, [R1+0x414] ;  /* 0x0004140001c37983 */ /* 0x000f220000300800 */
[----:B------:R-:W-:Y:S01]  /*333a0*/  F2FP.SATFINITE.E4M3.F32.PACK_AB_MERGE_C R73, RZ, R66, RZ ;  /* 0x00000042ff49723e */ /* 0x000fe200048070ff */
[----:B---3--:R-:W-:-:S02]  /*333b0*/  FMUL R66, R191, UR4 ;  /* 0x00000004bf427c20 */ /* 0x008fc40008400000 */
[----:B------:R-:W3:Y:S01]  /*333c0*/  LDL.LU R191, [R1+0x418] ;  /* 0x0004180001bf7983 */ /* 0x000ee20000300800 */
[----:B0-----:R-:W-:Y:S02]  /*333d0*/  @!P5 IADD3 R10, P6, R24, R10, RZ ;  /* 0x0000000a180ad210 */ /* 0x001fe40007fde0ff */
[----:B------:R-:W-:-:S03]  /*333e0*/  F2FP.SATFINITE.E4M3.F32.PACK_AB_MERGE_C R69, RZ, R66, RZ ;  /* 0x00000042ff45723e */ /* 0x000fc600048070ff */
[----:B------:R-:W-:-:S05]  /*333f0*/  @!P5 IMAD.X R11, R31, 0x1, R11, P6 ;  /* 0x000000011f0bd824 */ /* 0x000fca00030e060b */
[----:B------:R5:W-:Y:S04]  /*33400*/  @!P5 STG.E.U8 desc[UR52][R10.64+0x91], R71 ;  /* 0x000091470a00d986 */ /* 0x000be8000c101134 */
[----:B------:R-:W-:Y:S04]  /*33410*/  @!P1 STG.E.U8 desc[UR52][R64.64+0x90], R73 ;  /* 0x0000904940009986 */ /* 0x000fe8000c101134 */
[----:B------:R0:W-:Y:S01]  /*33420*/  @!P4 STG.E.U8 desc[UR52][R62.64+0x91], R69 ;  /* 0x000091453e00c986 */ /* 0x0001e2000c101134 */
[----:B-----5:R-:W-:-:S03]  /*33430*/  FMUL R10, R194, UR4 ;  /* 0x00000004c20a7c20 */ /* 0x020fc60008400000 */
[----:B------:R-:W5:Y:S01]  /*33440*/  LDL.LU R194, [R1+0x41c] ;  /* 0x00041c0001c27983 */ /* 0x000f620000300800 */
[----:B0-----:R-:W-:-:S05]  /*33450*/  FMUL R62, R193, UR4 ;  /* 0x00000004c13e7c20 */ /* 0x001fca0008400000 */
[----:B------:R-:W-:Y:S01]  /*33460*/  F2FP.SATFINITE.E4M3.F32.PACK_AB_MERGE_C R63, RZ, R62, RZ ;  /* 0x0000003eff3f723e */ /* 0x000fe200048070ff */
[----:B--2---:R-:W-:Y:S02]  /*33470*/  FMUL R62, R190, UR4 ;  /* 0x00000004be3e7c20 */ /* 0x004fe40008400000 */
[----:B------:R-:W2:Y:S01]  /*33480*/  LDL.LU R190, [R1+0x420] ;  /* 0x0004200001be7983 */ /* 0x000ea20000300800 */
[----:B------:R-:W-:Y:S02]  /*33490*/  ISETP.LT.OR P5, PT, R29, 0x99, !P0 ;  /* 0x000000991d00780c */ /* 0x000fe400047a1670 */
[----:B------:R-:W-:Y:S01]  /*334a0*/  F2FP.SATFINITE.E4M3.F32.PACK_AB_MERGE_C R71, RZ, R10, RZ ;  /* 0x0000000aff47723e */ /* 0x000fe200048070ff */
[----:B------:R-:W5:Y:S10]  /*334b0*/  LDL.LU R193, [R1+0x424] ;  /* 0x0004240001c17983 */ /* 0x000f740000300800 */
[----:B------:R-:W0:Y:S02]  /*334c0*/  @!P5 LDC.64 R66, c[0x0][0x5c0] ;  /* 0x00017000ff42db82 */ /* 0x000e240000000a00 */
[----:B0-----:R-:W-:-:S05]  /*334d0*/  @!P5 IADD3 R66, P6, R24, R66, RZ ;  /* 0x000000421842d210 */ /* 0x001fca0007fde0ff */
[----:B------:R-:W-:-:S05]  /*334e0*/  @!P5 IMAD.X R67, R31, 0x1, R67, P6 ;  /* 0x000000011f43d824 */ /* 0x000fca00030e0643 */
[----:B------:R0:W-:Y:S01]  /*334f0*/  @!P5 STG.E.U8 desc[UR52][R66.64+0x98], R71 ;  /* 0x000098474200d986 */ /* 0x0001e2000c101134 */
[----:B------:R-:W-:-:S13]  /*33500*/  ISETP.LT.OR P5, PT, R29, 0x9a, !P0 ;  /* 0x0000009a1d00780c */ /* 0x000fda00047a1670 */
[----:B------:R-:W1:Y:S01]  /*33510*/  @!P5 LDC.64 R10, c[0x0][0x5c0] ;  /* 0x00017000ff0adb82 */ /* 0x000e620000000a00 */
[----:B------:R-:W-:Y:S02]  /*33520*/  F2FP.SATFINITE.E4M3.F32.PACK_AB_MERGE_C R65, RZ, R62, RZ ;  /* 0x0000003eff41723e */ /* 0x000fe400048070ff */
[C---:B------:R-:W-:Y:S02]  /*33530*/  LOP3.LUT P2, RZ, R2.reuse, 0x400000, RZ, 0xc0, !PT ;  /* 0x0040000002ff7812 */ /* 0x040fe4000784c0ff */
[----:B------:R-:W-:Y:S02]  /*33540*/  LOP3.LUT P3, RZ, R2, 0x200000, RZ, 0xc0, !PT ;  /* 0x0020000002ff7812 */ /* 0x000fe4000786c0ff */
[----:B-1----:R-:W-:-:S05]  /*33550*/  @!P5 IADD3 R10, P6, R24, R10, RZ ;  /* 0x0000000a180ad210 */ /* 0x002fca0007fde0ff */
[----:B------:R-:W-:-:S05]  /*33560*/  @!P5 IMAD.X R11, R31, 0x1, R11, P6 ;  /* 0x000000011f0bd824 */ /* 0x000fca00030e060b */
[----:B------:R-:W-:Y:S01]  /*33570*/  @!P5 STG.E.U8 desc[UR52][R10.64+0x99], R63 ;  /* 0x0000993f0a00d986 */ /* 0x000fe2000c101134 */
[----:B----4-:R-:W-:-:S03]  /*33580*/  FMUL R62, R192, UR4 ;  /* 0x00000004c03e7c20 */ /* 0x010fc60008400000 */
[----:B------:R-:W4:Y:S02]  /*33590*/  LDL.LU R192, [R1+0x428] ;  /* 0x0004280001c07983 */ /* 0x000f240000300800 */
[----:B0-----:R-:W-:Y:S01]  /*335a0*/  F2FP.SATFINITE.E4M3.F32.PACK_AB_MERGE_C R67, RZ, R62, RZ ;  /* 0x0000003eff43723e */ /* 0x001fe200048070ff */
[----:B------:R-:W-:-:S05]  /*335b0*/  FMUL R62, R195, UR4 ;  /* 0x00000004c33e7c20 */ /* 0x000fca0008400000 */
[----:B------:R-:W-:Y:S01]  /*335c0*/  F2FP.SATFINITE.E4M3.F32.PACK_AB_MERGE_C R69, RZ, R62, RZ ;  /* 0x0000003eff45723e */ /* 0x000fe200048070ff */
[----:B---3--:R-:W-:Y:S02]  /*335d0*/  FMUL R62, R191, UR4 ;  /* 0x00000004bf3e7c20 */ /* 0x008fe40008400000 */
[----:B------:R-:W3:Y:S04]  /*335e0*/  LDL.LU R191, [R1+0x42c] ;  /* 0x00042c0001bf7983 */ /* 0x000ee80000300800 */
[----:B------:R-:W-:Y:S04]  /*335f0*/  @!P2 STG.E.U8 desc[UR52][R60.64+0x98], R65 ;  /* 0x000098413c00a986 */ /* 0x000fe8000c101134 */
[----:B------:R2:W-:Y:S04]  /*33600*/  @!P3 STG.E.U8 desc[UR52][R58.64+0x99], R67 ;  /* 0x000099433a00b986 */ /* 0x0005e8000c101134 */
[----:B------:R-:W3:Y:S01]  /*33610*/  LDL.LU R196, [R1+0x430] ;  /* 0x0004300001c47983 */ /* 0x000ee20000300800 */
[----:B--2---:R-:W-:-:S03]  /*33620*/  FMUL R58, R190, UR4 ;  /* 0x00000004be3a7c20 */ /* 0x004fc60008400000 */
[----:B------:R-:W2:Y:S01]  /*33630*/  LDL.LU R190, [R1+0x434] ;  /* 0x0004340001be7983 */ /* 0x000ea20000300800 */
[C---:B------:R-:W-:Y:S02]  /*33640*/  LOP3.LUT P4, RZ, R0.reuse, 0x40000, RZ, 0xc0, !PT ;  /* 0x0004000000ff7812 */ /* 0x040fe4000788c0ff */
[----:B------:R-:W-:Y:S01]  /*33650*/  LOP3.LUT P1, RZ, R0, 0x2000, RZ, 0xc0, !PT ;  /* 0x0000200000ff7812 */ /* 0x000fe2000782c0ff */
[----:B-----5:R-:W-:Y:S01]  /*33660*/  FMUL R60, R194, UR4 ;  /* 0x00000004c23c7c20 */ /* 0x020fe20008400000 */
[----:B------:R-:W-:Y:S01]  /*33670*/  LOP3.LUT P5, RZ, R2, 0x80000, RZ, 0xc0, !PT ;  /* 0x0008000002ff7812 */ /* 0x000fe200078ac0ff */
[----:B------:R-:W5:Y:S03]  /*33680*/  LDL.LU R195, [R1+0x438] ;  /* 0x0004380001c37983 */ /* 0x000f660000300800 */
[----:B------:R-:W-:-:S05]  /*33690*/  F2FP.SATFINITE.E4M3.F32.PACK_AB_MERGE_C R59, RZ, R60, RZ ;  /* 0x0000003cff3b723e */ /* 0x000fca00048070ff */
[----:B------:R-:W0:Y:S08]  /*336a0*/  @!P4 LDC.64 R10, c[0x0][0x5c0] ;  /* 0x00017000ff0acb82 */ /* 0x000e300000000a00 */
[----:B------:R-:W1:Y:S01]  /*336b0*/  @!P1 LDC.64 R60, c[0x0][0x5c0] ;  /* 0x00017000ff3c9b82 */ /* 0x000e620000000a00 */
[----:B------:R-:W-:Y:S01]  /*336c0*/  LOP3.LUT P6, RZ, R2, 0x20000, RZ, 0xc0, !PT ;  /* 0x0002000002ff7812 */ /* 0x000fe200078cc0ff */
[----:B------:R1:W-:Y:S01]  /*336d0*/  @!P5 STG.E.U8 desc[UR52][R56.64+0x90], R69 ;  /* 0x000090453800d986 */ /* 0x0003e2000c101134 */
[----:B------:R-:W-:-:S02]  /*336e0*/  F2FP.SATFINITE.E4M3.F32.PACK_AB_MERGE_C R63, RZ, R62, RZ ;  /* 0x0000003eff3f723e */ /* 0x000fc400048070ff */
[----:B0-----:R-:W-:-:S09]  /*336f0*/  @!P4 IADD3 R10, P5, R145, R10, RZ ;  /* 0x0000000a910ac210 */ /* 0x001fd20007fbe0ff */
[----:B------:R0:W-:Y:S01]  /*33700*/  @!P6 STG.E.U8 desc[UR52][R54.64+0x91], R63 ;  /* 0x0000913f3600e986 */ /* 0x0001e2000c101134 */
[----:B------:R-:W-:Y:S01]  /*33710*/  @!P4 IMAD.X R11, R144, 0x1, R11, P5 ;  /* 0x00000001900bc824 */ /* 0x000fe200028e060b */
[----:B-1----:R-:W-:Y:S01]  /*33720*/  @!P1 IADD3 R56, P5, R143, R60, RZ ;  /* 0x0000003c8f389210 */ /* 0x002fe20007fbe0ff */
[----:B0-----:R-:W-:-:S04]  /*33730*/  FMUL R54, R193, UR4 ;  /* 0x00000004c1367c20 */ /* 0x001fc80008400000 */
[----:B------:R-:W-:Y:S01]  /*33740*/  @!P1 IMAD.X R57, R142, 0x1, R61, P5 ;  /* 0x000000018e399824 */ /* 0x000fe200028e063d */
[----:B------:R-:W-:Y:S01]  /*33750*/  F2FP.SATFINITE.E4M3.F32.PACK_AB_MERGE_C R61, RZ, R54, RZ ;  /* 0x00000036ff3d723e */ /* 0x000fe200048070ff */
[----:B------:R0:W-:Y:S01]  /*33760*/  @!P4 STG.E.U8 desc[UR52][R10.64+0x90], R59 ;  /* 0x0000903b0a00c986 */ /* 0x0001e2000c101134 */
[C---:B------:R-:W-:Y:S02]  /*33770*/  LOP3.LUT P0, RZ, R2.reuse, 0x10000, RZ, 0xc0, !PT ;  /* 0x0001000002ff7812 */ /* 0x040fe4000780c0ff */
[----:B------:R-:W-:Y:S02]  /*33780*/  LOP3.LUT P2, RZ, R2, 0x8000, RZ, 0xc0, !PT ;  /* 0x0000800002ff7812 */ /* 0x000fe4000784c0ff */
[----:B------:R-:W-:-:S05]  /*33790*/  F2FP.SATFINITE.E4M3.F32.PACK_AB_MERGE_C R55, RZ, R58, RZ ;  /* 0x0000003aff37723e */ /* 0x000fca00048070ff */
[----:B------:R-:W-:Y:S04]  /*337a0*/  @!P1 STG.E.U8 desc[UR52][R56.64+0x91], R55 ;  /* 0x0000913738009986 */ /* 0x000fe8000c101134 */
[----:B------:R-:W-:Y:S01]  /*337b0*/  @!P0 STG.E.U8 desc[UR52][R52.64+0x98], R61 ;  /* 0x0000983d34008986 */ /* 0x000fe2000c101134 */
[----:B----4-:R-:W-:-:S03]  /*337c0*/  FMUL R54, R192, UR4 ;  /* 0x00000004c0367c20 */ /* 0x010fc60008400000 */
[----:B------:R-:W4:Y:S04]  /*337d0*/  LDL.LU R192, [R1+0x43c] ;  /* 0x00043c0001c07983 */ /* 0x000f280000300800 */
[----:B------:R-:W4:Y:S04]  /*337e0*/  LDL.LU R194, [R1+0x440] ;  /* 0x0004400001c27983 */ /* 0x000f280000300800 */
[----:B------:R-:W4:Y:S01]  /*337f0*/  LDL.LU R193, [R1+0x444] ;  /* 0x0004440001c17983 */ /* 0x000f220000300800 */
[----:B0-----:R-:W-:Y:S01]  /*33800*/  F2FP.SATFINITE.E4M3.F32.PACK_AB_MERGE_C R59, RZ, R54, RZ ;  /* 0x00000036ff3b723e */ /* 0x001fe200048070ff */
[----:B---3--:R-:W-:-:S02]  /*33810*/  FMUL R54, R191, UR4 ;  /* 0x00000004bf367c20 */ /* 0x008fc40008400000 */
[----:B------:R-:W3:Y:S04]  /*33820*/  LDL.LU R191, [R1+0x448] ;  /* 0x0004480001bf7983 */ /* 0x000ee80000300800 */
[----:B------:R2:W-:Y:S02]  /*33830*/  @!P2 STG.E.U8 desc[UR52][R50.64+0x99], R59 ;  /* 0x0000993b3200a986 */ /* 0x0005e4000c101134 */
[----:B--2---:R-:W-:Y:S02]  /*33840*/  FMUL R50, R190, UR4 ;  /* 0x00000004be327c20 */ /* 0x004fe40008400000 */
[----:B------:R-:W2:Y:S01]  /*33850*/  LDL.LU R190, [R1+0x44c] ;  /* 0x00044c0001be7983 */ /* 0x000ea20000300800 */
[----:B------:R-:W-:Y:S02]  /*33860*/  LOP3.LUT P3, RZ, R0, 0x4, RZ, 0xc0, !PT ;  /* 0x0000000400ff7812 */ /* 0x000fe4000786c0ff */
[----:B------:R-:W-:-:S04]  /*33870*/  LOP3.LUT P4, RZ, R2, 0x4000, RZ, 0xc0, !PT ;  /* 0x0000400002ff7812 */ /* 0x000fc8000788c0ff */
[----:B------:R-:W-:Y:S02]  /*33880*/  P2R R62, PR, RZ, 0x10 ;  /* 0x00000010ff3e7803 */ /* 0x000fe40000000000 */
[----:B------:R-:W-:-:S05]  /*33890*/  LOP3.LUT P4, RZ, R0, 0x200, RZ, 0xc0, !PT ;  /* 0x0000020000ff7812 */ /* 0x000fca000788c0ff */
[----:B------:R-:W0:Y:S08]  /*338a0*/  @!P3 LDC.64 R10, c[0x0][0x5c0] ;  /* 0x00017000ff0abb82 */ /* 0x000e300000000a00 */
[----:B------:R-:W1:Y:S01]  /*338b0*/  @!P4 LDC.64 R56, c[0x0][0x5c0] ;  /* 0x00017000ff38cb82 */ /* 0x000e620000000a00 */
[C---:B------:R-:W-:Y:S02]  /*338c0*/  LOP3.LUT P6, RZ, R0.reuse, 0x80, RZ, 0xc0, !PT ;  /* 0x0000008000ff7812 */ /* 0x040fe400078cc0ff */
[----:B------:R-:W-:-:S02]  /*338d0*/  LOP3.LUT P1, RZ, R0, 0x40, RZ, 0xc0, !PT ;  /* 0x0000004000ff7812 */ /* 0x000fc4000782c0ff */
[----:B------:R-:W-:Y:S01]  /*338e0*/  F2FP.SATFINITE.E4M3.F32.PACK_AB_MERGE_C R55, RZ, R54, RZ ;  /* 0x00000036ff37723e */ /* 0x000fe200048070ff */
[----:B------:R-:W-:Y:S01]  /*338f0*/  FMUL R54, R196, UR4 ;  /* 0x00000004c4367c20 */ /* 0x000fe20008400000 */
[----:B0-----:R-:W-:-:S05]  /*33900*/  @!P3 IADD3 R10, P5, R133, R10, RZ ;  /* 0x0000000a850ab210 */ /* 0x001fca0007fbe0ff */
[----:B------:R-:W-:Y:S01]  /*33910*/  @!P3 IMAD.X R11, R132, 0x1, R11, P5 ;  /* 0x00000001840bb824 */ /* 0x000fe200028e060b */
[----:B-1----:R-:W-:-:S04]  /*33920*/  @!P4 IADD3 R52, P5, R131, R56, RZ ;  /* 0x000000388334c210 */ /* 0x002fc80007fbe0ff */
[----:B------:R0:W-:Y:S01]  /*33930*/  @!P3 STG.E.U8 desc[UR52][R10.64+0x98], R55 ;  /* 0x000098370a00b986 */ /* 0x0001e2000c101134 */
[----:B------:R-:W-:Y:S01]  /*33940*/  F2FP.SATFINITE.E4M3.F32.PACK_AB_MERGE_C R51, RZ, R54, RZ ;  /* 0x00000036ff33723e */ /* 0x000fe200048070ff */
[----:B------:R-:W-:Y:S01]  /*33950*/  @!P4 IMAD.X R53, R130, 0x1, R57, P5 ;  /* 0x000000018235c824 */ /* 0x000fe200028e0639 */
[----:B0-----:R-:W0:Y:S04]  /*33960*/  @!P6 LDC.64 R10, c[0x0][0x5c0] ;  /* 0x00017000ff0aeb82 */ /* 0x001e280000000a00 */
[----:B------:R1:W-:Y:S01]  /*33970*/  @!P4 STG.E.U8 desc[UR52][R52.64+0x99], R51 ;  /* 0x000099333400c986 */ /* 0x0003e2000c101134 */
[----:B------:R-:W-:Y:S02]  /*33980*/  ISETP.NE.AND P4, PT, R62, RZ, PT ;  /* 0x000000ff3e00720c */ /* 0x000fe40003f85270 */
[----:B------:R-:W-:-:S02]  /*33990*/  LOP3.LUT P5, RZ, R2, 0x2000, RZ, 0xc0, !PT ;  /* 0x0000200002ff7812 */ /* 0x000fc400078ac0ff */
[----:B------:R-:W-:Y:S01]  /*339a0*/  F2FP.SATFINITE.E4M3.F32.PACK_AB_MERGE_C R57, RZ, R50, RZ ;  /* 0x00000032ff39723e */ /* 0x000fe200048070ff */
[----:B-1----:R-:W1:Y:S01]  /*339b0*/  @!P1 LDC.64 R52, c[0x0][0x5c0] ;  /* 0x00017000ff349b82 */ /* 0x002e620000000a00 */
[----:B-----5:R-:W-:-:S07]  /*339c0*/  FMUL R50, R195, UR4 ;  /* 0x00000004c3327c20 */ /* 0x020fce0008400000 */
[----:B------:R1:W-:Y:S01]  /*339d0*/  @!P4 STG.E.U8 desc[UR52][R48.64+0x90], R57 ;  /* 0x000090393000c986 */ /* 0x0003e2000c101134 */
[----:B------:R-:W-:-:S05]  /*339e0*/  F2FP.SATFINITE.E4M3.F32.PACK_AB_MERGE_C R55, RZ, R50, RZ ;  /* 0x00000032ff37723e */ /* 0x000fca00048070ff */
[----:B------:R5:W-:Y:S01]  /*339f0*/  @!P5 STG.E.U8 desc[UR52][R46.64+0x91], R55 ;  /* 0x000091372e00d986 */ /* 0x000be2000c101134 */
[----:B0-----:R-:W-:-:S05]  /*33a00*/  @!P6 IADD3 R10, P5, R129, R10, RZ ;  /* 0x0000000a810ae210 */ /* 0x001fca0007fbe0ff */
[----:B------:R-:W-:Y:S01]  /*33a10*/  @!P6 IMAD.X R11, R128, 0x1, R11, P5 ;  /* 0x00000001800be824 */ /* 0x000fe200028e060b */
[----:B-1----:R-:W-:-:S05]  /*33a20*/  @!P1 IADD3 R48, P5, R127, R52, RZ ;  /* 0x000000347f309210 */ /* 0x002fca0007fbe0ff */
[----:B------:R-:W-:Y:S02]  /*33a30*/  @!P1 IMAD.X R49, R126, 0x1, R53, P5 ;  /* 0x000000017e319824 */ /* 0x000fe400028e0635 */
[----:B----4-:R-:W-:Y:S02]  /*33a40*/  FMUL R50, R192, UR4 ;  /* 0x00000004c0327c20 */ /* 0x010fe40008400000 */
[----:B------:R-:W4:Y:S01]  /*33a50*/  LDL.LU R192, [R1+0x450] ;  /* 0x0004500001c07983 */ /* 0x000f220000300800 */
[----:B-----5:R-:W-:Y:S02]  /*33a60*/  FMUL R46, R193, UR4 ;  /* 0x00000004c12e7c20 */ /* 0x020fe40008400000 */
[----:B------:R-:W-:Y:S01]  /*33a70*/  F2FP.SATFINITE.E4M3.F32.PACK_AB_MERGE_C R51, RZ, R50, RZ ;  /* 0x00000032ff33723e */ /* 0x000fe200048070ff */
[----:B------:R-:W-:Y:S02]  /*33a80*/  FMUL R50, R194, UR4 ;  /* 0x00000004c2327c20 */ /* 0x000fe40008400000 */
[----:B------:R-:W5:Y:S01]  /*33a90*/  LDL.LU R194, [R1+0x454] ;  /* 0x0004540001c27983 */ /* 0x000f620000300800 */
[----:B------:R-:W-:Y:S01]  /*33aa0*/  F2FP.SATFINITE.E4M3.F32.PACK_AB_MERGE_C R53, RZ, R46, RZ ;  /* 0x0000002eff35723e */ /* 0x000fe200048070ff */
[----:B---3--:R-:W-:-:S02]  /*33ab0*/  FMUL R46, R191, UR4 ;  /* 0x00000004bf2e7c20 */ /* 0x008fc40008400000 */
[----:B------:R-:W3:Y:S04]  /*33ac0*/  LDL.LU R191, [R1+0x458] ;  /* 0x0004580001bf7983 */ /* 0x000ee80000300800 */
[----:B------:R0:W-:Y:S02]  /*33ad0*/  @!P6 STG.E.U8 desc[UR52][R10.64+0x90], R51 ;  /* 0x000090330a00e986 */ /* 0x0001e4000c101134 */
[----:B0-----:R-:W-:Y:S01]  /*33ae0*/  F2FP.SATFINITE.E4M3.F32.PACK_AB_MERGE_C R51, RZ, R46, RZ ;  /* 0x0000002eff33723e */ /* 0x001fe200048070ff */
[----:B--2---:R-:W-:Y:S02]  /*33af0*/  FMUL R46, R190, UR4 ;  /* 0x00000004be2e7c20 */ /* 0x004fe40008400000 */
[----:B------:R-:W2:Y:S01]  /*33b00*/  LDL.LU R190, [R1+0x45c] ;  /* 0x00045c0001be7983 */ /* 0x000ea20000300800 */
[----:B------:R-:W-:-:S02]  /*33b10*/  LOP3.LUT P3, RZ, R0, 0x10, RZ, 0xc0, !PT ;  /* 0x0000001000ff7812 */ /* 0x000fc4000786c0ff */
[----:B------:R-:W-:Y:S01]  /*33b20*/  LOP3.LUT P4, RZ, R12, 0x10, RZ, 0xc0, !PT ;  /* 0x000000100cff7812 */ /* 0x000fe2000788c0ff */
[----:B------:R-:W5:Y:S01]  /*33b30*/  LDL.LU R193, [R1+0x460] ;  /* 0x0004600001c17983 */ /* 0x000f620000300800 */
[----:B------:R-:W-:-:S09]  /*33b40*/  F2FP.SATFINITE.E4M3.F32.PACK_AB_MERGE_C R47, RZ, R50, RZ ;  /* 0x00000032ff2f723e */ /* 0x000fd200048070ff */
[----:B------:R-:W0:Y:S01]  /*33b50*/  @!P3 LDC.64 R10, c[0x0][0x5c0] ;  /* 0x00017000ff0abb82 */ /* 0x000e220000000a00 */
[----:B------:R1:W-:Y:S01]  /*33b60*/  @!P1 STG.E.U8 desc[UR52][R48.64+0x91], R47 ;  /* 0x0000912f30009986 */ /* 0x0003e2000c101134 */
[----:B------:R-:W-:-:S06]  /*33b70*/  LOP3.LUT P0, RZ, R2, 0x1000, RZ, 0xc0, !PT ;  /* 0x0000100002ff7812 */ /* 0x000fcc000780c0ff */
[----:B-1----:R-:W1:Y:S07]  /*33b80*/  @!P4 LDC.64 R48, c[0x0][0x5c0] ;  /* 0x00017000ff30cb82 */ /* 0x002e6e0000000a00 */
[----:B------:R4:W-:Y:S01]  /*33b90*/  @!P0 STG.E.U8 desc[UR52][R44.64+0x98], R53 ;  /* 0x000098352c008986 */ /* 0x0009e2000c101134 */
[----:B------:R-:W-:Y:S02]  /*33ba0*/  LOP3.LUT P2, RZ, R2, 0x100, RZ, 0xc0, !PT ;  /* 0x0000010002ff7812 */ /* 0x000fe4000784c0ff */
[----:B0-----:R-:W-:-:S05]  /*33bb0*/  @!P3 IADD3 R10, P5, R125, R10, RZ ;  /* 0x0000000a7d0ab210 */ /* 0x001fca0007fbe0ff */
[----:B------:R-:W-:Y:S01]  /*33bc0*/  @!P3 IMAD.X R11, R115, 0x1, R11, P5 ;  /* 0x00000001730bb824 */ /* 0x000fe200028e060b */
[----:B------:R-:W-:Y:S02]  /*33bd0*/  F2FP.SATFINITE.E4M3.F32.PACK_AB_MERGE_C R47, RZ, R46, RZ ;  /* 0x0000002eff2f723e */ /* 0x000fe400048070ff */
[----:B-1----:R-:W-:-:S03]  /*33be0*/  @!P4 IADD3 R114, P5, R114, R48, RZ ;  /* 0x000000307272c210 */ /* 0x002fc60007fbe0ff */
[----:B------:R-:W-:Y:S02]  /*33bf0*/  @!P2 STG.E.U8 desc[UR52][R42.64+0x99], R51 ;  /* 0x000099332a00a986 */ /* 0x000fe4000c101134 */
[----:B------:R-:W-:Y:S02]  /*33c00*/  @!P4 IMAD.X R115, R113, 0x1, R49, P5 ;  /* 0x000000017173c824 */ /* 0x000fe400028e0631 */
[----:B------:R-:W-:Y:S01]  /*33c10*/  @!P3 STG.E.U8 desc[UR52][R10.64+0x98], R47 ;  /* 0x0000982f0a00b986 */ /* 0x000fe2000c101134 */
[----:B----4-:R-:W-:-:S03]  /*33c20*/  FMUL R44, R192, UR4 ;  /* 0x00000004c02c7c20 */ /* 0x010fc60008400000 */
[----:B------:R-:W4:Y:S04]  /*33c30*/  LDL.LU R192, [R1+0x464] ;  /* 0x0004640001c07983 */ /* 0x000f280000300800 */
[----:B------:R-:W4:Y:S01]  /*33c40*/  LDL.LU R195, [R1+0x468] ;  /* 0x0004680001c37983 */ /* 0x000f220000300800 */
[----:B------:R-:W-:Y:S01]  /*33c50*/  F2FP.SATFINITE.E4M3.F32.PACK_AB_MERGE_C R45, RZ, R44, RZ ;  /* 0x0000002cff2d723e */ /* 0x000fe200048070ff */
[----:B---3--:R-:W-:Y:S02]  /*33c60*/  FMUL R44, R191, UR4 ;  /* 0x00000004bf2c7c20 */ /* 0x008fe40008400000 */
[----:B------:R-:W3:Y:S04]  /*33c70*/  LDL.LU R191, [R1+0x46c] ;  /* 0x00046c0001bf7983 */ /* 0x000ee80000300800 */
[----:B------:R0:W-:Y:S02]  /*33c80*/  @!P4 STG.E.U8 desc[UR52][R114.64+0x99], R45 ;  /* 0x0000992d7200c986 */ /* 0x0001e4000c101134 */
[----:B0-----:R-:W-:Y:S01]  /*33c90*/  F2FP.SATFINITE.E4M3.F32.PACK_AB_MERGE_C R45, RZ, R44, RZ ;  /* 0x0000002cff2d723e */ /* 0x001fe200048070ff */
[----:B--2---:R-:W-:-:S02]  /*33ca0*/  FMUL R44, R190, UR4 ;  /* 0x00000004be2c7c20 */ /* 0x004fc40008400000 */
[----:B------:R-:W2:Y:S01]  /*33cb0*/  LDL.LU R190, [R1+0x470] ;  /* 0x0004700001be7983 */ /* 0x000ea20000300800 */
[----:B------:R-:W-:-:S04]  /*33cc0*/  ISETP.GE.AND P5, PT, R28, 0x1, PT ;  /* 0x000000011c00780c */ /* 0x000fc80003fa6270 */
[----:B------:R-:W-:-:S13]  /*33cd0*/  ISETP.LT.OR P4, PT, R29, 0xa1, !P5 ;  /* 0x000000a11d00780c */ /* 0x000fda0006f81670 */
[----:B------:R-:W0:Y:S01]  /*33ce0*/  @!P4 LDC.64 R42, c[0x0][0x5c0] ;  /* 0x00017000ff2acb82 */ /* 0x000e220000000a00 */
[----:B-----5:R-:W-:Y:S01]  /*33cf0*/  FMUL R10, R194, UR4 ;  /* 0x00000004c20a7c20 */ /* 0x020fe20008400000 */
[----:B------:R-:W-:Y:S01]  /*33d00*/  LOP3.LUT P6, RZ, R2, 0x800, RZ, 0xc0, !PT ;  /* 0x0000080002ff7812 */ /* 0x000fe200078cc0ff */
[----:B------:R-:W5:Y:S03]  /*33d10*/  LDL.LU R194, [R1+0x474] ;  /* 0x0004740001c27983 */ /* 0x000f660000300800 */
[----:B------:R-:W-:Y:S02]  /*33d20*/  F2FP.SATFINITE.E4M3.F32.PACK_AB_MERGE_C R47, RZ, R10, RZ ;  /* 0x0000000aff2f723e */ /* 0x000fe400048070ff */
[----:B0-----:R-:W-:-:S05]  /*33d30*/  @!P4 IADD3 R42, P5, R24, R42, RZ ;  /* 0x0000002a182ac210 */ /* 0x001fca0007fbe0ff */
[----:B------:R-:W-:Y:S01]  /*33d40*/  @!P4 IMAD.X R43, R31, 0x1, R43, P5 ;  /* 0x000000011f2bc824 */ /* 0x000fe200028e062b */
[----:B------:R-:W-:-:S04]  /*33d50*/  ISETP.GE.AND P5, PT, R28, 0x1, PT ;  /* 0x000000011c00780c */ /* 0x000fc80003fa6270 */
[----:B------:R0:W-:Y:S01]  /*33d60*/  @!P4 STG.E.U8 desc[UR52][R42.64+0xa0], R47 ;  /* 0x0000a02f2a00c986 */ /* 0x0001e2000c101134 */
[----:B------:R-:W-:-:S13]  /*33d70*/  ISETP.LT.OR P4, PT, R29, 0xa2, !P5 ;  /* 0x000000a21d00780c */ /* 0x000fda0006f81670 */
[----:B------:R-:W1:Y:S01]  /*33d80*/  @!P4 LDC.64 R10, c[0x0][0x5c0] ;  /* 0x00017000ff0acb82 */ /* 0x000e620000000a00 */
[----:B------:R-:W-:Y:S01]  /*33d90*/  LOP3.LUT P3, RZ, R2, 0x200, RZ, 0xc0, !PT ;  /* 0x0000020002ff7812 */ /* 0x000fe2000786c0ff */
[----:B0-----:R-:W-:Y:S01]  /*33da0*/  FMUL R42, R193, UR4 ;  /* 0x00000004c12a7c20 */ /* 0x001fe20008400000 */
[----:B------:R-:W-:Y:S01]  /*33db0*/  F2FP.SATFINITE.E4M3.F32.PACK_AB_MERGE_C R49, RZ, R44, RZ ;  /* 0x0000002cff31723e */ /* 0x000fe200048070ff */
[----:B------:R-:W5:Y:S03]  /*33dc0*/  LDL.LU R193, [R1+0x478] ;  /* 0x0004780001c17983 */ /* 0x000f660000300800 */
[----:B------:R-:W-:Y:S02]  /*33dd0*/  F2FP.SATFINITE.E4M3.F32.PACK_AB_MERGE_C R47, RZ, R42, RZ ;  /* 0x0000002aff2f723e */ /* 0x000fe400048070ff */
[----:B-1----:R-:W-:-:S05]  /*33de0*/  @!P4 IADD3 R10, P5, R24, R10, RZ ;  /* 0x0000000a180ac210 */ /* 0x002fca0007fbe0ff */
[----:B------:R-:W-:-:S05]  /*33df0*/  @!P4 IMAD.X R11, R31, 0x1, R11, P5 ;  /* 0x000000011f0bc824 */ /* 0x000fca00028e060b */
[----:B------:R4:W-:Y:S04]  /*33e00*/  @!P4 STG.E.U8 desc[UR52][R10.64+0xa1], R45 ;  /* 0x0000a12d0a00c986 */ /* 0x0009e8000c101134 */
[----:B------:R-:W-:Y:S04]  /*33e10*/  @!P6 STG.E.U8 desc[UR52][R40.64+0xa0], R49 ;  /* 0x0000a0312800e986 */ /* 0x000fe8000c101134 */
[----:B------:R0:W-:Y:S01]  /*33e20*/  @!P3 STG.E.U8 desc[UR52][R38.64+0xa1], R47 ;  /* 0x0000a12f2600b986 */ /* 0x0001e2000c101134 */
[----:B----4-:R-:W-:-:S03]  /*33e30*/  FMUL R10, R192, UR4 ;  /* 0x00000004c00a7c20 */ /* 0x010fc60008400000 */
[----:B------:R-:W4:Y:S01]  /*33e40*/  LDL.LU R192, [R1+0x47c] ;  /* 0x00047c0001c07983 */ /* 0x000f220000300800 */
[----:B0-----:R-:W-:-:S05]  /*33e50*/  FMUL R38, R195, UR4 ;  /* 0x00000004c3267c20 */ /* 0x001fca0008400000 */
[----:B------:R-:W-:Y:S01]  /*33e60*/  F2FP.SATFINITE.E4M3.F32.PACK_AB_MERGE_C R39, RZ, R38, RZ ;  /* 0x00000026ff27723e */ /* 0x000fe200048070ff */
[----:B---3--:R-:W-:Y:S02]  /*33e70*/  FMUL R38, R191, UR4 ;  /* 0x00000004bf267c20 */ /* 0x008fe40008400000 */
[----:B------:R-:W3:Y:S04]  /*33e80*/  LDL.LU R191, [R1+0x480] ;  /* 0x0004800001bf7983 */ /* 0x000ee80000300800 */
[----:B------:R-:W3:Y:S01]  /*33e90*/  LDL.LU R195, [R1+0x484] ;  /* 0x0004840001c37983 */ /* 0x000ee20000300800 */
[----:B------:R-:W-:Y:S01]  /*33ea0*/  F2FP.SATFINITE.E4M3.F32.PACK_AB_MERGE_C R41, RZ, R38, RZ ;  /* 0x00000026ff29723e */ /* 0x000fe200048070ff */
[----:B--2---:R-:W-:Y:S02]  /*33eb0*/  FMUL R38, R190, UR4 ;  /* 0x00000004be267c20 */ /* 0x004fe40008400000 */
[----:B------:R-:W2:Y:S01]  /*33ec0*/  LDL.LU R190, [R1+0x488] ;  /* 0x0004880001be7983 */ /* 0x000ea20000300800 */
[----:B------:R-:W-:-:S04]  /*33ed0*/  ISETP.GE.AND P5, PT, R28, 0x1, PT ;  /* 0x000000011c00780c */ /* 0x000fc80003fa6270 */
[----:B------:R-:W-:-:S13]  /*33ee0*/  ISETP.LT.OR P4, PT, R29, 0xa9, !P5 ;  /* 0x000000a91d00780c */ /* 0x000fda0006f81670 */
[----:B------:R-:W0:Y:S01]  /*33ef0*/  @!P4 LDC.64 R42, c[0x0][0x5c0] ;  /* 0x00017000ff2acb82 */ /* 0x000e220000000a00 */
[----:B------:R-:W-:Y:S02]  /*33f00*/  F2FP.SATFINITE.E4M3.F32.PACK_AB_MERGE_C R45, RZ, R10, RZ ;  /* 0x0000000aff2d723e */ /* 0x000fe400048070ff */
[----:B0-----:R-:W-:-:S05]  /*33f10*/  @!P4 IADD3 R42, P5, R24, R42, RZ ;  /* 0x0000002a182ac210 */ /* 0x001fca0007fbe0ff */
[----:B------:R-:W-:Y:S01]  /*33f20*/  @!P4 IMAD.X R43, R31, 0x1, R43, P5 ;  /* 0x000000011f2bc824 */ /* 0x000fe200028e062b */
[----:B------:R-:W-:-:S04]  /*33f30*/  ISETP.GE.AND P5, PT, R28, 0x1, PT ;  /* 0x000000011c00780c */ /* 0x000fc80003fa6270 */
[----:B------:R0:W-:Y:S01]  /*33f40*/  @!P4 STG.E.U8 desc[UR52][R42.64+0xa8], R45 ;  /* 0x0000a82d2a00c986 */ /* 0x0001e2000c101134 */
[----:B------:R-:W-:-:S13]  /*33f50*/  ISETP.LT.OR P4, PT, R29, 0xaa, !P5 ;  /* 0x000000aa1d00780c */ /* 0x000fda0006f81670 */
[----:B------:R-:W1:Y:S01]  /*33f60*/  @!P4 LDC.64 R10, c[0x0][0x5c0] ;  /* 0x00017000ff0acb82 */ /* 0x000e620000000a00 */
[----:B0-----:R-:W-:Y:S01]  /*33f70*/  F2FP.SATFINITE.E4M3.F32.PACK_AB_MERGE_C R43, RZ, R38, RZ ;  /* 0x00000026ff2b723e */ /* 0x001fe200048070ff */
[----:B-----5:R-:W-:Y:S02]  /*33f80*/  FMUL R38, R194, UR4 ;  /* 0x00000004c2267c20 */ /* 0x020fe40008400000 */
[----:B------:R-:W5:Y:S01]  /*33f90*/  LDL.LU R194, [R1+0x48c] ;  /* 0x00048c0001c27983 */ /* 0x000f620000300800 */
[C---:B------:R-:W-:Y:S02]  /*33fa0*/  LOP3.LUT P1, RZ, R2.reuse, 0x400, RZ, 0xc0, !PT ;  /* 0x0000040002ff7812 */ /* 0x040fe4000782c0ff */
[C---:B------:R-:W-:Y:S02]  /*33fb0*/  LOP3.LUT P0, RZ, R2.reuse, 0x80, RZ, 0xc0, !PT ;  /* 0x0000008002ff7812 */ /* 0x040fe4000780c0ff */
[----:B------:R-:W-:Y:S02]  /*33fc0*/  LOP3.LUT P2, RZ, R2, 0x40, RZ, 0xc0, !PT ;  /* 0x0000004002ff7812 */ /* 0x000fe4000784c0ff */
[----:B------:R-:W-:-:S02]  /*33fd0*/  F2FP.SATFINITE.E4M3.F32.PACK_AB_MERGE_C R45, RZ, R38, RZ ;  /* 0x00000026ff2d723e */ /* 0x000fc400048070ff */
[----:B-1----:R-:W-:-:S05]  /*33fe0*/  @!P4 IADD3 R10, P5, R24, R10, RZ ;  /* 0x0000000a180ac210 */ /* 0x002fca0007fbe0ff */
[----:B------:R-:W-:Y:S02]  /*33ff0*/  @!P4 IMAD.X R11, R31, 0x1, R11, P5 ;  /* 0x000000011f0bc824 */ /* 0x000fe400028e060b */
[----:B------:R-:W-:Y:S02]  /*34000*/  FMUL R38, R193, UR4 ;  /* 0x00000004c1267c20 */ /* 0x000fe40008400000 */
[----:B------:R-:W5:Y:S04]  /*34010*/  LDL.LU R193, [R1+0x490] ;  /* 0x0004900001c17983 */ /* 0x000f680000300800 */
[----:B------:R0:W-:Y:S01]  /*34020*/  @!P4 STG.E.U8 desc[UR52][R10.64+0xa9], R39 ;  /* 0x0000a9270a00c986 */ /* 0x0001e2000c101134 */
[----:B------:R-:W-:-:S03]  /*34030*/  LOP3.LUT P4, RZ, R2, 0x20, RZ, 0xc0, !PT ;  /* 0x0000002002ff7812 */ /* 0x000fc6000788c0ff */
[----:B------:R-:W-:Y:S04]  /*34040*/  @!P1 STG.E.U8 desc[UR52][R36.64+0xa8], R41 ;  /* 0x0000a82924009986 */ /* 0x000fe8000c101134 */
[----:B------:R1:W-:Y:S01]  /*34050*/  @!P0 STG.E.U8 desc[UR52][R34.64+0xa9], R43 ;  /* 0x0000a92b22008986 */ /* 0x0003e2000c101134 */
[----:B0-----:R-:W-:Y:S01]  /*34060*/  F2FP.SATFINITE.E4M3.F32.PACK_AB_MERGE_C R11, RZ, R38, RZ ;  /* 0x00000026ff0b723e */ /* 0x001fe200048070ff */
[----:B----4-:R-:W-:Y:S02]  /*34070*/  FMUL R10, R192, UR4 ;  /* 0x00000004c00a7c20 */ /* 0x010fe40008400000 */
[----:B------:R-:W-:Y:S03]  /*34080*/  @!P2 STG.E.U8 desc[UR52][R32.64+0xa0], R45 ;  /* 0x0000a02d2000a986 */ /* 0x000fe6000c101134 */
[----:B-1----:R-:W-:Y:S01]  /*34090*/  F2FP.SATFINITE.E4M3.F32.PACK_AB_MERGE_C R35, RZ, R10, RZ ;  /* 0x0000000aff23723e */ /* 0x002fe200048070ff */
[----:B------:R0:W-:Y:S04]  /*340a0*/  @!P4 STG.E.U8 desc[UR52][R26.64+0xa1], R11 ;  /* 0x0000a10b1a00c986 */ /* 0x0001e8000c101134 */
[----:B------:R-:W4:Y:S01]  /*340b0*/  LDL.LU R192, [R1+0x494] ;  /* 0x0004940001c07983 */ /* 0x000f220000300800 */
[----:B---3--:R-:W-:-:S03]  /*340c0*/  FMUL R10, R191, UR4 ;  /* 0x00000004bf0a7c20 */ /* 0x008fc60008400000 */
[----:B------:R-:W3:Y:S02]  /*340d0*/  LDL.LU R191, [R1+0x498] ;  /* 0x0004980001bf7983 */ /* 0x000ee40000300800 */
[----:B0-----:R-:W-:Y:S01]  /*340e0*/  F2FP.SATFINITE.E4M3.F32.PACK_AB_MERGE_C R11, RZ, R10, RZ ;  /* 0x0000000aff0b723e */ /* 0x001fe200048070ff */
[----:B------:R-:W-:-:S05]  /*340f0*/  FMUL R10, R195, UR4 ;  /* 0x00000004c30a7c20 */ /* 0x000fca0008400000 */
[----:B------:R-:W-:Y:S01]  /*34100*/  F2FP.SATFINITE.E4M3.F32.PACK_AB_MERGE_C R27, RZ, R10, RZ ;  /* 0x0000000aff1b723e */ /* 0x000fe200048070ff */
[----:B--2---:R-:W-:Y:S02]  /*34110*/  FMUL R10, R190, UR4 ;  /* 0x00000004be0a7c20 */ /* 0x004fe40008400000 */
[----:B------:R-:W2:Y:S01]  /*34120*/  LDL.LU R190, [R1+0x49c] ;  /* 0x00049c0001be7983 */ /* 0x000ea20000300800 */
[C---:B------:R-:W-:Y:S02]  /*34130*/  LOP3.LUT P6, RZ, R0.reuse, 0x100, RZ, 0xc0, !PT ;  /* 0x0000010000ff7812 */ /* 0x040fe400078cc0ff */
[----:B------:R-:W-:-:S11]  /*34140*/  LOP3.LUT P3, RZ, R0, 0x20, RZ, 0xc0, !PT ;  /* 0x0000002000ff7812 */ /* 0x000fd6000786c0ff */
[----:B------:R-:W0:Y:S08]  /*34150*/  @!P6 LDC.64 R38, c[0x0][0x5c0] ;  /* 0x00017000ff26eb82 */ /* 0x000e300000000a00 */
[----:B------:R-:W1:Y:S01]  /*34160*/  @!P3 LDC.64 R36, c[0x0][0x5c0] ;  /* 0x00017000ff24bb82 */ /* 0x000e620000000a00 */
[----:B------:R-:W-:Y:S02]  /*34170*/  F2FP.SATFINITE.E4M3.F32.PACK_AB_MERGE_C R33, RZ, R10, RZ ;  /* 0x0000000aff21723e */ /* 0x000fe400048070ff */
[----:B------:R-:W-:-:S02]  /*34180*/  LOP3.LUT P5, RZ, R2, 0x4, RZ, 0xc0, !PT ;  /* 0x0000000402ff7812 */ /* 0x000fc400078ac0ff */
[----:B0-----:R-:W-:-:S05]  /*34190*/  @!P6 IADD3 R112, P4, R112, R38, RZ ;  /* 0x000000267070e210 */ /* 0x001fca0007f9e0ff */
[----:B------:R-:W-:Y:S01]  /*341a0*/  @!P6 IMAD.X R113, R111, 0x1, R39, P4 ;  /* 0x000000016f71e824 */ /* 0x000fe200020e0627 */
[----:B-1----:R-:W-:-:S05]  /*341b0*/  @!P3 IADD3 R110, P4, R110, R36, RZ ;  /* 0x000000246e6eb210 */ /* 0x002fca0007f9e0ff */
[----:B------:R-:W-:Y:S01]  /*341c0*/  @!P3 IMAD.X R111, R109, 0x1, R37, P4 ;  /* 0x000000016d6fb824 */ /* 0x000fe200020e0625 */
[----:B------:R-:W-:Y:S01]  /*341d0*/  LOP3.LUT P4, RZ, R2, 0x10, RZ, 0xc0, !PT ;  /* 0x0000001002ff7812 */ /* 0x000fe2000788c0ff */
[----:B------:R-:W-:Y:S01]  /*341e0*/  @!P6 STG.E.U8 desc[UR52][R112.64+0xa0], R35 ;  /* 0x0000a0237000e986 */ /* 0x000fe2000c101134 */
[----:B-----5:R-:W-:-:S03]  /*341f0*/  FMUL R10, R194, UR4 ;  /* 0x00000004c20a7c20 */ /* 0x020fc60008400000 */
[----:B------:R-:W5:Y:S04]  /*34200*/  LDL.LU R194, [R1+0x4a0] ;  /* 0x0004a00001c27983 */ /* 0x000f680000300800 */
[----:B------:R0:W-:Y:S04]  /*34210*/  @!P3 STG.E.U8 desc[UR52][R110.64+0xa1], R11 ;  /* 0x0000a10b6e00b986 */ /* 0x0001e8000c101134 */
[----:B------:R-:W-:Y:S01]  /*34220*/  @!P4 STG.E.U8 desc[UR52][R22.64+0xa8], R27 ;  /* 0x0000a81b1600c986 */ /* 0x000fe2000c101134 */
[----:B0-----:R-:W-:-:S03]  /*34230*/  F2FP.SATFINITE.E4M3.F32.PACK_AB_MERGE_C R11, RZ, R10, RZ ;  /* 0x0000000aff0b723e */ /* 0x001fc600048070ff */
[----:B------:R0:W-:Y:S01]  /*34240*/  @!P5 STG.E.U8 desc[UR52][R20.64+0xa9], R33 ;  /* 0x0000a9211400d986 */ /* 0x0001e2000c101134 */
[----:B------:R-:W-:-:S03]  /*34250*/  FMUL R10, R193, UR4 ;  /* 0x00000004c10a7c20 */ /* 0x000fc60008400000 */
[----:B------:R-:W5:Y:S02]  /*34260*/  LDL.LU R193, [R1+0x4a4] ;  /* 0x0004a40001c17983 */ /* 0x000f640000300800 */
[----:B0-----:R-:W-:Y:S02]  /*34270*/  F2FP.SATFINITE.E4M3.F32.PACK_AB_MERGE_C R21, RZ, R10, RZ ;  /* 0x0000000aff15723e */ /* 0x001fe400048070ff */
[C---:B------:R-:W-:Y:S02]  /*34280*/  LOP3.LUT P1, RZ, R12.reuse, 0x8, RZ, 0xc0, !PT ;  /* 0x000000080cff7812 */ /* 0x040fe4000782c0ff */
[C---:B------:R-:W-:Y:S02]  /*34290*/  LOP3.LUT P0, RZ, R12.reuse, 0x4, RZ, 0xc0, !PT ;  /* 0x000000040cff7812 */ /* 0x040fe4000780c0ff */
[C---:B------:R-:W-:Y:S02]  /*342a0*/  LOP3.LUT P2, RZ, R12.reuse, 0x2, RZ, 0xc0, !PT ;  /* 0x000000020cff7812 */ /* 0x040fe4000784c0ff */
[----:B------:R-:W-:-:S02]  /*342b0*/  LOP3.LUT P3, RZ, R12, 0x1, RZ, 0xc0, !PT ;  /* 0x000000010cff7812 */ /* 0x000fc4000786c0ff */
[----:B------:R-:W-:-:S07]  /*342c0*/  ISETP.GE.AND P5, PT, R28, 0x101, PT ;  /* 0x000001011c00780c */ /* 0x000fce0003fa6270 */
[----:B------:R-:W0:Y:S08]  /*342d0*/  @!P0 LDC.64 R32, c[0x0][0x5c0] ;  /* 0x00017000ff208b82 */ /* 0x000e300000000a00 */
[----:B------:R-:W1:Y:S01]  /*342e0*/  @!P3 LDC.64 R34, c[0x0][0x5c0] ;  /* 0x00017000ff22bb82 */ /* 0x000e620000000a00 */
[----:B----4-:R-:W-:Y:S02]  /*342f0*/  FMUL R10, R192, UR4 ;  /* 0x00000004c00a7c20 */ /* 0x010fe40008400000 */
[----:B------:R-:W4:Y:S03]  /*34300*/  LDL.LU R192, [R1+0x4a8] ;  /* 0x0004a80001c07983 */ /* 0x000f260000300800 */
[----:B------:R-:W-:Y:S01]  /*34310*/  F2FP.SATFINITE.E4M3.F32.PACK_AB_MERGE_C R23, RZ, R10, RZ ;  /* 0x0000000aff17723e */ /* 0x000fe200048070ff */
[----:B---3--:R-:W-:-:S02]  /*34320*/  FMUL R10, R191, UR4 ;  /* 0x00000004bf0a7c20 */ /* 0x008fc40008400000 */
[----:B------:R-:W3:Y:S01]  /*34330*/  LDL.LU R191, [R1+0x4ac] ;  /* 0x0004ac0001bf7983 */ /* 0x000ee20000300800 */
[----:B--2---:R-:W-:-:S03]  /*34340*/  FMUL R12, R190, UR4 ;  /* 0x00000004be0c7c20 */ /* 0x004fc60008400000 */
[----:B------:R-:W2:Y:S01]  /*34350*/  LDL.LU R190, [R1+0x4b0] ;  /* 0x0004b00001be7983 */ /* 0x000ea20000300800 */
[----:B-1----:R-:W-:-:S05]  /*34360*/  @!P3 IADD3 R108, P4, R108, R34, RZ ;  /* 0x000000226c6cb210 */ /* 0x002fca0007f9e0ff */
[----:B------:R-:W-:Y:S02]  /*34370*/  @!P3 IMAD.X R109, R105, 0x1, R35, P4 ;  /* 0x00000001696db824 */ /* 0x000fe400020e0623 */
[----:B------:R-:W1:Y:S03]  /*34380*/  @!P2 LDC.64 R34, c[0x0][0x5c0] ;  /* 0x00017000ff22ab82 */ /* 0x000e660000000a00 */
[----:B------:R0:W-:Y:S01]  /*34390*/  @!P3 STG.E.U8 desc[UR52][R108.64+0xa8], R11 ;  /* 0x0000a80b6c00b986 */ /* 0x0001e2000c101134 */
[C---:B------:R-:W-:Y:S02]  /*343a0*/  LOP3.LUT P4, RZ, R2.reuse, 0x8, RZ, 0xc0, !PT ;  /* 0x0000000802ff7812 */ /* 0x040fe4000788c0ff */
[----:B------:R-:W-:Y:S02]  /*343b0*/  LOP3.LUT P6, RZ, R2, 0x2, RZ, 0xc0, !PT ;  /* 0x0000000202ff7812 */ /* 0x000fe400078cc0ff */
[----:B-1----:R-:W-:-:S05]  /*343c0*/  @!P2 IADD3 R104, P3, R104, R34, RZ ;  /* 0x000000226868a210 */ /* 0x002fca0007f7e0ff */
[----:B------:R-:W-:Y:S02]  /*343d0*/  @!P2 IMAD.X R105, R30, 0x1, R35, P3 ;  /* 0x000000011e69a824 */ /* 0x000fe400018e0623 */
[----:B------:R-:W1:Y:S03]  /*343e0*/  @!P1 LDC.64 R34, c[0x0][0x5c0] ;  /* 0x00017000ff229b82 */ /* 0x000e660000000a00 */
[----:B------:R-:W-:Y:S01]  /*343f0*/  @!P2 STG.E.U8 desc[UR52][R104.64+0xa9], R21 ;  /* 0x0000a9156800a986 */ /* 0x000fe2000c101134 */
[C---:B------:R-:W-:Y:S02]  /*34400*/  ISETP.LT.OR P2, PT, R29.reuse, 0xa9, !P5 ;  /* 0x000000a91d00780c */ /* 0x040fe40006f41670 */
[----:B------:R-:W-:Y:S02]  /*34410*/  ISETP.LT.OR P3, PT, R29, 0xaa, !P5 ;  /* 0x000000aa1d00780c */ /* 0x000fe40006f61670 */
[----:B------:R-:W-:Y:S01]  /*34420*/  F2FP.SATFINITE.E4M3.F32.PACK_AB_MERGE_C R27, RZ, R10, RZ ;  /* 0x0000000aff1b723e */ /* 0x000fe200048070ff */
[----:B------:R0:W-:Y:S02]  /*34430*/  @!P4 STG.E.U8 desc[UR52][R18.64+0xa0], R23 ;  /* 0x0000a0171200c986 */ /* 0x0001e4000c101134 */
[----:B0-----:R-:W-:-:S02]  /*34440*/  @!P0 IADD3 R10, P4, R25, R32, RZ ;  /* 0x00000020190a8210 */ /* 0x001fc40007f9e0ff */
[----:B------:R0:W-:Y:S01]  /*34450*/  @!P6 STG.E.U8 desc[UR52][R16.64+0xa1], R27 ;  /* 0x0000a11b1000e986 */ /* 0x0001e2000c101134 */
[----:B------:R-:W-:-:S03]  /*34460*/  ISETP.GE.AND P6, PT, R28, 0x109, PT ;  /* 0x000001091c00780c */ /* 0x000fc60003fc6270 */
[----:B------:R-:W0:Y:S01]  /*34470*/  @!P2 LDC.64 R36, c[0x0][0x5c0] ;  /* 0x00017000ff24ab82 */ /* 0x000e220000000a00 */
[----:B------:R-:W-:Y:S01]  /*34480*/  @!P0 IMAD.X R11, R15, 0x1, R33, P4 ;  /* 0x000000010f0b8824 */ /* 0x000fe200020e0621 */
[C---:B------:R-:W-:Y:S02]  /*34490*/  ISETP.LT.OR P4, PT, R29.reuse, 0xa9, !P6 ;  /* 0x000000a91d00780c */ /* 0x040fe40007781670 */
[----:B------:R-:W-:Y:S02]  /*344a0*/  F2FP.SATFINITE.E4M3.F32.PACK_AB_MERGE_C R19, RZ, R12, RZ ;  /* 0x0000000cff13723e */ /* 0x000fe400048070ff */
[----:B------:R-:W-:Y:S02]  /*344b0*/  ISETP.LT.OR P5, PT, R29, 0xaa, !P6 ;  /* 0x000000aa1d00780c */ /* 0x000fe400077a1670 */
[----:B------:R-:W0:Y:S01]  /*344c0*/  @!P3 LDC.64 R22, c[0x0][0x5c0] ;  /* 0x00017000ff16bb82 */ /* 0x000e220000000a00 */
[----:B------:R0:W-:Y:S01]  /*344d0*/  @!P0 STG.E.U8 desc[UR52][R10.64+0xa0], R19 ;  /* 0x0000a0130a008986 */ /* 0x0001e2000c101134 */
[----:B-1----:R-:W-:Y:S01]  /*344e0*/  @!P1 IADD3 R14, P0, R14, R34, RZ ;  /* 0x000000220e0e9210 */ /* 0x002fe20007f1e0ff */
[----:B-----5:R-:W-:-:S04]  /*344f0*/  FMUL R12, R194, UR4 ;  /* 0x00000004c20c7c20 */ /* 0x020fc80008400000 */
[----:B------:R-:W-:Y:S01]  /*34500*/  @!P1 IMAD.X R15, R13, 0x1, R35, P0 ;  /* 0x000000010d0f9824 */ /* 0x000fe200000e0623 */
[----:B0-----:R-:W0:Y:S01]  /*34510*/  @!P4 LDC.64 R26, c[0x0][0x5c0] ;  /* 0x00017000ff1acb82 */ /* 0x001e220000000a00 */
[----:B------:R-:W-:-:S07]  /*34520*/  F2FP.SATFINITE.E4M3.F32.PACK_AB_MERGE_C R21, RZ, R12, RZ ;  /* 0x0000000cff15723e */ /* 0x000fce00048070ff */
[----:B------:R-:W1:Y:S01]  /*34530*/  @!P5 LDC.64 R28, c[0x0][0x5c0] ;  /* 0x00017000ff1cdb82 */ /* 0x000e620000000a00 */
[----:B------:R1:W-:Y:S01]  /*34540*/  @!P1 STG.E.U8 desc[UR52][R14.64+0xa1], R21 ;  /* 0x0000a1150e009986 */ /* 0x0003e2000c101134 */
[----:B------:R-:W-:-:S04]  /*34550*/  @!P2 IADD3 R12, P0, P1, R24, R36, R9 ;  /* 0x00000024180ca210 */ /* 0x000fc8000791e009 */
[----:B------:R-:W-:Y:S02]  /*34560*/  @!P2 IADD3.X R13, R31, R37, R8, P0, P1 ;  /* 0x000000251f0da210 */ /* 0x000fe400007e2408 */
[----:B------:R-:W-:-:S04]  /*34570*/  @!P3 IADD3 R16, P0, P1, R24, R22, R9 ;  /* 0x000000161810b210 */ /* 0x000fc8000791e009 */
[----:B------:R-:W-:Y:S02]  /*34580*/  @!P3 IADD3.X R17, R31, R23, R8, P0, P1 ;  /* 0x000000171f11b210 */ /* 0x000fe400007e2408 */
[----:B------:R-:W-:Y:S01]  /*34590*/  @!P4 IADD3 R11, P0, P1, R3, R24, R9 ;  /* 0x00000018030bc210 */ /* 0x000fe2000791e009 */
[----:B------:R-:W-:-:S03]  /*345a0*/  FMUL R10, R193, UR4 ;  /* 0x00000004c10a7c20 */ /* 0x000fc60008400000 */
[----:B------:R-:W-:Y:S02]  /*345b0*/  @!P4 IADD3.X R20, R4, R31, R8, P0, P1 ;  /* 0x0000001f0414c210 */ /* 0x000fe400007e2408 */
[----:B------:R-:W-:Y:S02]  /*345c0*/  F2FP.SATFINITE.E4M3.F32.PACK_AB_MERGE_C R23, RZ, R10, RZ ;  /* 0x0000000aff17723e */ /* 0x000fe400048070ff */
[----:B------:R-:W-:-:S03]  /*345d0*/  @!P5 IADD3 R25, P0, P1, R3, R24, R9 ;  /* 0x000000180319d210 */ /* 0x000fc6000791e009 */
[----:B------:R1:W-:Y:S01]  /*345e0*/  @!P2 STG.E.U8 desc[UR52][R12.64+0xa8], R23 ;  /* 0x0000a8170c00a986 */ /* 0x0003e2000c101134 */
[----:B0-----:R-:W-:Y:S02]  /*345f0*/  @!P4 IADD3 R10, P2, R11, R26, RZ ;  /* 0x0000001a0b0ac210 */ /* 0x001fe40007f5e0ff */
[----:B------:R-:W-:Y:S02]  /*34600*/  @!P5 IADD3.X R22, R4, R31, R8, P0, P1 ;  /* 0x0000001f0416d210 */ /* 0x000fe400007e2408 */
[----:B-1----:R-:W-:Y:S01]  /*34610*/  @!P5 IADD3 R14, P0, R25, R28, RZ ;  /* 0x0000001c190ed210 */ /* 0x002fe20007f1e0ff */
[----:B------:R-:W-:Y:S02]  /*34620*/  @!P4 IMAD.X R11, R20, 0x1, R27, P2 ;  /* 0x00000001140bc824 */ /* 0x000fe400010e061b */
[----:B----4-:R-:W-:Y:S01]  /*34630*/  FMUL R15, R192, UR4 ;  /* 0x00000004c00f7c20 */ /* 0x010fe20008400000 */
[----:B---3--:R-:W-:-:S04]  /*34640*/  FMUL R18, R191, UR4 ;  /* 0x00000004bf127c20 */ /* 0x008fc80008400000 */
[----:B------:R-:W-:Y:S01]  /*34650*/  F2FP.SATFINITE.E4M3.F32.PACK_AB_MERGE_C R21, RZ, R15, RZ ;  /* 0x0000000fff15723e */ /* 0x000fe200048070ff */
[----:B------:R-:W-:Y:S01]  /*34660*/  @!P5 IMAD.X R15, R22, 0x1, R29, P0 ;  /* 0x00000001160fd824 */ /* 0x000fe200000e061d */
[----:B------:R-:W-:-:S03]  /*34670*/  F2FP.SATFINITE.E4M3.F32.PACK_AB_MERGE_C R25, RZ, R18, RZ ;  /* 0x00000012ff19723e */ /* 0x000fc600048070ff */
[----:B------:R3:W-:Y:S04]  /*34680*/  @!P3 STG.E.U8 desc[UR52][R16.64+0xa9], R21 ;  /* 0x0000a9151000b986 */ /* 0x0007e8000c101134 */
[----:B------:R3:W-:Y:S01]  /*34690*/  @!P4 STG.E.U8 desc[UR52][R10.64+0xa8], R25 ;  /* 0x0000a8190a00c986 */ /* 0x0007e2000c101134 */
[----:B--2---:R-:W-:-:S05]  /*346a0*/  FMUL R19, R190, UR4 ;  /* 0x00000004be137c20 */ /* 0x004fca0008400000 */
[----:B------:R-:W-:-:S05]  /*346b0*/  F2FP.SATFINITE.E4M3.F32.PACK_AB_MERGE_C R19, RZ, R19, RZ ;  /* 0x00000013ff13723e */ /* 0x000fca00048070ff */
[----:B------:R3:W-:Y:S02]  /*346c0*/  @!P5 STG.E.U8 desc[UR52][R14.64+0xa9], R19 ;  /* 0x0000a9130e00d986 */ /* 0x0007e4000c101134 */
.L_x_41:
[----:B------:R-:W-:Y:S05]  /*346d0*/  BSYNC B0 ;  /* 0x0000000000007941 */ /* 0x000fea0003800000 */
.L_x_37:
[----:B0-23--:R-:W2:Y:S04]  /*346e0*/  LDL.LU R11, [R1+0x4d0] ;  /* 0x0004d000010b7983 */ /* 0x00dea80000300800 */
[----:B-----5:R-:W2:Y:S01]  /*346f0*/  LDL.LU R10, [R1+0x4d4] ;  /* 0x0004d400010a7983 */ /* 0x020ea20000300800 */
[----:B------:R-:W-:Y:S01]  /*34700*/  ULDC UR6, c[0x0][0xc] ;  /* 0x0000030000067ab9 */ /* 0x000fe20000000800 */
[----:B------:R-:W-:Y:S01]  /*34710*/  ULDC UR7, c[0x0][0x10] ;  /* 0x0000040000077ab9 */ /* 0x000fe20000000800 */
[----:B------:R-:W2:Y:S01]  /*34720*/  LDC R13, c[0x0][0x14] ;  /* 0x00000500ff0d7b82 */ /* 0x000ea20000000800 */
[----:B------:R-:W-:Y:S01]  /*34730*/  UIMAD.WIDE.U32 UR6, UR6, UR7, URZ ;  /* 0x00000007060672a5 */ /* 0x000fe2000f8e003f */
[----:B------:R-:W-:-:S05]  /*34740*/  IMAD.MOV.U32 R12, RZ, RZ, -0x1 ;  /* 0xffffffffff0c7424 */ /* 0x000fca00078e00ff */
[----:B--2---:R-:W-:-:S04]  /*34750*/  IMAD.WIDE.U32 R10, R13, UR6, R10 ;  /* 0x000000060d0a7c25 */ /* 0x004fc8000f8e000a */
[----:B------:R-:W-:Y:S01]  /*34760*/  IMAD R13, R13, UR7, RZ ;  /* 0x000000070d0d7c24 */ /* 0x000fe2000f8e02ff */
[----:B------:R-:W-:Y:S01]  /*34770*/  ULDC.64 UR6, c[0x0][0x650] ;  /* 0x0001940000067ab9 */ /* 0x000fe20000000a00 */
[----:B------:R-:W-:Y:S01]  /*34780*/  IMAD.MOV.U32 R27, RZ, RZ, R10 ;  /* 0x000000ffff1b7224 */ /* 0x000fe200078e000a */
[----:B------:R-:W-:Y:S01]  /*34790*/  ISETP.GE.U32.AND P0, PT, R10, UR6, PT ;  /* 0x000000060a007c0c */ /* 0x000fe2000bf06070 */
[----:B------:R-:W-:Y:S01]  /*347a0*/  IMAD.IADD R29, R11, 0x1, R13 ;  /* 0x000000010b1d7824 */ /* 0x000fe200078e020d */
[----:B------:R-:W-:Y:S01]  /*347b0*/  UMOV UR6, 0xffffffff ;  /* 0xffffffff00067882 */ /* 0x000fe20000000000 */
[----:B------:R-:W-:Y:S01]  /*347c0*/  PRMT R11, RZ, 0x7610, R11 ;  /* 0x00007610ff0b7816 */ /* 0x000fe2000000000b */
[----:B------:R-:W-:Y:S02]  /*347d0*/  IMAD.U32 R10, RZ, RZ, UR6 ;  /* 0x00000006ff0a7e24 */ /* 0x000fe4000f8e00ff */
[----:B------:R0:W-:Y:S01]  /*347e0*/  STL [R1+0x4d0], R29 ;  /* 0x0004d01d01007387 */ /* 0x0001e20000100800 */
[----:B------:R-:W-:-:S03]  /*347f0*/  ISETP.GE.U32.AND.EX P0, PT, R29, UR7, PT, P0 ;  /* 0x000000071d007c0c */ /* 0x000fc6000bf06100 */
[----:B------:R0:W-:Y:S04]  /*34800*/  STL [R1+0x4c8], R12 ;  /* 0x0004c80c01007387 */ /* 0x0001e80000100800 */
[----:B------:R0:W-:Y:S04]  /*34810*/  STL [R1+0x4d4], R27 ;  /* 0x0004d41b01007387 */ /* 0x0001e80000100800 */
[----:B------:R0:W-:Y:S02]  /*34820*/  STL [R1+0x4bc], R10 ;  /* 0x0004bc0a01007387 */ /* 0x0001e40000100800 */
[----:B------:R-:W-:Y:S05]  /*34830*/  @P0 BRA `(.L_x_42) ;  /* 0x0000000400800947 */ /* 0x000fea0003800000 */
[----:B------:R-:W0:Y:S01]  /*34840*/  S2R R22, SR_CTAID.X ;  /* 0x0000000000167919 */ /* 0x000e220000002500 */
[----:B------:R-:W2:Y:S01]  /*34850*/  LDC.64 R16, c[0x0][0x628] ;  /* 0x00018a00ff107b82 */ /* 0x000ea20000000a00 */
[----:B------:R-:W-:Y:S01]  /*34860*/  ULDC UR6, c[0x0][0x150] ;  /* 0x0000540000067ab9 */ /* 0x000fe20000000800 */
[----:B------:R-:W-:Y:S01]  /*34870*/  IMAD.MOV.U32 R14, RZ, RZ, R27 ;  /* 0x000000ffff0e7224 */ /* 0x000fe200078e001b */
[----:B------:R-:W3:Y:S01]  /*34880*/  S2R R24, SR_CTAID.Y ;  /* 0x0000000000187919 */ /* 0x000ee20000002600 */
[----:B------:R-:W-:-:S04]  /*34890*/  IMAD.MOV.U32 R15, RZ, RZ, R29 ;  /* 0x000000ffff0f7224 */ /* 0x000fc800078e001d */
[----:B------:R-:W4:Y:S08]  /*348a0*/  LDC R25, c[0x0][0x144] ;  /* 0x00005100ff197b82 */ /* 0x000f300000000800 */
[----:B-1----:R-:W1:Y:S08]  /*348b0*/  LDC R18, c[0x0][0x630] ;  /* 0x00018c00ff127b82 */ /* 0x002e700000000800 */
[----:B------:R-:W1:Y:S01]  /*348c0*/  LDC.64 R20, c[0x0][0x620] ;  /* 0x00018800ff147b82 */ /* 0x000e620000000a00 */
[----:B--2---:R-:W-:-:S04]  /*348d0*/  ISETP.NE.U32.AND P0, PT, R16, RZ, PT ;  /* 0x000000ff1000720c */ /* 0x004fc80003f05070 */
[----:B------:R-:W-:Y:S02]  /*348e0*/  ISETP.NE.AND.EX P0, PT, R17, RZ, PT, P0 ;  /* 0x000000ff1100720c */ /* 0x000fe40003f05300 */
[----:B0-----:R-:W-:-:S05]  /*348f0*/  I2FP.F32.U32 R10, R22 ;  /* 0x00000016000a7245 */ /* 0x001fca0000201000 */
[----:B------:R-:W-:-:S04]  /*34900*/  FMUL R10, R10, UR6 ;  /* 0x000000060a0a7c20 */ /* 0x000fc80008400000 */
[----:B------:R0:W2:Y:S02]  /*34910*/  F2I.U32.TRUNC.NTZ R23, R10 ;  /* 0x0000000a00177305 */ /* 0x0000a4000020f000 */
[----:B---34-:R-:W-:Y:S05]  /*34920*/  @!P0 BRA `(.L_x_43) ;  /* 0x0000000000288947 */ /* 0x018fea0003800000 */
[----:B0-----:R-:W0:Y:S02]  /*34930*/  LDC R10, c[0x0][0x634] ;  /* 0x00018d00ff0a7b82 */ /* 0x001e240000000800 */
[----:B0-----:R-:W-:-:S05]  /*34940*/  IADD3 R15, P0, R27, R10, RZ ;  /* 0x0000000a1b0f7210 */ /* 0x001fca0007f1e0ff */
        /* <DEDUP_REMOVED lines=8> */
.L_x_43:
[-CC-:B-1----:R-:W-:Y:S01]  /*349d0*/  SHF.R.U64 R33, R14, R18.reuse, R15.reuse ;  /* 0x000000120e217219 */ /* 0x182fe2000000120f */
[----:B------:R-:W1:Y:S01]  /*349e0*/  LDC.64 R30, c[0x0][0x640] ;  /* 0x00019000ff1e7b82 */ /* 0x000e620000000a00 */
[----:B0-----:R-:W-:Y:S01]  /*349f0*/  SHF.R.U32.HI R10, RZ, R18, R15 ;  /* 0x00000012ff0a7219 */ /* 0x001fe2000001160f */
[----:B--2---:R-:W-:Y:S01]  /*34a00*/  IMAD.MOV R23, RZ, RZ, -R23 ;  /* 0x000000ffff177224 */ /* 0x004fe200078e0a17 */
[----:B------:R-:W-:Y:S01]  /*34a10*/  IADD3 R13, P0, RZ, -R33, RZ ;  /* 0x80000021ff0d7210 */ /* 0x000fe20007f1e0ff */
[----:B------:R-:W-:Y:S01]  /*34a20*/  ULDC UR6, c[0x0][0x154] ;  /* 0x0000550000067ab9 */ /* 0x000fe20000000800 */
[----:B------:R-:W-:Y:S02]  /*34a30*/  IMAD.MOV.U32 R15, RZ, RZ, 0x1 ;  /* 0x00000001ff0f7424 */ /* 0x000fe400078e00ff */
[----:B------:R-:W-:Y:S01]  /*34a40*/  IMAD R23, R25, R23, R22 ;  /* 0x0000001719177224 */ /* 0x000fe200078e0216 */
[----:B------:R-:W0:Y:S01]  /*34a50*/  LDC R14, c[0x0][0x618] ;  /* 0x00018600ff0e7b82 */ /* 0x000e220000000800 */
[----:B------:R-:W-:-:S02]  /*34a60*/  IMAD.X R11, RZ, RZ, ~R10, P0 ;  /* 0x000000ffff0b7224 */ /* 0x000fc400000e0e0a */
[----:B------:R-:W-:Y:S02]  /*34a70*/  IMAD.MOV.U32 R10, RZ, RZ, R27 ;  /* 0x000000ffff0a7224 */ /* 0x000fe400078e001b */
[-C--:B------:R-:W-:Y:S02]  /*34a80*/  IMAD R12, R11, R20.reuse, RZ ;  /* 0x000000140b0c7224 */ /* 0x080fe400078e02ff */
[----:B------:R-:W-:Y:S01]  /*34a90*/  IMAD.MOV.U32 R11, RZ, RZ, R29 ;  /* 0x000000ffff0b7224 */ /* 0x000fe200078e001d */
[----:B------:R-:W2:Y:S01]  /*34aa0*/  LDC R26, c[0x0][0x608] ;  /* 0x00018200ff1a7b82 */ /* 0x000ea20000000800 */
[----:B------:R-:W-:-:S04]  /*34ab0*/  IMAD.WIDE.U32 R10, R13, R20, R10 ;  /* 0x000000140d0a7225 */ /* 0x000fc800078e000a */
[----:B------:R-:W-:-:S03]  /*34ac0*/  IMAD R13, R13, R21, R12 ;  /* 0x000000150d0d7224 */ /* 0x000fc600078e020c */
[----:B------:R-:W3:Y:S01]  /*34ad0*/  LDC R28, c[0x0][0x658] ;  /* 0x00019600ff1c7b82 */ /* 0x000ee20000000800 */
[----:B------:R-:W-:Y:S01]  /*34ae0*/  I2FP.F32.U32 R12, R24 ;  /* 0x00000018000c7245 */ /* 0x000fe20000201000 */
[----:B------:R-:W-:Y:S01]  /*34af0*/  IMAD.IADD R11, R11, 0x1, R13 ;  /* 0x000000010b0b7824 */ /* 0x000fe200078e020d */
[----:B-1----:R-:W-:Y:S01]  /*34b00*/  ISETP.NE.U32.AND P0, PT, R30, RZ, PT ;  /* 0x000000ff1e00720c */ /* 0x002fe20003f05070 */
[----:B------:R-:W-:Y:S02]  /*34b10*/  IMAD.MOV.U32 R13, RZ, RZ, -0x1 ;  /* 0xffffffffff0d7424 */ /* 0x000fe400078e00ff */
[----:B------:R-:W-:Y:S02]  /*34b20*/  FMUL R12, R12, UR6 ;  /* 0x000000060c0c7c20 */ /* 0x000fe40008400000 */
[----:B------:R-:W1:Y:S01]  /*34b30*/  LDC R21, c[0x0][0x148] ;  /* 0x00005200ff157b82 */ /* 0x000e620000000800 */
[----:B0-----:R-:W-:Y:S01]  /*34b40*/  SHF.R.U64 R18, R10, R14, R11 ;  /* 0x0000000e0a127219 */ /* 0x001fe2000000120b */
[----:B------:R0:W4:Y:S01]  /*34b50*/  F2I.U32.TRUNC.NTZ R19, R12 ;  /* 0x0000000c00137305 */ /* 0x000122000020f000 */
[----:B------:R-:W-:-:S02]  /*34b60*/  ISETP.NE.AND.EX P0, PT, R31, RZ, PT, P0 ;  /* 0x000000ff1f00720c */ /* 0x000fc40003f05300 */
[----:B------:R-:W-:-:S03]  /*34b70*/  SHF.R.U32.HI R11, RZ, R14, R11 ;  /* 0x0000000eff0b7219 */ /* 0x000fc6000001160b */
[----:B------:R-:W0:Y:S01]  /*34b80*/  LDC R22, c[0x0][0x600] ;  /* 0x00018000ff167b82 */ /* 0x000e220000000800 */
[-CC-:B--2---:R-:W-:Y:S02]  /*34b90*/  SHF.R.U64 R16, R18, R26.reuse, R11.reuse ;  /* 0x0000001a12107219 */ /* 0x184fe4000000120b */
[----:B------:R-:W-:-:S05]  /*34ba0*/  SHF.R.U32.HI R11, RZ, R26, R11 ;  /* 0x0000001aff0b7219 */ /* 0x000fca000001160b */
[----:B------:R-:W2:Y:S01]  /*34bb0*/  LDC R27, c[0x0][0x648] ;  /* 0x00019200ff1b7b82 */ /* 0x000ea20000000800 */
[-CC-:B---3--:R-:W-:Y:S02]  /*34bc0*/  SHF.R.U64 R20, R16, R28.reuse, R11.reuse ;  /* 0x0000001c10147219 */ /* 0x188fe4000000120b */
[-C--:B------:R-:W-:Y:S02]  /*34bd0*/  SHF.L.U32 R13, R13, R28.reuse, RZ ;  /* 0x0000001c0d0d7219 */ /* 0x080fe400000006ff */
[-C--:B------:R-:W-:Y:S01]  /*34be0*/  SHF.R.U32.HI R11, RZ, R28.reuse, R11 ;  /* 0x0000001cff0b7219 */ /* 0x080fe2000001160b */
[----:B------:R-:W-:Y:S01]  /*34bf0*/  IMAD.MOV.U32 R10, RZ, RZ, R20 ;  /* 0x000000ffff0a7224 */ /* 0x000fe200078e0014 */
[----:B------:R-:W-:Y:S01]  /*34c00*/  SHF.L.U32 R206, R15, R28, RZ ;  /* 0x0000001c0fce7219 */ /* 0x000fe200000006ff */
[----:B------:R-:W3:Y:S01]  /*34c10*/  LDC R29, c[0x0][0x638] ;  /* 0x00018e00ff1d7b82 */ /* 0x000ee20000000800 */
[----:B------:R-:W-:-:S07]  /*34c20*/  LOP3.LUT R25, RZ, R13, RZ, 0x33, !PT ;  /* 0x0000000dff197212 */ /* 0x000fce00078e33ff */
[----:B------:R-:W0:Y:S01]  /*34c30*/  LDC R32, c[0x0][0x610] ;  /* 0x00018400ff207b82 */ /* 0x000e220000000800 */
[----:B----4-:R-:W-:Y:S05]  /*34c40*/  @!P0 BRA `(.L_x_44) ;  /* 0x0000000000288947 */ /* 0x010fea0003800000 */
[----:B------:R-:W4:Y:S02]  /*34c50*/  LDC R15, c[0x0][0x64c] ;  /* 0x00019300ff0f7b82 */ /* 0x000f240000000800 */
[----:B----4-:R-:W-:-:S05]  /*34c60*/  IADD3 R15, P0, R20, R15, RZ ;  /* 0x0000000f140f7210 */ /* 0x010fca0007f1e0ff */
[----:B------:R-:W-:-:S04]  /*34c70*/  IMAD.X R17, RZ, RZ, R11, P0 ;  /* 0x000000ffff117224 */ /* 0x000fc800000e060b */
[----:B------:R-:W-:-:S04]  /*34c80*/  IMAD.WIDE.U32 R10, R17, R30, RZ ;  /* 0x0000001e110a7225 */ /* 0x000fc800078e00ff */
[----:B0-----:R-:W-:-:S04]  /*34c90*/  IMAD.WIDE.U32 R12, P0, R15, R31, R10 ;  /* 0x0000001f0f0c7225 */ /* 0x001fc8000780000a */
[----:B------:R-:W-:-:S04]  /*34ca0*/  IMAD.WIDE.U32 R10, R15, R30, RZ ;  /* 0x0000001e0f0a7225 */ /* 0x000fc800078e00ff */
[----:B------:R-:W-:Y:S01]  /*34cb0*/  IMAD.X R15, RZ, RZ, RZ, P0 ;  /* 0x000000ffff0f7224 */ /* 0x000fe200000e06ff */
[----:B------:R-:W-:Y:S01]  /*34cc0*/  IADD3 RZ, P0, R11, R12, RZ ;  /* 0x0000000c0bff7210 */ /* 0x000fe20007f1e0ff */
[----:B------:R-:W-:-:S04]  /*34cd0*/  IMAD.MOV.U32 R14, RZ, RZ, R13 ;  /* 0x000000ffff0e7224 */ /* 0x000fc800078e000d */
[----:B------:R-:W-:-:S08]  /*34ce0*/  IMAD.WIDE.U32.X R10, R17, R31, R14, P0 ;  /* 0x0000001f110a7225 */ /* 0x000fd000000e040e */
.L_x_44:
[----:B0-----:R-:W0:Y:S01]  /*34cf0*/  LDC R12, c[0x0][0x65c] ;  /* 0x00019700ff0c7b82 */ /* 0x001e220000000800 */
[----:B--2---:R-:W-:Y:S01]  /*34d00*/  SHF.R.U64 R10, R10, R27, R11 ;  /* 0x0000001b0a0a7219 */ /* 0x004fe2000000120b */
[----:B------:R-:W-:Y:S01]  /*34d10*/  VIADD R13, R22, 0xffffffff ;  /* 0xffffffff160d7836 */ /* 0x000fe20000000000 */
[----:B------:R-:W-:Y:S01]  /*34d20*/  LOP3.LUT R15, R16, R25, RZ, 0xc0, !PT ;  /* 0x00000019100f7212 */ /* 0x000fe200078ec0ff */
[----:B------:R-:W-:Y:S01]  /*34d30*/  IMAD.MOV R19, RZ, RZ, -R19 ;  /* 0x000000ffff137224 */ /* 0x000fe200078e0a13 */
[----:B------:R-:W-:Y:S01]  /*34d40*/  R2UR UR6, R33 ;  /* 0x00000000210672ca */ /* 0x000fe200000e0000 */
[----:B------:R-:W-:Y:S01]  /*34d50*/  IMAD.MOV R11, RZ, RZ, -R10 ;  /* 0x000000ffff0b7224 */ /* 0x000fe200078e0a0a */
[----:B------:R-:W-:Y:S01]  /*34d60*/  LOP3.LUT R13, R18, R13, RZ, 0xc0, !PT ;  /* 0x0000000d120d7212 */ /* 0x000fe200078ec0ff */
[----:B------:R-:W-:Y:S02]  /*34d70*/  IMAD R206, R206, R10, R15 ;  /* 0x0000000acece7224 */ /* 0x000fe400078e020f */
[----:B---3--:R-:W-:-:S04]  /*34d80*/  IMAD R10, R11, R29, R20 ;  /* 0x0000001d0b0a7224 */ /* 0x008fc800078e0214 */
[----:B------:R-:W-:Y:S02]  /*34d90*/  IMAD R11, R10, R22, R13 ;  /* 0x000000160a0b7224 */ /* 0x000fe400078e020d */
[----:B------:R-:W-:Y:S02]  /*34da0*/  IMAD.MOV.U32 R10, RZ, RZ, 0x1 ;  /* 0x00000001ff0a7424 */ /* 0x000fe400078e00ff */
[----:B------:R-:W-:-:S05]  /*34db0*/  IMAD.U32 R13, RZ, RZ, UR6 ;  /* 0x00000006ff0d7e24 */ /* 0x000fca000f8e00ff */
[----:B------:R2:W-:Y:S01]  /*34dc0*/  STL [R1+0x4bc], R13 ;  /* 0x0004bc0d01007387 */ /* 0x0005e20000100800 */
[----:B0-----:R-:W-:-:S13]  /*34dd0*/  ISETP.NE.AND P0, PT, R12, 0x1, PT ;  /* 0x000000010c00780c */ /* 0x001fda0003f05270 */
[----:B-1----:R-:W-:-:S04]  /*34de0*/  @P0 IMAD R23, R21, R19, R24 ;  /* 0x0000001315170224 */ /* 0x002fc800078e0218 */
[----:B------:R-:W-:-:S05]  /*34df0*/  IMAD R206, R206, R32, R23 ;  /* 0x00000020cece7224 */ /* 0x000fca00078e0217 */
[----:B------:R-:W-:Y:S02]  /*34e00*/  SEL R12, R11, R206, !P0 ;  /* 0x000000ce0b0c7207 */ /* 0x000fe40004000000 */
[----:B------:R-:W-:Y:S02]  /*34e10*/  SEL R206, R206, R11, !P0 ;  /* 0x0000000bcece7207 */ /* 0x000fe40004000000 */
[----:B------:R-:W-:Y:S01]  /*34e20*/  PRMT R11, R10, 0x7610, R11 ;  /* 0x000076100a0b7816 */ /* 0x000fe2000000000b */
[----:B------:R2:W-:Y:S06]  /*34e30*/  STL [R1+0x4c8], R12 ;  /* 0x0004c80c01007387 */ /* 0x0005ec0000100800 */
.L_x_42:
[----:B------:R-:W-:Y:S01]  /*34e40*/  UIMAD.WIDE.U32 UR6, UR9, -0x55555555, URZ ;  /* 0xaaaaaaab090678a5 */ /* 0x000fe2000f8e003f */
[----:B------:R3:W-:Y:S01]  /*34e50*/  STL [R1+0x4c4], R206 ;  /* 0x0004c4ce01007387 */ /* 0x0007e20000100800 */
[----:B------:R-:W-:Y:S02]  /*34e60*/  LOP3.LUT P0, RZ, R11, 0xff, RZ, 0xc0, !PT ;  /* 0x000000ff0bff7812 */ /* 0x000fe4000780c0ff */
[----:B------:R-:W-:-:S04]  /*34e70*/  USHF.R.U32.HI UR6, URZ, 0x1, UR7 ;  /* 0x000000013f067899 */ /* 0x000fc80008011607 */
[----:B------:R-:W-:-:S06]  /*34e80*/  UIMAD UR6, UR6, -0x3, UR9 ;  /* 0xfffffffd060678a4 */ /* 0x000fcc000f8e0209 */
[----:B0-----:R-:W-:-:S05]  /*34e90*/  IMAD.U32 R10, RZ, RZ, UR6 ;  /* 0x00000006ff0a7e24 */ /* 0x001fca000f8e00ff */
[----:B------:R3:W-:Y:S01]  /*34ea0*/  STL [R1+0x4b4], R10 ;  /* 0x0004b40a01007387 */ /* 0x0007e20000100800 */
[----:B------:R-:W-:Y:S05]  /*34eb0*/  @P0 BRA `(.L_x_45) ;  /* 0xfffffcc400600947 */ /* 0x000fea000383ffff */
[----:B------:R-:W-:Y:S05]  /*34ec0*/  EXIT ;  /* 0x000000000000794d */ /* 0x000fea0003800000 */
.L_x_7:
[----:B------:R-:W2:Y:S01]  /*34ed0*/  LDL R17, [R1+0x4d4] ;  /* 0x0004d40001117983 */ /* 0x000ea20000100800 */
[----:B------:R-:W-:-:S03]  /*34ee0*/  ULDC.64 UR4, c[0x0][0x650] ;  /* 0x0001940000047ab9 */ /* 0x000fc60000000a00 */
[----:B------:R-:W3:Y:S01]  /*34ef0*/  LDL R20, [R1+0x4d0] ;  /* 0x0004d00001147983 */ /* 0x000ee20000100800 */
[----:B------:R-:W-:Y:S01]  /*34f00*/  PRMT R6, RZ, 0x7610, R6 ;  /* 0x00007610ff067816 */ /* 0x000fe20000000006 */
[----:B------:R-:W-:Y:S02]  /*34f10*/  IMAD.MOV.U32 R5, RZ, RZ, -0x1 ;  /* 0xffffffffff057424 */ /* 0x000fe400078e00ff */
[----:B------:R-:W-:Y:S02]  /*34f20*/  IMAD.MOV.U32 R4, RZ, RZ, -0x1 ;  /* 0xffffffffff047424 */ /* 0x000fe400078e00ff */
[----:B------:R-:W-:Y:S01]  /*34f30*/  IMAD.MOV.U32 R10, RZ, RZ, -0x1 ;  /* 0xffffffffff0a7424 */ /* 0x000fe200078e00ff */
[----:B--2---:R-:W-:-:S04]  /*34f40*/  ISETP.GE.U32.AND P0, PT, R17, UR4, PT ;  /* 0x0000000411007c0c */ /* 0x004fc8000bf06070 */
[----:B---3--:R-:W-:-:S13]  /*34f50*/  ISETP.GE.U32.AND.EX P0, PT, R20, UR5, PT, P0 ;  /* 0x0000000514007c0c */ /* 0x008fda000bf06100 */
[----:B------:R-:W-:Y:S05]  /*34f60*/  @P0 BRA `(.L_x_46) ;  /* 0x0000000400340947 */ /* 0x000fea0003800000 */
[----:B------:R-:W1:Y:S01]  /*34f70*/  LDC.64 R10, c[0x0][0x628] ;  /* 0x00018a00ff0a7b82 */ /* 0x000e620000000a00 */
[----:B------:R-:W-:Y:S02]  /*34f80*/  IMAD.MOV.U32 R8, RZ, RZ, R17 ;  /* 0x000000ffff087224 */ /* 0x000fe400078e0011 */
        /* <DEDUP_REMOVED lines=16> */
.L_x_47:
[----:B0-----:R-:W0:Y:S01]  /*35090*/  LDC.64 R22, c[0x0][0x640] ;  /* 0x00019000ff167b82 */ /* 0x001e220000000a00 */
[-CC-:B------:R-:W-:Y:S02]  /*350a0*/  SHF.R.U64 R14, R8, R16.reuse, R9.reuse ;  /* 0x00000010080e7219 */ /* 0x180fe40000001209 */
[----:B------:R-:W-:Y:S02]  /*350b0*/  SHF.R.U32.HI R4, RZ, R16, R9 ;  /* 0x00000010ff047219 */ /* 0x000fe40000011609 */
[----:B------:R-:W-:-:S03]  /*350c0*/  IADD3 R7, P0, RZ, -R14, RZ ;  /* 0x8000000eff077210 */ /* 0x000fc60007f1e0ff */
[----:B------:R-:W1:Y:S02]  /*350d0*/  LDC R8, c[0x0][0x618] ;  /* 0x00018600ff087b82 */ /* 0x000e640000000800 */
[----:B------:R-:W-:Y:S02]  /*350e0*/  IMAD.X R5, RZ, RZ, ~R4, P0 ;  /* 0x000000ffff057224 */ /* 0x000fe400000e0e04 */
[----:B------:R-:W-:Y:S02]  /*350f0*/  IMAD.MOV.U32 R4, RZ, RZ, R17 ;  /* 0x000000ffff047224 */ /* 0x000fe400078e0011 */
[----:B------:R-:W-:Y:S02]  /*35100*/  IMAD R6, R5, R18, RZ ;  /* 0x0000001205067224 */ /* 0x000fe400078e02ff */
[----:B------:R-:W2:Y:S01]  /*35110*/  LDC R16, c[0x0][0x608] ;  /* 0x00018200ff107b82 */ /* 0x000ea20000000800 */
[----:B------:R-:W-:Y:S02]  /*35120*/  IMAD.MOV.U32 R5, RZ, RZ, R20 ;  /* 0x000000ffff057224 */ /* 0x000fe400078e0014 */
[----:B------:R-:W-:-:S02]  /*35130*/  IMAD.MOV.U32 R20, RZ, RZ, 0x1 ;  /* 0x00000001ff147424 */ /* 0x000fc400078e00ff */
[----:B------:R-:W-:-:S03]  /*35140*/  IMAD.WIDE.U32 R4, R7, R18, R4 ;  /* 0x0000001207047225 */ /* 0x000fc600078e0004 */
[----:B------:R-:W3:Y:S01]  /*35150*/  LDC R21, c[0x0][0x658] ;  /* 0x00019600ff157b82 */ /* 0x000ee20000000800 */
[----:B------:R-:W-:Y:S01]  /*35160*/  IMAD R7, R7, R19, R6 ;  /* 0x0000001307077224 */ /* 0x000fe200078e0206 */
[----:B0-----:R-:W-:Y:S01]  /*35170*/  ISETP.NE.U32.AND P0, PT, R22, RZ, PT ;  /* 0x000000ff1600720c */ /* 0x001fe20003f05070 */
[----:B------:R-:W-:Y:S02]  /*35180*/  IMAD.MOV.U32 R6, RZ, RZ, -0x1 ;  /* 0xffffffffff067424 */ /* 0x000fe400078e00ff */
[----:B------:R-:W-:Y:S01]  /*35190*/  IMAD.IADD R5, R5, 0x1, R7 ;  /* 0x0000000105057824 */ /* 0x000fe200078e0207 */
[----:B------:R-:W-:Y:S02]  /*351a0*/  ISETP.NE.AND.EX P0, PT, R23, RZ, PT, P0 ;  /* 0x000000ff1700720c */ /* 0x000fe40003f05300 */
[----:B------:R-:W0:Y:S02]  /*351b0*/  LDC R17, c[0x0][0x600] ;  /* 0x00018000ff117b82 */ /* 0x000e240000000800 */
[----:B-1----:R-:W-:-:S02]  /*351c0*/  SHF.R.U64 R10, R4, R8, R5 ;  /* 0x00000008040a7219 */ /* 0x002fc40000001205 */
[----:B------:R-:W-:-:S04]  /*351d0*/  SHF.R.U32.HI R5, RZ, R8, R5 ;  /* 0x00000008ff057219 */ /* 0x000fc80000011605 */
[----:B------:R-:W1:Y:S01]  /*351e0*/  LDC R18, c[0x0][0x648] ;  /* 0x00019200ff127b82 */ /* 0x000e620000000800 */
[-CC-:B--2---:R-:W-:Y:S02]  /*351f0*/  SHF.R.U64 R15, R10, R16.reuse, R5.reuse ;  /* 0x000000100a0f7219 */ /* 0x184fe40000001205 */
[----:B------:R-:W-:-:S05]  /*35200*/  SHF.R.U32.HI R4, RZ, R16, R5 ;  /* 0x00000010ff047219 */ /* 0x000fca0000011605 */
[----:B------:R-:W2:Y:S01]  /*35210*/  LDC R19, c[0x0][0x638] ;  /* 0x00018e00ff137b82 */ /* 0x000ea20000000800 */
[-CC-:B---3--:R-:W-:Y:S02]  /*35220*/  SHF.R.U64 R16, R15, R21.reuse, R4.reuse ;  /* 0x000000150f107219 */ /* 0x188fe40000001204 */
[-C--:B------:R-:W-:Y:S02]  /*35230*/  SHF.L.U32 R6, R6, R21.reuse, RZ ;  /* 0x0000001506067219 */ /* 0x080fe400000006ff */
[----:B------:R-:W-:Y:S01]  /*35240*/  SHF.R.U32.HI R5, RZ, R21, R4 ;  /* 0x00000015ff057219 */ /* 0x000fe20000011604 */
[----:B------:R-:W-:Y:S01]  /*35250*/  IMAD.MOV.U32 R4, RZ, RZ, R16 ;  /* 0x000000ffff047224 */ /* 0x000fe200078e0010 */
[----:B------:R-:W-:Y:S01]  /*35260*/  LOP3.LUT R24, RZ, R6, RZ, 0x33, !PT ;  /* 0x00000006ff187212 */ /* 0x000fe200078e33ff */
[----:B------:R-:W3:Y:S01]  /*35270*/  LDC R25, c[0x0][0x610] ;  /* 0x00018400ff197b82 */ /* 0x000ee20000000800 */
[----:B------:R-:W-:Y:S05]  /*35280*/  @!P0 BRA `(.L_x_48) ;  /* 0x0000000000288947 */ /* 0x000fea0003800000 */
        /* <DEDUP_REMOVED lines=10> */
.L_x_48:
[----:B------:R-:W4:Y:S01]  /*35330*/  LDC R6, c[0x0][0x65c] ;  /* 0x00019700ff067b82 */ /* 0x000f220000000800 */
[----:B-1----:R-:W-:Y:S01]  /*35340*/  SHF.R.U64 R4, R4, R18, R5 ;  /* 0x0000001204047219 */ /* 0x002fe20000001205 */
[----:B0-----:R-:W-:Y:S01]  /*35350*/  VIADD R7, R17, 0xffffffff ;  /* 0xffffffff11077836 */ /* 0x001fe20000000000 */
[----:B------:R-:W-:Y:S02]  /*35360*/  SHF.L.U32 R20, R20, R21, RZ ;  /* 0x0000001514147219 */ /* 0x000fe400000006ff */
[----:B------:R-:W-:Y:S01]  /*35370*/  LOP3.LUT R3, R15, R24, RZ, 0xc0, !PT ;  /* 0x000000180f037212 */ /* 0x000fe200078ec0ff */
[----:B------:R-:W-:Y:S01]  /*35380*/  IMAD.MOV R5, RZ, RZ, -R4 ;  /* 0x000000ffff057224 */ /* 0x000fe200078e0a04 */
[----:B------:R-:W-:Y:S01]  /*35390*/  LOP3.LUT R7, R10, R7, RZ, 0xc0, !PT ;  /* 0x000000070a077212 */ /* 0x000fe200078ec0ff */
[----:B------:R-:W-:Y:S02]  /*353a0*/  IMAD.MOV.U32 R10, RZ, RZ, R14 ;  /* 0x000000ffff0a7224 */ /* 0x000fe400078e000e */
[----:B------:R-:W-:Y:S01]  /*353b0*/  IMAD R3, R20, R4, R3 ;  /* 0x0000000414037224 */ /* 0x000fe200078e0203 */
[----:B----4-:R-:W-:Y:S01]  /*353c0*/  ISETP.NE.AND P0, PT, R6, 0x1, PT ;  /* 0x000000010600780c */ /* 0x010fe20003f05270 */
[----:B------:R-:W-:-:S12]  /*353d0*/  IMAD.MOV.U32 R6, RZ, RZ, 0x1 ;  /* 0x00000001ff067424 */ /* 0x000fd800078e00ff */
[----:B------:R-:W-:Y:S02]  /*353e0*/  @P0 IMAD R0, R13, R12, R2 ;  /* 0x0000000c0d000224 */ /* 0x000fe400078e0202 */
[----:B--2---:R-:W-:Y:S02]  /*353f0*/  IMAD R2, R5, R19, R16 ;  /* 0x0000001305027224 */ /* 0x004fe400078e0210 */
[----:B---3--:R-:W-:Y:S02]  /*35400*/  IMAD R0, R3, R25, R0 ;  /* 0x0000001903007224 */ /* 0x008fe400078e0200 */
[----:B------:R-:W-:-:S05]  /*35410*/  IMAD R5, R2, R17, R7 ;  /* 0x0000001102057224 */ /* 0x000fca00078e0207 */
[----:B------:R-:W-:Y:S02]  /*35420*/  SEL R4, R5, R0, !P0 ;  /* 0x0000000005047207 */ /* 0x000fe40004000000 */
[----:B------:R-:W-:-:S07]  /*35430*/  SEL R5, R0, R5, !P0 ;  /* 0x0000000500057207 */ /* 0x000fce0004000000 */
.L_x_46:
[----:B------:R-:W-:-:S08]  /*35440*/  NOP ;  /* 0x0000000000007918 */ /* 0x000fd00000000000 */
[----:B0-----:R-:W0:-:S00]  /*35450*/  USETMAXREG.DEALLOC.CTAPOOL 0x18 ;  /* 0x00000018000079c8 */ /* 0x001e0000080e0500 */
[----:B------:R-:W-:-:S13]  /*35460*/  ISETP.NE.AND P0, PT, RZ, UR8, PT ;  /* 0x00000008ff007c0c */ /* 0x000fda000bf05270 */
[----:B------:R-:W-:Y:S05]  /*35470*/  @P0 EXIT ;  /* 0x000000000000094d */ /* 0x000fea0003800000 */
[----:B0-----:R-:W-:Y:S01]  /*35480*/  LOP3.LUT P0, RZ, R6, 0xff, RZ, 0xc0, !PT ;  /* 0x000000ff06ff7812 */ /* 0x001fe2000780c0ff */
[----:B------:R-:W-:Y:S02]  /*35490*/  IMAD.MOV.U32 R6, RZ, RZ, 0x1 ;  /* 0x00000001ff067424 */ /* 0x000fe400078e00ff */
[----:B------:R-:W-:-:S10]  /*354a0*/  IMAD.MOV.U32 R7, RZ, RZ, RZ ;  /* 0x000000ffff077224 */ /* 0x000fd400078e00ff */
[----:B------:R-:W-:Y:S05]  /*354b0*/  @!P0 BRA `(.L_x_49) ;  /* 0x0000000c005c8947 */ /* 0x000fea0003800000 */
[----:B------:R-:W2:Y:S01]  /*354c0*/  LDL R0, [R1+0x4cc] ;  /* 0x0004cc0001007983 */ /* 0x000ea20000100800 */
[----:B------:R-:W-:Y:S01]  /*354d0*/  ULDC UR5, c[0x0][0x658] ;  /* 0x0001960000057ab9 */ /* 0x000fe20000000800 */
[----:B------:R-:W-:Y:S01]  /*354e0*/  UMOV UR7, 0xffffffff ;  /* 0xffffffff00077882 */ /* 0x000fe20000000000 */
[----:B------:R-:W-:Y:S01]  /*354f0*/  ULDC UR6, c[0x0][0xc] ;  /* 0x0000030000067ab9 */ /* 0x000fe20000000800 */
[----:B------:R-:W0:Y:S01]  /*35500*/  S2R R11, SR_CgaCtaId ;  /* 0x00000000000b7919 */ /* 0x000e220000008800 */
[----:B------:R-:W-:Y:S01]  /*35510*/  UMOV UR9, 0x1 ;  /* 0x0000000100097882 */ /* 0x000fe20000000000 */
[----:B------:R-:W-:Y:S01]  /*35520*/  BSSY B0, `(.L_x_49) ;  /* 0x00000d0000007945 */ /* 0x000fe20003800000 */
[----:B------:R-:W-:Y:S01]  /*35530*/  USHF.L.U32 UR18, UR9, UR5, URZ ;  /* 0x0000000509127299 */ /* 0x000fe2000800063f */
[----:B------:R-:W-:Y:S01]  /*35540*/  IMAD.MOV.U32 R9, RZ, RZ, 0x1 ;  /* 0x00000001ff097424 */ /* 0x000fe200078e00ff */
[----:B------:R-:W-:Y:S01]  /*35550*/  ULDC UR4, c[0x0][0x600] ;  /* 0x0001800000047ab9 */ /* 0x000fe20000000800 */
[----:B------:R-:W-:Y:S01]  /*35560*/  IMAD.MOV.U32 R6, RZ, RZ, 0x1 ;  /* 0x00000001ff067424 */ /* 0x000fe200078e00ff */
[----:B------:R-:W-:Y:S01]  /*35570*/  UIADD3 UR4, UR4, -0x1, URZ ;  /* 0xffffffff04047890 */ /* 0x000fe2000fffe03f */
[----:B------:R-:W-:Y:S01]  /*35580*/  IMAD.MOV.U32 R7, RZ, RZ, RZ ;  /* 0x000000ffff077224 */ /* 0x000fe200078e00ff */
[----:B------:R-:W-:Y:S01]  /*35590*/  ULDC.64 UR22, c[0x0][0x198] ;  /* 0x0000660000167ab9 */ /* 0x000fe20000000a00 */
[----:B0-----:R-:W-:-:S02]  /*355a0*/  LOP3.LUT R11, R11, 0x1, RZ, 0xc0, !PT ;  /* 0x000000010b0b7812 */ /* 0x001fc400078ec0ff */
[----:B--2---:R-:W-:Y:S02]  /*355b0*/  R2UR UR8, R0 ;  /* 0x00000000000872ca */ /* 0x004fe400000e0000 */
[----:B------:R-:W0:Y:S11]  /*355c0*/  LDC R0, c[0x0][0x28c] ;  /* 0x0000a300ff007b82 */ /* 0x000e360000000800 */
[----:B------:R-:W-:-:S02]  /*355d0*/  ULOP3.LUT UR24, UR8, 0x2, URZ, 0xfc, !UPT ;  /* 0x0000000208187892 */ /* 0x000fc4000f8efc3f */
[----:B------:R-:W-:-:S03]  /*355e0*/  USHF.L.U32 UR8, UR7, UR5, URZ ;  /* 0x0000000507087299 */ /* 0x000fc6000800063f */
[----:B------:R-:W-:Y:S01]  /*355f0*/  ULDC UR7, c[0x0][0x10] ;  /* 0x0000040000077ab9 */ /* 0x000fe20000000800 */
[----:B------:R-:W-:Y:S01]  /*35600*/  ULDC UR5, c[0x0][0x14] ;  /* 0x0000050000057ab9 */ /* 0x000fe20000000800 */
[----:B------:R-:W-:Y:S02]  /*35610*/  UIMAD.WIDE.U32 UR6, UR6, UR7, URZ ;  /* 0x00000007060672a5 */ /* 0x000fe4000f8e003f */
[----:B------:R-:W-:Y:S02]  /*35620*/  ULOP3.LUT UR17, URZ, UR8, URZ, 0x33, !UPT ;  /* 0x000000083f117292 */ /* 0x000fe4000f8e333f */
[----:B------:R-:W-:Y:S01]  /*35630*/  UIMAD.WIDE.U32 UR20, UR6, UR5, URZ ;  /* 0x00000005061472a5 */ /* 0x000fe2000f8e003f */
[----:B0-----:R-:W-:Y:S01]  /*35640*/  VIADD R0, R0, 0x7f ;  /* 0x0000007f00007836 */ /* 0x001fe20000000000 */
[----:B------:R-:W-:-:S04]  /*35650*/  UIMAD UR13, UR7, UR5, URZ ;  /* 0x00000005070d72a4 */ /* 0x000fc8000f8e023f */
[----:B------:R-:W-:Y:S01]  /*35660*/  SHF.R.S32.HI R3, RZ, 0x1f, R0 ;  /* 0x0000001fff037819 */ /* 0x000fe20000011400 */
[----:B------:R-:W-:-:S03]  /*35670*/  UIADD3 UR13, UR21, UR13, URZ ;  /* 0x0000000d150d7290 */ /* 0x000fc6000fffe03f */
[----:B------:R-:W-:-:S04]  /*35680*/  LEA.HI R0, R3, R0, RZ, 0x7 ;  /* 0x0000000003007211 */ /* 0x000fc800078f38ff */
[----:B------:R-:W-:-:S05]  /*35690*/  SHF.R.S32.HI R0, RZ, 0x7, R0 ;  /* 0x00000007ff007819 */ /* 0x000fca0000011400 */
[----:B------:R-:W-:-:S07]  /*356a0*/  VIADD R16, R0, 0x1 ;  /* 0x0000000100107836 */ /* 0x000fce0000000000 */
.L_x_60:
[----:B------:R-:W-:-:S03]  /*356b0*/  UMOV UR5, 0xffffffff ;  /* 0xffffffff00057882 */ /* 0x000fc60000000000 */
[----:B------:R-:W-:Y:S05]  /*356c0*/  BRA.DIV UR5, `(.L_x_50) ;  /* 0x0000000e05b87947 */ /* 0x000fea000b800000 */
[----:B------:R-:W-:-:S13]  /*356d0*/  ELECT P0, URZ, PT ;  /* 0x00000000003f782f */ /* 0x000fda0003800000 */
.L_x_70:
[----:B------:R-:W0:Y:S01]  /*356e0*/  LDC R2, c[0x0][0x28c] ;  /* 0x0000a300ff027b82 */ /* 0x000e220000000800 */
[----:B------:R-:W-:Y:S01]  /*356f0*/  BSSY B1, `(.L_x_51) ;  /* 0x000003b000017945 */ /* 0x000fe20003800000 */
[----:B0-----:R-:W-:-:S13]  /*35700*/  ISETP.LT.OR P0, PT, R2, 0x1, !P0 ;  /* 0x000000010200780c */ /* 0x001fda0004701670 */
[----:B------:R-:W-:Y:S05]  /*35710*/  @P0 BRA `(.L_x_52) ;  /* 0x0000000000e00947 */ /* 0x000fea0003800000 */
[----:B------:R-:W-:Y:S02]  /*35720*/  IMAD R3, R4, 0x2, R11 ;  /* 0x0000000204037824 */ /* 0x000fe400078e020b */
[----:B------:R-:W-:Y:S02]  /*35730*/  IMAD R2, R5, 0x180, RZ ;  /* 0x0000018005027824 */ /* 0x000fe400078e02ff */
[----:B------:R-:W-:Y:S02]  /*35740*/  IMAD R3, R3, 0x58, RZ ;  /* 0x0000005803037824 */ /* 0x000fe400078e02ff */
[----:B------:R-:W-:Y:S02]  /*35750*/  IMAD.MOV.U32 R14, RZ, RZ, RZ ;  /* 0x000000ffff0e7224 */ /* 0x000fe400078e00ff */
[----:B------:R-:W-:Y:S02]  /*35760*/  IMAD.MOV.U32 R4, RZ, RZ, R16 ;  /* 0x000000ffff047224 */ /* 0x000fe400078e0010 */
[----:B------:R-:W-:-:S02]  /*35770*/  IMAD.MOV.U32 R5, RZ, RZ, R6 ;  /* 0x000000ffff057224 */ /* 0x000fc400078e0006 */
[----:B------:R-:W-:-:S07]  /*35780*/  IMAD.MOV.U32 R13, RZ, RZ, R7 ;  /* 0x000000ffff0d7224 */ /* 0x000fce00078e0007 */
.L_x_55:
[----:B------:R-:W0:Y:S01]  /*35790*/  S2R R15, SR_CgaCtaId ;  /* 0x00000000000f7919 */ /* 0x000e220000008800 */
[----:B------:R-:W-:-:S04]  /*357a0*/  MOV R8, 0x400 ;  /* 0x0000040000087802 */ /* 0x000fc80000000f00 */
[----:B0-----:R-:W-:Y:S02]  /*357b0*/  LEA R8, R15, R8, 0x18 ;  /* 0x000000080f087211 */ /* 0x001fe400078ec0ff */
[----:B------:R-:W-:-:S03]  /*357c0*/  SHF.L.U32 R15, R5, 0x1f, RZ ;  /* 0x0000001f050f7819 */ /* 0x000fc600000006ff */
[----:B------:R-:W-:-:S04]  /*357d0*/  IMAD R12, R13, 0x8, R8 ;  /* 0x000000080d0c7824 */ /* 0x000fc800078e0208 */
[----:B------:R-:W0:Y:S02]  /*357e0*/  SYNCS.PHASECHK.TRANS64.TRYWAIT P0, [R12+URZ+0x18], R15 ;  /* 0x0000180f0c0075a7 */ /* 0x000e24000800017f */
[----:B0-----:R-:W-:Y:S05]  /*357f0*/  @!P0 BRA `(.L_x_53) ;  /* 0x0000000c008c8947 */ /* 0x001fea0003800000 */
.L_x_71:
[----:B------:R-:W1:Y:S01]  /*35800*/  S2R R17, SR_TID.X ;  /* 0x0000000000117919 */ /* 0x000e620000002100 */
[----:B------:R-:W-:-:S04]  /*35810*/  UPRMT UR5, UR24, 0x9910, URZ ;  /* 0x0000991018057896 */ /* 0x000fc8000800003f */
[----:B------:R-:W-:Y:S01]  /*35820*/  UISETP.NE.AND UP0, UPT, UR5, 0x2, UPT ;  /* 0x000000020500788c */ /* 0x000fe2000bf05270 */
[----:B-1----:R-:W-:-:S13]  /*35830*/  LOP3.LUT P0, RZ, R17, 0x7f, RZ, 0xc0, !PT ;  /* 0x0000007f11ff7812 */ /* 0x002fda000780c0ff */
[----:B0-----:R-:W0:Y:S02]  /*35840*/  @!P0 LDC R15, c[0x0][0x500] ;  /* 0x00014000ff0f8b82 */ /* 0x001e240000000800 */
[----:B0-----:R0:W-:Y:S01]  /*35850*/  @!P0 SYNCS.ARRIVE.TRANS64 RZ, [R12+URZ], R15 ;  /* 0x0000000f0cff89a7 */ /* 0x0011e2000800003f */
[----:B------:R-:W-:-:S13]  /*35860*/  PLOP3.LUT P0, PT, PT, PT, UP0, 0x80, 0x0 ;  /* 0x000000000000781c */ /* 0x000fda0003f0f008 */
[----:B0-----:R-:W-:Y:S05]  /*35870*/  @P0 BRA `(.L_x_54) ;  /* 0x0000000000040947 */ /* 0x001fea0003800000 */
[----:B------:R-:W-:Y:S01]  /*35880*/  BPT.TRAP 0x1 ;  /* 0x000000040000795c */ /* 0x000fe20000300000 */
.L_x_54:
[----:B------:R-:W-:Y:S01]  /*35890*/  R2UR UR9, R12 ;  /* 0x000000000c0972ca */ /* 0x000fe200000e0000 */
[C---:B------:R-:W-:Y:S01]  /*358a0*/  IMAD R15, R13.reuse, 0x2, R11 ;  /* 0x000000020d0f7824 */ /* 0x040fe200078e020b */
[----:B------:R-:W-:Y:S01]  /*358b0*/  UIADD3 UR6, UP0, UR22, 0xf0, URZ ;  /* 0x000000f016067890 */ /* 0x000fe2000ff1e03f */
[--C-:B------:R-:W-:Y:S01]  /*358c0*/  IMAD R12, R13, 0xc000, R8.reuse ;  /* 0x0000c0000d0c7824 */ /* 0x100fe200078e0208 */
[----:B------:R-:W-:Y:S01]  /*358d0*/  R2UR UR11, R2 ;  /* 0x00000000020b72ca */ /* 0x000fe200000e0000 */
[----:B------:R-:W-:Y:S01]  /*358e0*/  IMAD R15, R15, 0x2c00, R8 ;  /* 0x00002c000f0f7824 */ /* 0x000fe200078e0208 */
[----:B------:R-:W-:Y:S01]  /*358f0*/  R2UR UR10, R14 ;  /* 0x000000000e0a72ca */ /* 0x000fe200000e0000 */
[----:B------:R-:W-:Y:S01]  /*35900*/  VIADD R4, R4, 0xffffffff ;  /* 0xffffffff04047836 */ /* 0x000fe20000000000 */
[----:B------:R-:W-:Y:S01]  /*35910*/  R2UR UR5, R12 ;  /* 0x000000000c0572ca */ /* 0x000fe200000e0000 */
[----:B------:R-:W-:Y:S01]  /*35920*/  UIADD3 UR26, UP1, UR22, 0x1f0, URZ ;  /* 0x000001f0161a7890 */ /* 0x000fe2000ff3e03f */
[----:B------:R-:W-:Y:S01]  /*35930*/  R2UR UR8, R15 ;  /* 0x000000000f0872ca */ /* 0x000fe200000e0000 */
[----:B------:R-:W-:Y:S01]  /*35940*/  UIADD3.X UR7, URZ, UR23, URZ, UP0, !UPT ;  /* 0x000000173f077290 */ /* 0x000fe200087fe43f */
[----:B------:R-:W-:Y:S01]  /*35950*/  R2UR UR12, R10 ;  /* 0x000000000a0c72ca */ /* 0x000fe200000e0000 */
[----:B------:R-:W-:Y:S01]  /*35960*/  VIADD R13, R13, 0x1 ;  /* 0x000000010d0d7836 */ /* 0x000fe20000000000 */
[----:B------:R-:W-:Y:S01]  /*35970*/  R2UR UR19, R3 ;  /* 0x00000000031372ca */ /* 0x000fe200000e0000 */
[----:B------:R-:W-:Y:S01]  /*35980*/  UIADD3.X UR27, URZ, UR23, URZ, UP1, !UPT ;  /* 0x000000173f1b7290 */ /* 0x000fe20008ffe43f */
[----:B------:R-:W-:Y:S01]  /*35990*/  ISETP.GT.AND P1, PT, R4, 0x1, PT ;  /* 0x000000010400780c */ /* 0x000fe20003f24270 */
[----:B------:R-:W-:Y:S01]  /*359a0*/  UMOV UR14, 0x0 ;  /* 0x00000000000e7882 */ /* 0x000fe20000000000 */
[----:B------:R-:W-:Y:S01]  /*359b0*/  UMOV UR15, 0x10000000 ;  /* 0x10000000000f7882 */ /* 0x000fe20000000000 */
[----:B------:R-:W-:Y:S01]  /*359c0*/  ISETP.NE.AND P0, PT, R13, 0x3, PT ;  /* 0x000000030d00780c */ /* 0x000fe20003f05270 */
[----:B------:R-:W-:Y:S01]  /*359d0*/  UMOV UR25, 0x30000 ;  /* 0x0003000000197882 */ /* 0x000fe20000000000 */
[----:B------:R-:W-:Y:S01]  /*359e0*/  UIADD3 UR5, UR5, 0x100, URZ ;  /* 0x0000010005057890 */ /* 0x000fe2000fffe03f */
[----:B------:R-:W-:Y:S01]  /*359f0*/  VIADD R14, R14, 0x80 ;  /* 0x000000800e0e7836 */ /* 0x000fe20000000000 */
[----:B------:R-:W-:Y:S01]  /*35a00*/  UIADD3 UR16, UR8, 0x24100, URZ ;  /* 0x0002410008107890 */ /* 0x000fe2000fffe03f */
[----:B------:R-:W-:-:S02]  /*35a10*/  SEL R8, RZ, 0x1, P0 ;  /* 0x00000001ff087807 */ /* 0x000fc40000000000 */
[----:B------:R-:W-:Y:S02]  /*35a20*/  SEL R13, R13, RZ, P0 ;  /* 0x000000ff0d0d7207 */ /* 0x000fe40000000000 */
[----:B------:R-:W-:Y:S01]  /*35a30*/  UMOV UR8, UR5 ;  /* 0x0000000500087c82 */ /* 0x000fe20008000000 */
[----:B------:R-:W-:Y:S01]  /*35a40*/  LOP3.LUT R5, R5, R8, RZ, 0x3c, !PT ;  /* 0x0000000805057212 */ /* 0x000fe200078e3cff */
[----:B------:R0:W-:Y:S02]  /*35a50*/  UTMALDG.3D [UR8], [UR6], desc[UR14] ;  /* 0x00000e08060075b4 */ /* 0x0001e40008011000 */
[----:B0-----:R-:W-:Y:S01]  /*35a60*/  UMOV UR8, UR16 ;  /* 0x0000001000087c82 */ /* 0x001fe20008000000 */
[----:B------:R-:W-:Y:S02]  /*35a70*/  UMOV UR11, UR19 ;  /* 0x00000013000b7c82 */ /* 0x000fe40008000000 */
[----:B------:R0:W-:Y:S02]  /*35a80*/  UTMALDG.3D.MULTICAST [UR8], [UR26], UR25, desc[UR14] ;  /* 0x00000e081a0073b4 */ /* 0x0001e40008011819 */
[----:B0-----:R-:W-:Y:S05]  /*35a90*/  @P1 BRA `(.L_x_55) ;  /* 0xfffffffc003c1947 */ /* 0x001fea000383ffff */
.L_x_52:
[----:B------:R-:W-:Y:S05]  /*35aa0*/  BSYNC B1 ;  /* 0x0000000000017941 */ /* 0x000fea0003800000 */
.L_x_51:
[----:B------:R-:W2:Y:S01]  /*35ab0*/  LDL.LU R15, [R1+0x4d0] ;  /* 0x0004d000010f7983 */ /* 0x000ea20000300800 */
[----:B------:R-:W-:Y:S01]  /*35ac0*/  LOP3.LUT P0, RZ, R9, 0xff, RZ, 0xc0, !PT ;  /* 0x000000ff09ff7812 */ /* 0x000fe2000780c0ff */
[C---:B------:R-:W-:Y:S01]  /*35ad0*/  IMAD.IADD R4, R0.reuse, 0x1, R7 ;  /* 0x0000000100047824 */ /* 0x040fe200078e0207 */
[----:B------:R-:W-:Y:S01]  /*35ae0*/  ULDC.64 UR6, c[0x0][0x650] ;  /* 0x0001940000067ab9 */ /* 0x000fe20000000a00 */
[----:B------:R-:W3:Y:S01]  /*35af0*/  LDL.LU R12, [R1+0x4d4] ;  /* 0x0004d400010c7983 */ /* 0x000ee20000300800 */
[----:B------:R-:W-:Y:S01]  /*35b00*/  ISETP.GE.U32.AND P1, PT, R0, 0x3, PT ;  /* 0x000000030000780c */ /* 0x000fe20003f26070 */
[----:B------:R-:W-:Y:S01]  /*35b10*/  BSSY B1, `(.L_x_56) ;  /* 0x000006e000017945 */ /* 0x000fe20003800000 */
[----:B------:R-:W-:Y:S01]  /*35b20*/  IMAD.MOV.U32 R10, RZ, RZ, -0x1 ;  /* 0xffffffffff0a7424 */ /* 0x000fe200078e00ff */
[----:B------:R-:W-:-:S06]  /*35b30*/  PRMT R9, RZ, 0x7610, R9 ;  /* 0x00007610ff097816 */ /* 0x000fcc0000000009 */
[----:B------:R-:W0:Y:S01]  /*35b40*/  @P0 S2R R3, SR_CgaCtaId ;  /* 0x0000000000030919 */ /* 0x000e220000008800 */
[----:B------:R-:W-:-:S04]  /*35b50*/  @P0 MOV R2, 0x400 ;  /* 0x0000040000020802 */ /* 0x000fc80000000f00 */
[----:B0-----:R-:W-:-:S04]  /*35b60*/  @P0 LEA R2, R3, R2, 0x18 ;  /* 0x0000000203020211 */ /* 0x001fc800078ec0ff */
[----:B------:R0:W-:Y:S01]  /*35b70*/  @P0 SYNCS.ARRIVE.TRANS64.A1T0 RZ, [R2+URZ+0x48], RZ ;  /* 0x000048ff02ff09a7 */ /* 0x0001e2000810003f */
[----:B------:R-:W-:-:S04]  /*35b80*/  ISETP.GT.U32.AND P0, PT, R4, 0x2, PT ;  /* 0x000000020400780c */ /* 0x000fc80003f04070 */
[----:B------:R-:W-:Y:S01]  /*35b90*/  ISETP.LT.U32.AND P0, PT, R0, 0x3, P0 ;  /* 0x000000030000780c */ /* 0x000fe20000701070 */
[----:B0-----:R-:W-:-:S05]  /*35ba0*/  IMAD.WIDE.U32 R2, R4, -0x55555555, RZ ;  /* 0xaaaaaaab04027825 */ /* 0x001fca00078e00ff */
[----:B------:R-:W-:Y:S02]  /*35bb0*/  SHF.R.U32.HI R5, RZ, 0x1, R3 ;  /* 0x00000001ff057819 */ /* 0x000fe40000011603 */
[----:B------:R-:W-:Y:S02]  /*35bc0*/  SEL R3, RZ, 0x1, !P0 ;  /* 0x00000001ff037807 */ /* 0x000fe40004000000 */
[----:B------:R-:W-:Y:S01]  /*35bd0*/  PRMT R2, RZ, 0x7610, R2 ;  /* 0x00007610ff027816 */ /* 0x000fe20000000002 */
[----:B------:R-:W-:Y:S01]  /*35be0*/  IMAD R7, R5, -0x3, R4 ;  /* 0xfffffffd05077824 */ /* 0x000fe200078e0204 */
[----:B------:R-:W-:Y:S01]  /*35bf0*/  LOP3.LUT R6, R6, R3, RZ, 0x3c, !PT ;  /* 0x0000000306067212 */ /* 0x000fe200078e3cff */
[----:B------:R-:W-:-:S03]  /*35c00*/  IMAD.MOV.U32 R4, RZ, RZ, -0x1 ;  /* 0xffffffffff047424 */ /* 0x000fc600078e00ff */
[----:B------:R-:W-:Y:S01]  /*35c10*/  @P1 LOP3.LUT R6, R6, 0x1, R5, 0x78, !PT ;  /* 0x0000000106061812 */ /* 0x000fe200078e7805 */
[----:B------:R-:W-:Y:S01]  /*35c20*/  IMAD.MOV.U32 R5, RZ, RZ, -0x1 ;  /* 0xffffffffff057424 */ /* 0x000fe200078e00ff */
[----:B---3--:R-:W-:-:S04]  /*35c30*/  IADD3 R12, P0, R12, UR20, RZ ;  /* 0x000000140c0c7c10 */ /* 0x008fc8000ff1e0ff */
[----:B--2---:R-:W-:Y:S01]  /*35c40*/  IADD3.X R15, R15, UR13, RZ, P0, !PT ;  /* 0x0000000d0f0f7c10 */ /* 0x004fe200087fe4ff */
[----:B------:R0:W-:Y:S01]  /*35c50*/  STL [R1+0x4d4], R12 ;  /* 0x0004d40c01007387 */ /* 0x0001e20000100800 */
[----:B------:R-:W-:-:S03]  /*35c60*/  ISETP.GE.U32.AND P0, PT, R12, UR6, PT ;  /* 0x000000060c007c0c */ /* 0x000fc6000bf06070 */
[----:B------:R0:W-:Y:S01]  /*35c70*/  STL [R1+0x4d0], R15 ;  /* 0x0004d00f01007387 */ /* 0x0001e20000100800 */
[----:B------:R-:W-:-:S13]  /*35c80*/  ISETP.GE.U32.AND.EX P0, PT, R15, UR7, PT, P0 ;  /* 0x000000070f007c0c */ /* 0x000fda000bf06100 */
[----:B0-----:R-:W-:Y:S05]  /*35c90*/  @P0 BRA `(.L_x_57) ;  /* 0x0000000400540947 */ /* 0x001fea0003800000 */
[----:B------:R-:W0:Y:S01]  /*35ca0*/  S2R R8, SR_CTAID.X ;  /* 0x0000000000087919 */ /* 0x000e220000002500 */
[----:B------:R-:W1:Y:S01]  /*35cb0*/  LDC R17, c[0x0][0x65c] ;  /* 0x00019700ff117b82 */ /* 0x000e620000000800 */
[----:B------:R-:W-:Y:S01]  /*35cc0*/  ULDC UR5, c[0x0][0x150] ;  /* 0x0000540000057ab9 */ /* 0x000fe20000000800 */
[----:B------:R-:W-:Y:S01]  /*35cd0*/  ULDC.64 UR6, c[0x0][0x628] ;  /* 0x00018a0000067ab9 */ /* 0x000fe20000000a00 */
[----:B------:R-:W2:Y:S01]  /*35ce0*/  S2R R2, SR_CTAID.Y ;  /* 0x0000000000027919 */ /* 0x000ea20000002600 */
[----:B------:R-:W-:Y:S01]  /*35cf0*/  ISETP.NE.U32.AND P0, PT, RZ, UR6, PT ;  /* 0x00000006ff007c0c */ /* 0x000fe2000bf05070 */
[----:B------:R-:W-:-:S03]  /*35d00*/  ULDC UR8, c[0x0][0x630] ;  /* 0x00018c0000087ab9 */ /* 0x000fc60000000800 */
[----:B------:R-:W3:Y:S01]  /*35d10*/  LDC R5, c[0x0][0x144] ;  /* 0x00005100ff057b82 */ /* 0x000ee20000000800 */
[----:B------:R-:W-:-:S07]  /*35d20*/  ISETP.NE.AND.EX P0, PT, RZ, UR7, PT, P0 ;  /* 0x00000007ff007c0c */ /* 0x000fce000bf05300 */
[----:B------:R-:W4:Y:S01]  /*35d30*/  LDC R13, c[0x0][0x148] ;  /* 0x00005200ff0d7b82 */ /* 0x000f220000000800 */
[----:B-1----:R-:W-:Y:S02]  /*35d40*/  ISETP.NE.AND P2, PT, R17, 0x1, PT ;  /* 0x000000011100780c */ /* 0x002fe40003f45270 */
[----:B0-----:R-:W-:Y:S02]  /*35d50*/  I2FP.F32.U32 R3, R8 ;  /* 0x0000000800037245 */ /* 0x001fe40000201000 */
[----:B--2---:R-:W-:-:S03]  /*35d60*/  I2FP.F32.U32 R4, R2 ;  /* 0x0000000200047245 */ /* 0x004fc60000201000 */
[----:B------:R-:W-:Y:S01]  /*35d70*/  FMUL R3, R3, UR5 ;  /* 0x0000000503037c20 */ /* 0x000fe20008400000 */
[----:B------:R-:W-:Y:S02]  /*35d80*/  ULDC UR5, c[0x0][0x154] ;  /* 0x0000550000057ab9 */ /* 0x000fe40000000800 */
[----:B------:R-:W-:-:S03]  /*35d90*/  FMUL R10, R4, UR5 ;  /* 0x00000005040a7c20 */ /* 0x000fc60008400000 */
[----:B------:R-:W0:Y:S08]  /*35da0*/  F2I.U32.TRUNC.NTZ R3, R3 ;  /* 0x0000000300037305 */ /* 0x000e30000020f000 */
[----:B------:R-:W1:Y:S01]  /*35db0*/  F2I.U32.TRUNC.NTZ R10, R10 ;  /* 0x0000000a000a7305 */ /* 0x000e62000020f000 */
[----:B0-----:R-:W-:Y:S02]  /*35dc0*/  IMAD.MOV R4, RZ, RZ, -R3 ;  /* 0x000000ffff047224 */ /* 0x001fe400078e0a03 */
[----:B------:R-:W-:-:S02]  /*35dd0*/  IMAD.MOV.U32 R3, RZ, RZ, R15 ;  /* 0x000000ffff037224 */ /* 0x000fc400078e000f */
[----:B---3--:R-:W-:Y:S02]  /*35de0*/  IMAD R8, R5, R4, R8 ;  /* 0x0000000405087224 */ /* 0x008fe400078e0208 */
[----:B-1----:R-:W-:-:S04]  /*35df0*/  IMAD.MOV R4, RZ, RZ, -R10 ;  /* 0x000000ffff047224 */ /* 0x002fc800078e0a0a */
[----:B----4-:R-:W-:Y:S02]  /*35e00*/  @P2 IMAD R8, R13, R4, R2 ;  /* 0x000000040d082224 */ /* 0x010fe400078e0202 */
[----:B------:R-:W-:Y:S01]  /*35e10*/  IMAD.MOV.U32 R2, RZ, RZ, R12 ;  /* 0x000000ffff027224 */ /* 0x000fe200078e000c */
[----:B------:R-:W-:Y:S06]  /*35e20*/  @!P0 BRA `(.L_x_58) ;  /* 0x0000000000288947 */ /* 0x000fec0003800000 */
[----:B------:R-:W-:Y:S02]  /*35e30*/  ULDC UR5, c[0x0][0x634] ;  /* 0x00018d0000057ab9 */ /* 0x000fe40000000800 */
[----:B------:R-:W-:-:S05]  /*35e40*/  IADD3 R3, P0, R12, UR5, RZ ;  /* 0x000000050c037c10 */ /* 0x000fca000ff1e0ff */
[----:B------:R-:W-:-:S04]  /*35e50*/  IMAD.X R13, RZ, RZ, R15, P0 ;  /* 0x000000ffff0d7224 */ /* 0x000fc800000e060f */
[----:B------:R-:W-:-:S04]  /*35e60*/  IMAD.WIDE.U32 R4, R13, UR6, RZ ;  /* 0x000000060d047c25 */ /* 0x000fc8000f8e00ff */
[----:B------:R-:W-:-:S04]  /*35e70*/  IMAD.WIDE.U32 R4, P0, R3, UR7, R4 ;  /* 0x0000000703047c25 */ /* 0x000fc8000f800004 */
[----:B------:R-:W-:-:S04]  /*35e80*/  IMAD.WIDE.U32 R2, R3, UR6, RZ ;  /* 0x0000000603027c25 */ /* 0x000fc8000f8e00ff */
[----:B------:R-:W-:Y:S01]  /*35e90*/  IMAD.MOV.U32 R2, RZ, RZ, R5 ;  /* 0x000000ffff027224 */ /* 0x000fe200078e0005 */
[----:B------:R-:W-:Y:S01]  /*35ea0*/  IADD3 RZ, P1, R3, R4, RZ ;  /* 0x0000000403ff7210 */ /* 0x000fe20007f3e0ff */
[----:B------:R-:W-:-:S04]  /*35eb0*/  IMAD.X R3, RZ, RZ, RZ, P0 ;  /* 0x000000ffff037224 */ /* 0x000fc800000e06ff */
[----:B------:R-:W-:-:S08]  /*35ec0*/  IMAD.WIDE.U32.X R2, R13, UR7, R2, P1 ;  /* 0x000000070d027c25 */ /* 0x000fd000088e0402 */
.L_x_58:
[--C-:B------:R-:W-:Y:S01]  /*35ed0*/  SHF.R.U64 R10, R2, UR8, R3.reuse ;  /* 0x00000008020a7c19 */ /* 0x100fe20008001203 */
[----:B------:R-:W-:Y:S01]  /*35ee0*/  ULDC.64 UR6, c[0x0][0x620] ;  /* 0x0001880000067ab9 */ /* 0x000fe20000000a00 */
[----:B------:R-:W-:Y:S01]  /*35ef0*/  SHF.R.U32.HI R2, RZ, UR8, R3 ;  /* 0x00000008ff027c19 */ /* 0x000fe20008011603 */
[----:B------:R-:W-:Y:S01]  /*35f00*/  IMAD.MOV.U32 R3, RZ, RZ, R15 ;  /* 0x000000ffff037224 */ /* 0x000fe200078e000f */
[----:B------:R-:W-:Y:S01]  /*35f10*/  IADD3 R13, P0, RZ, -R10, RZ ;  /* 0x8000000aff0d7210 */ /* 0x000fe20007f1e0ff */
[----:B------:R-:W-:-:S04]  /*35f20*/  ULDC UR5, c[0x0][0x618] ;  /* 0x0001860000057ab9 */ /* 0x000fc80000000800 */
[----:B------:R-:W-:-:S04]  /*35f30*/  IMAD.X R2, RZ, RZ, ~R2, P0 ;  /* 0x000000ffff027224 */ /* 0x000fc800000e0e02 */
[----:B------:R-:W-:-:S04]  /*35f40*/  IMAD R2, R2, UR6, RZ ;  /* 0x0000000602027c24 */ /* 0x000fc8000f8e02ff */
[----:B------:R-:W-:Y:S02]  /*35f50*/  IMAD R5, R13, UR7, R2 ;  /* 0x000000070d057c24 */ /* 0x000fe4000f8e0202 */
[----:B------:R-:W-:-:S04]  /*35f60*/  IMAD.MOV.U32 R2, RZ, RZ, R12 ;  /* 0x000000ffff027224 */ /* 0x000fc800078e000c */
[----:B------:R-:W-:Y:S01]  /*35f70*/  IMAD.WIDE.U32 R2, R13, UR6, R2 ;  /* 0x000000060d027c25 */ /* 0x000fe2000f8e0002 */
[----:B------:R-:W-:Y:S02]  /*35f80*/  ULDC.64 UR6, c[0x0][0x640] ;  /* 0x0001900000067ab9 */ /* 0x000fe40000000a00 */
[----:B------:R-:W-:Y:S01]  /*35f90*/  ISETP.NE.U32.AND P0, PT, RZ, UR6, PT ;  /* 0x00000006ff007c0c */ /* 0x000fe2000bf05070 */
[----:B------:R-:W-:-:S03]  /*35fa0*/  IMAD.IADD R3, R3, 0x1, R5 ;  /* 0x0000000103037824 */ /* 0x000fc600078e0205 */
[----:B------:R-:W-:Y:S02]  /*35fb0*/  ISETP.NE.AND.EX P0, PT, RZ, UR7, PT, P0 ;  /* 0x00000007ff007c0c */ /* 0x000fe4000bf05300 */
[--C-:B------:R-:W-:Y:S02]  /*35fc0*/  SHF.R.U64 R12, R2, UR5, R3.reuse ;  /* 0x00000005020c7c19 */ /* 0x100fe40008001203 */
[----:B------:R-:W-:Y:S01]  /*35fd0*/  SHF.R.U32.HI R3, RZ, UR5, R3 ;  /* 0x00000005ff037c19 */ /* 0x000fe20008011603 */
[----:B------:R-:W-:-:S03]  /*35fe0*/  ULDC UR5, c[0x0][0x608] ;  /* 0x0001820000057ab9 */ /* 0x000fc60000000800 */
[--C-:B------:R-:W-:Y:S02]  /*35ff0*/  SHF.R.U64 R13, R12, UR5, R3.reuse ;  /* 0x000000050c0d7c19 */ /* 0x100fe40008001203 */
[----:B------:R-:W-:Y:S01]  /*36000*/  SHF.R.U32.HI R2, RZ, UR5, R3 ;  /* 0x00000005ff027c19 */ /* 0x000fe20008011603 */
[----:B------:R-:W-:-:S03]  /*36010*/  ULDC UR5, c[0x0][0x658] ;  /* 0x0001960000057ab9 */ /* 0x000fc60000000800 */
[--C-:B------:R-:W-:Y:S02]  /*36020*/  SHF.R.U64 R14, R13, UR5, R2.reuse ;  /* 0x000000050d0e7c19 */ /* 0x100fe40008001202 */
[----:B------:R-:W-:-:S03]  /*36030*/  SHF.R.U32.HI R3, RZ, UR5, R2 ;  /* 0x00000005ff037c19 */ /* 0x000fc60008011602 */
        /* <DEDUP_REMOVED lines=12> */
.L_x_59:
[----:B------:R-:W-:Y:S01]  /*36100*/  ULDC UR5, c[0x0][0x648] ;  /* 0x0001920000057ab9 */ /* 0x000fe20000000800 */
[----:B------:R-:W-:Y:S02]  /*36110*/  LOP3.LUT R13, R13, UR17, RZ, 0xc0, !PT ;  /* 0x000000110d0d7c12 */ /* 0x000fe4000f8ec0ff */
[----:B------:R-:W-:Y:S01]  /*36120*/  SHF.R.U64 R2, R2, UR5, R3 ;  /* 0x0000000502027c19 */ /* 0x000fe20008001203 */
[----:B------:R-:W-:Y:S01]  /*36130*/  ULDC UR5, c[0x0][0x638] ;  /* 0x00018e0000057ab9 */ /* 0x000fe20000000800 */
[----:B------:R-:W-:-:S03]  /*36140*/  LOP3.LUT R5, R12, UR4, RZ, 0xc0, !PT ;  /* 0x000000040c057c12 */ /* 0x000fc6000f8ec0ff */
[----:B------:R-:W-:Y:S02]  /*36150*/  IMAD.MOV R3, RZ, RZ, -R2 ;  /* 0x000000ffff037224 */ /* 0x000fe400078e0a02 */
[----:B------:R-:W-:Y:S02]  /*36160*/  IMAD R13, R2, UR18, R13 ;  /* 0x00000012020d7c24 */ /* 0x000fe4000f8e020d */
[----:B------:R-:W-:Y:S01]  /*36170*/  IMAD R14, R3, UR5, R14 ;  /* 0x00000005030e7c24 */ /* 0x000fe2000f8e020e */
[----:B------:R-:W-:Y:S01]  /*36180*/  ULDC UR5, c[0x0][0x610] ;  /* 0x0001840000057ab9 */ /* 0x000fe20000000800 */
[----:B------:R-:W-:Y:S02]  /*36190*/  IMAD.MOV.U32 R2, RZ, RZ, 0x1 ;  /* 0x00000001ff027424 */ /* 0x000fe400078e00ff */
[----:B------:R-:W-:Y:S01]  /*361a0*/  IMAD R8, R13, UR5, R8 ;  /* 0x000000050d087c24 */ /* 0x000fe2000f8e0208 */
[----:B------:R-:W-:Y:S02]  /*361b0*/  ULDC UR5, c[0x0][0x600] ;  /* 0x0001800000057ab9 */ /* 0x000fe40000000800 */
[----:B------:R-:W-:-:S05]  /*361c0*/  IMAD R5, R14, UR5, R5 ;  /* 0x000000050e057c24 */ /* 0x000fca000f8e0205 */
[----:B------:R-:W-:Y:S02]  /*361d0*/  SEL R4, R5, R8, !P2 ;  /* 0x0000000805047207 */ /* 0x000fe40005000000 */
[----:B------:R-:W-:-:S07]  /*361e0*/  SEL R5, R8, R5, !P2 ;  /* 0x0000000508057207 */ /* 0x000fce0005000000 */
.L_x_57:
[----:B------:R-:W-:Y:S05]  /*361f0*/  BSYNC B1 ;  /* 0x0000000000017941 */ /* 0x000fea0003800000 */
.L_x_56:
[----:B------:R-:W-:-:S13]  /*36200*/  LOP3.LUT P0, RZ, R2, 0xff, RZ, 0xc0, !PT ;  /* 0x000000ff02ff7812 */ /* 0x000fda000780c0ff */
[----:B------:R-:W-:Y:S05]  /*36210*/  @P0 BRA `(.L_x_60) ;  /* 0xfffffff400240947 */ /* 0x000fea000383ffff */
[----:B------:R-:W-:Y:S05]  /*36220*/  BSYNC B0 ;  /* 0x0000000000007941 */ /* 0x000fea0003800000 */
.L_x_49:
[----:B------:R-:W-:-:S03]  /*36230*/  UMOV UR5, 0xffffffff ;  /* 0xffffffff00057882 */ /* 0x000fc60000000000 */
[----:B------:R-:W-:Y:S05]  /*36240*/  BRA.DIV UR5, `(.L_x_61) ;  /* 0x00000006050c7947 */ /* 0x000fea000b800000 */
[----:B------:R-:W-:-:S13]  /*36250*/  ELECT P0, URZ, PT ;  /* 0x00000000003f782f */ /* 0x000fda0003800000 */
.L_x_74:
[----:B------:R-:W-:Y:S04]  /*36260*/  BSSY B0, `(.L_x_62) ;  /* 0x0000025000007945 */ /* 0x000fe80003800000 */
[----:B------:R-:W-:Y:S05]  /*36270*/  @!P0 BRA `(.L_x_63) ;  /* 0x00000000008c8947 */ /* 0x000fea0003800000 */
[----:B------:R-:W2:Y:S02]  /*36280*/  LDL R0, [R1+0x4cc] ;  /* 0x0004cc0001007983 */ /* 0x000ea40000100800 */
[----:B--2---:R-:W-:-:S13]  /*36290*/  R2UR UR5, R0 ;  /* 0x00000000000572ca */ /* 0x004fda00000e0000 */
[----:B------:R-:W-:-:S04]  /*362a0*/  ULOP3.LUT UR5, UR5, 0x2, URZ, 0xfc, !UPT ;  /* 0x0000000205057892 */ /* 0x000fc8000f8efc3f */
[----:B------:R-:W-:-:S06]  /*362b0*/  UISETP.NE.AND UP0, UPT, UR5, 0x3, UPT ;  /* 0x000000030500788c */ /* 0x000fcc000bf05270 */
[----:B------:R-:W-:-:S13]  /*362c0*/  PLOP3.LUT P0, PT, PT, PT, UP0, 0x80, 0x0 ;  /* 0x000000000000781c */ /* 0x000fda0003f0f008 */
[----:B------:R-:W-:Y:S05]  /*362d0*/  @!P0 BRA `(.L_x_64) ;  /* 0x0000000000048947 */ /* 0x000fea0003800000 */
[----:B------:R-:W-:Y:S01]  /*362e0*/  BPT.TRAP 0x1 ;  /* 0x000000040000795c */ /* 0x000fe20000300000 */
.L_x_64:
[----:B------:R-:W0:Y:S01]  /*362f0*/  S2R R3, SR_CgaCtaId ;  /* 0x0000000000037919 */ /* 0x000e220000008800 */
[----:B------:R-:W-:Y:S02]  /*36300*/  MOV R0, 0x400 ;  /* 0x0000040000007802 */ /* 0x000fe40000000f00 */
[----:B------:R-:W-:Y:S02]  /*36310*/  SHF.L.U32 R2, R6, 0x1f, RZ ;  /* 0x0000001f06027819 */ /* 0x000fe400000006ff */
[----:B0-----:R-:W-:-:S05]  /*36320*/  LEA R0, R3, R0, 0x18 ;  /* 0x0000000003007211 */ /* 0x001fca00078ec0ff */
[----:B------:R-:W-:-:S04]  /*36330*/  VIADD R0, R0, 0x18 ;  /* 0x0000001800007836 */ /* 0x000fc80000000000 */
[----:B------:R-:W-:-:S04]  /*36340*/  IMAD R3, R7, 0x8, R0 ;  /* 0x0000000807037824 */ /* 0x000fc800078e0200 */
[----:B------:R-:W0:Y:S02]  /*36350*/  SYNCS.PHASECHK.TRANS64.TRYWAIT P0, [R3+URZ], R2 ;  /* 0x00000002030075a7 */ /* 0x000e24000800017f */
[----:B0-----:R-:W-:Y:S05]  /*36360*/  @!P0 BRA `(.L_x_65) ;  /* 0x0000000000e48947 */ /* 0x001fea0003800000 */
.L_x_75:
[----:B------:R-:W-:-:S05]  /*36370*/  VIADD R7, R7, 0x1 ;  /* 0x0000000107077836 */ /* 0x000fca0000000000 */
[----:B------:R-:W-:-:S04]  /*36380*/  ISETP.NE.AND P0, PT, R7, 0x3, PT ;  /* 0x000000030700780c */ /* 0x000fc80003f05270 */
[----:B0-----:R-:W-:Y:S02]  /*36390*/  SEL R3, RZ, 0x1, P0 ;  /* 0x00000001ff037807 */ /* 0x001fe40000000000 */
[----:B------:R-:W-:Y:S02]  /*363a0*/  SEL R7, R7, RZ, P0 ;  /* 0x000000ff07077207 */ /* 0x000fe40000000000 */
[----:B------:R-:W-:-:S03]  /*363b0*/  LOP3.LUT R5, R6, R3, RZ, 0x3c, !PT ;  /* 0x0000000306057212 */ /* 0x000fc600078e3cff */
[----:B------:R-:W-:Y:S01]  /*363c0*/  IMAD R3, R7, 0x8, R0 ;  /* 0x0000000807037824 */ /* 0x000fe200078e0200 */
[----:B------:R-:W-:-:S04]  /*363d0*/  SHF.L.U32 R2, R5, 0x1f, RZ ;  /* 0x0000001f05027819 */ /* 0x000fc800000006ff */
[----:B------:R-:W0:Y:S02]  /*363e0*/  SYNCS.PHASECHK.TRANS64.TRYWAIT P0, [R3+URZ], R2 ;  /* 0x00000002030075a7 */ /* 0x000e24000800017f */
[----:B0-----:R-:W-:Y:S05]  /*363f0*/  @!P0 BRA `(.L_x_66) ;  /* 0x0000000000d48947 */ /* 0x001fea0003800000 */
.L_x_76:
[----:B0-----:R-:W-:-:S05]  /*36400*/  VIADD R2, R7, 0x1 ;  /* 0x0000000107027836 */ /* 0x001fca0000000000 */
[----:B------:R-:W-:-:S04]  /*36410*/  ISETP.NE.AND P0, PT, R2, 0x3, PT ;  /* 0x000000030200780c */ /* 0x000fc80003f05270 */
[----:B------:R-:W-:Y:S02]  /*36420*/  SEL R4, RZ, 0x1, P0 ;  /* 0x00000001ff047807 */ /* 0x000fe40000000000 */
[----:B------:R-:W-:Y:S02]  /*36430*/  SEL R3, R2, RZ, P0 ;  /* 0x000000ff02037207 */ /* 0x000fe40000000000 */
[----:B------:R-:W-:-:S03]  /*36440*/  LOP3.LUT R4, R5, R4, RZ, 0x3c, !PT ;  /* 0x0000000405047212 */ /* 0x000fc600078e3cff */
[----:B------:R-:W-:Y:S01]  /*36450*/  IMAD R3, R3, 0x8, R0 ;  /* 0x0000000803037824 */ /* 0x000fe200078e0200 */
[----:B------:R-:W-:-:S07]  /*36460*/  SHF.L.U32 R0, R4, 0x1f, RZ ;  /* 0x0000001f04007819 */ /* 0x000fce00000006ff */
.L_x_67:
[----:B0-----:R0:W1:Y:S02]  /*36470*/  SYNCS.PHASECHK.TRANS64.TRYWAIT P0, [R3+URZ], R0 ;  /* 0x00000000030075a7 */ /* 0x001064000800017f */
[----:B-1----:R-:W-:Y:S05]  /*36480*/  @!P0 NANOSLEEP.SYNCS 0x989680 ;  /* 0x009896800000895d */ /* 0x002fea0003900000 */
[----:B------:R-:W1:Y:S02]  /*36490*/  @!P0 SYNCS.PHASECHK.TRANS64 P0, [R3+URZ], R0 ;  /* 0x00000000030085a7 */ /* 0x000e64000800007f */
[----:B-1----:R-:W-:Y:S05]  /*364a0*/  @!P0 BRA `(.L_x_67) ;  /* 0xfffffffc00f08947 */ /* 0x002fea000383ffff */
.L_x_63:
[----:B------:R-:W-:Y:S05]  /*364b0*/  BSYNC B0 ;  /* 0x0000000000007941 */ /* 0x000fea0003800000 */
.L_x_62:
[----:B------:R-:W-:Y:S05]  /*364c0*/  EXIT ;  /* 0x000000000000794d */ /* 0x000fea0003800000 */
.L_x_21:
[----:B-1----:R-:W-:-:S04]  /*364d0*/  IMAD.U32 R11, RZ, RZ, UR6 ;  /* 0x00000006ff0b7e24 */ /* 0x002fc8000f8e00ff */
[----:B------:R1:W3:Y:S03]  /*364e0*/  SYNCS.PHASECHK.TRANS64.TRYWAIT P0, [R11+URZ], R10 ;  /* 0x0000000a0b0075a7 */ /* 0x0002e6000800017f */
[----:B---3--:R-:W-:Y:S05]  /*364f0*/  @!P0 NANOSLEEP.SYNCS 0x989680 ;  /* 0x009896800000895d */ /* 0x008fea0003900000 */
[----:B------:R-:W3:Y:S02]  /*36500*/  @!P0 SYNCS.PHASECHK.TRANS64 P0, [R11+URZ], R10 ;  /* 0x0000000a0b0085a7 */ /* 0x000ee4000800007f */
[----:B---3--:R-:W-:Y:S05]  /*36510*/  @!P0 BRA `(.L_x_21) ;  /* 0xfffffffc00ec8947 */ /* 0x008fea000383ffff */
[----:B------:R-:W-:Y:S05]  /*36520*/  BRA `(.L_x_20) ;  /* 0xfffffcc800ec7947 */ /* 0x000fea000383ffff */
.L_x_27:
[----:B-----5:R1:W-:Y:S02]  /*36530*/  STL [R1+0x4e8], R0 ;  /* 0x0004e80001007387 */ /* 0x0203e40000100800 */
[----:B-1----:R-:W-:-:S04]  /*36540*/  IMAD.U32 R0, RZ, RZ, UR7 ;  /* 0x00000007ff007e24 */ /* 0x002fc8000f8e00ff */
[----:B------:R1:W2:Y:S03]  /*36550*/  SYNCS.PHASECHK.TRANS64.TRYWAIT P0, [R0+URZ], R10 ;  /* 0x0000000a000075a7 */ /* 0x0002a6000800017f */
[----:B--2---:R-:W-:Y:S05]  /*36560*/  @!P0 NANOSLEEP.SYNCS 0x989680 ;  /* 0x009896800000895d */ /* 0x004fea0003900000 */
[----:B------:R1:W2:Y:S02]  /*36570*/  @!P0 SYNCS.PHASECHK.TRANS64 P0, [R0+URZ], R10 ;  /* 0x0000000a000085a7 */ /* 0x0002a4000800007f */
[----:B-1----:R1:W5:Y:S02]  /*36580*/  LDL.LU R0, [R1+0x4e8] ;  /* 0x0004e80001007983 */ /* 0x0023640000300800 */
[----:B-12---:R-:W-:Y:S05]  /*36590*/  @!P0 BRA `(.L_x_27) ;  /* 0xfffffffc00e48947 */ /* 0x006fea000383ffff */
[----:B------:R-:W-:Y:S05]  /*365a0*/  BRA `(.L_x_26) ;  /* 0xfffffd4c00c87947 */ /* 0x000fea000383ffff */
.L_x_50:
[----:B------:R-:W-:Y:S01]  /*365b0*/  BSSY B1, `(.L_x_68) ;  /* 0x0000006000017945 */ /* 0x000fe20003800000 */
[----:B------:R-:W-:-:S07]  /*365c0*/  IMAD.MOV.U32 R2, RZ, RZ, -0x1 ;  /* 0xffffffffff027424 */ /* 0x000fce00078e00ff */
[----:B------:R-:W-:Y:S05]  /*365d0*/  WARPSYNC.COLLECTIVE R2, `(.L_x_69) ;  /* 0x00000000020c7348 */ /* 0x000fea0003c00000 */
[----:B------:R-:W-:Y:S02]  /*365e0*/  ELECT P0, UR62, PT ;  /* 0x00000000003e782f */ /* 0x000fe40003800000 */
[----:B------:R-:W-:Y:S01]  /*365f0*/  MOV R2, UR62 ;  /* 0x0000003e00027c02 */ /* 0x000fe20008000f00 */
[----:B------:R-:W-:Y:S10]  /*36600*/  ENDCOLLECTIVE ;  /* 0x000000000000791b */ /* 0x000ff40003800000 */
.L_x_69:
[----:B------:R-:W-:Y:S05]  /*36610*/  BSYNC B1 ;  /* 0x0000000000017941 */ /* 0x000fea0003800000 */
.L_x_68:
[----:B------:R-:W-:Y:S05]  /*36620*/  BRA `(.L_x_70) ;  /* 0xfffffff0002c7947 */ /* 0x000fea000383ffff */
.L_x_53:
[----:B0-----:R0:W1:Y:S02]  /*36630*/  SYNCS.PHASECHK.TRANS64.TRYWAIT P0, [R12+URZ+0x18], R15 ;  /* 0x0000180f0c0075a7 */ /* 0x001064000800017f */
[----:B-1----:R-:W-:Y:S05]  /*36640*/  @!P0 NANOSLEEP.SYNCS 0x989680 ;  /* 0x009896800000895d */ /* 0x002fea0003900000 */
[----:B------:R-:W1:Y:S02]  /*36650*/  @!P0 SYNCS.PHASECHK.TRANS64 P0, [R12+URZ+0x18], R15 ;  /* 0x0000180f0c0085a7 */ /* 0x000e64000800007f */
[----:B-1----:R-:W-:Y:S05]  /*36660*/  @!P0 BRA `(.L_x_53) ;  /* 0xfffffffc00f08947 */ /* 0x002fea000383ffff */
[----:B------:R-:W-:Y:S05]  /*36670*/  BRA `(.L_x_71) ;  /* 0xfffffff000607947 */ /* 0x000fea000383ffff */
.L_x_61:
[----:B------:R-:W-:Y:S01]  /*36680*/  BSSY B0, `(.L_x_72) ;  /* 0x0000006000007945 */ /* 0x000fe20003800000 */
[----:B------:R-:W-:-:S07]  /*36690*/  IMAD.MOV.U32 R2, RZ, RZ, -0x1 ;  /* 0xffffffffff027424 */ /* 0x000fce00078e00ff */
[----:B------:R-:W-:Y:S05]  /*366a0*/  WARPSYNC.COLLECTIVE R2, `(.L_x_73) ;  /* 0x00000000020c7348 */ /* 0x000fea0003c00000 */
[----:B------:R-:W-:Y:S02]  /*366b0*/  ELECT P0, UR62, PT ;  /* 0x00000000003e782f */ /* 0x000fe40003800000 */
[----:B------:R-:W-:Y:S01]  /*366c0*/  MOV R2, UR62 ;  /* 0x0000003e00027c02 */ /* 0x000fe20008000f00 */
[----:B------:R-:W-:Y:S10]  /*366d0*/  ENDCOLLECTIVE ;  /* 0x000000000000791b */ /* 0x000ff40003800000 */
.L_x_73:
[----:B------:R-:W-:Y:S05]  /*366e0*/  BSYNC B0 ;  /* 0x0000000000007941 */ /* 0x000fea0003800000 */
.L_x_72:
[----:B------:R-:W-:Y:S05]  /*366f0*/  BRA `(.L_x_74) ;  /* 0xfffffff800d87947 */ /* 0x000fea000383ffff */
.L_x_65:
[----:B0-----:R0:W1:Y:S02]  /*36700*/  SYNCS.PHASECHK.TRANS64.TRYWAIT P0, [R3+URZ], R2 ;  /* 0x00000002030075a7 */ /* 0x001064000800017f */
[----:B-1----:R-:W-:Y:S05]  /*36710*/  @!P0 NANOSLEEP.SYNCS 0x989680 ;  /* 0x009896800000895d */ /* 0x002fea0003900000 */
[----:B------:R-:W1:Y:S02]  /*36720*/  @!P0 SYNCS.PHASECHK.TRANS64 P0, [R3+URZ], R2 ;  /* 0x00000002030085a7 */ /* 0x000e64000800007f */
[----:B-1----:R-:W-:Y:S05]  /*36730*/  @!P0 BRA `(.L_x_65) ;  /* 0xfffffffc00f08947 */ /* 0x002fea000383ffff */
[----:B------:R-:W-:Y:S05]  /*36740*/  BRA `(.L_x_75) ;  /* 0xfffffffc00087947 */ /* 0x000fea000383ffff */
.L_x_66:
[----:B0-----:R0:W1:Y:S02]  /*36750*/  SYNCS.PHASECHK.TRANS64.TRYWAIT P0, [R3+URZ], R2 ;  /* 0x00000002030075a7 */ /* 0x001064000800017f */
[----:B-1----:R-:W-:Y:S05]  /*36760*/  @!P0 NANOSLEEP.SYNCS 0x989680 ;  /* 0x009896800000895d */ /* 0x002fea0003900000 */
[----:B------:R-:W1:Y:S02]  /*36770*/  @!P0 SYNCS.PHASECHK.TRANS64 P0, [R3+URZ], R2 ;  /* 0x00000002030085a7 */ /* 0x000e64000800007f */
[----:B-1----:R-:W-:Y:S05]  /*36780*/  @!P0 BRA `(.L_x_66) ;  /* 0xfffffffc00f08947 */ /* 0x002fea000383ffff */
[----:B------:R-:W-:Y:S05]  /*36790*/  BRA `(.L_x_76) ;  /* 0xfffffffc00187947 */ /* 0x000fea000383ffff */
.L_x_77:
[----:B------:R-:W-:-:S00]  /*367a0*/  BRA `(.L_x_77) ;  /* 0xfffffffc00fc7947 */ /* 0x000fc0000383ffff */
[----:B------:R-:W-:-:S00]  /*367b0*/  NOP ;  /* 0x0000000000007918 */ /* 0x000fc00000000000 */
        /* <DEDUP_REMOVED lines=12> */
.L_x_78:


//--------------------- .nv.shared._ZN7cutlass13device_kernelINS_4gemm6kernel13GemmUniversalIN4cute5tupleIJiiiiEEENS1_10collective13CollectiveMmaINS1_37MainloopSm90TmaGmmaWarpSpecializedFP8ILi3ENS5_IJNS4_1CILi2EEENSA_ILi1EEESC_EEENS1_35KernelTmaWarpSpecializedCooperativeEEENS5_IJNSA_ILi384EEENSA_ILi176EEENSA_ILi128EEEEEENS_12float_e4m3_tENS5_IJlSC_lEEESK_SL_NS4_8TiledMMAINS4_8MMA_AtomIJNS4_4SM904GMMA30MMA_64x16x32_F32E4M3E4M3_SS_TNILNSP_7ScaleInE1ELSR_1EEEEEENS4_6LayoutISD_NS5_IJSC_NSA_ILi0EEESV_EEEEENS5_IJNS4_10UnderscoreESY_SY_EEEEENS4_13SM90_TMA_LOADENS4_14ComposedLayoutINS4_7SwizzleILi3ELi4ELi3EEENS4_18smem_ptr_flag_bitsILi8EEENSU_INS5_IJNSA_ILi8EEESI_EEENS5_IJSI_SC_EEEEEEEvNS4_8identityENS4_23SM90_TMA_LOAD_MULTICASTES1B_vS1C_EENS_8epilogue10collective6detail29Sm90TmaWarpSpecializedAdapterINS1G_15DefaultEpilogueISK_SL_SL_NS1F_6thread17LinearCombinationISK_Li1EffLNS1K_9ScaleType4KindE0ELNS_15FloatRoundStyleE2ESK_EENS1_15EpilogueDefaultEEEEEvvEEEEvNT_6ParamsE --------------------------
	.section	.nv.shared._ZN7cutlass13device_kernelINS_4gemm6kernel13GemmUniversalIN4cute5tupleIJiiiiEEENS1_10collective13CollectiveMmaINS1_37MainloopSm90TmaGmmaWarpSpecializedFP8ILi3ENS5_IJNS4_1CILi2EEENSA_ILi1EEESC_EEENS1_35KernelTmaWarpSpecializedCooperativeEEENS5_IJNSA_ILi384EEENSA_ILi176EEENSA_ILi128EEEEEENS_12float_e4m3_tENS5_IJlSC_lEEESK_SL_NS4_8TiledMMAINS4_8MMA_AtomIJNS4_4SM904GMMA30MMA_64x16x32_F32E4M3E4M3_SS_TNILNSP_7ScaleInE1ELSR_1EEEEEENS4_6LayoutISD_NS5_IJSC_NSA_ILi0EEESV_EEEEENS5_IJNS4_10UnderscoreESY_SY_EEEEENS4_13SM90_TMA_LOADENS4_14ComposedLayoutINS4_7SwizzleILi3ELi4ELi3EEENS4_18smem_ptr_flag_bitsILi8EEENSU_INS5_IJNSA_ILi8EEESI_EEENS5_IJSI_SC_EEEEEEEvNS4_8identityENS4_23SM90_TMA_LOAD_MULTICASTES1B_vS1C_EENS_8epilogue10collective6detail29Sm90TmaWarpSpecializedAdapterINS1G_15DefaultEpilogueISK_SL_SL_NS1F_6thread17LinearCombinationISK_Li1EffLNS1K_9ScaleType4KindE0ELNS_15FloatRoundStyleE2ESK_EENS1_15EpilogueDefaultEEEEEvvEEEEvNT_6ParamsE,"aw",@nobits
	.sectionflags	@""
	.align	16
	.zero		1024


//--------------------- .nv.shared.reserved.0     --------------------------
	.section	.nv.shared.reserved.0,"aw",@nobits
	.weak		__nv_reservedSMEM_offset_0_alias
	.size		__nv_reservedSMEM_offset_0_alias, 0, 0
	.other		__nv_reservedSMEM_offset_0_alias,@"STO_CUDA_RESERVED_SHARED STV_DEFAULT"
__nv_reservedSMEM_offset_0_alias:
	.zero		0


//--------------------- .nv.global                --------------------------
	.section	.nv.global,"aw",@nobits
.nv.global:
	.type		_ZN39_INTERNAL_0e999054_4_k_cu_ee9727c2_50104cute1_E,@object
	.size		_ZN39_INTERNAL_0e999054_4_k_cu_ee9727c2_50104cute1_E,(_ZN39_INTERNAL_0e999054_4_k_cu_ee9727c2_50104cuda3std3__45__cpo6cbeginE - _ZN39_INTERNAL_0e999054_4_k_cu_ee9727c2_50104cute1_E)
_ZN39_INTERNAL_0e999054_4_k_cu_ee9727c2_50104cute1_E:
	.zero		1
	.type		_ZN39_INTERNAL_0e999054_4_k_cu_ee9727c2_50104cuda3std3__45__cpo6cbeginE,@object
	.size		_ZN39_INTERNAL_0e999054_4_k_cu_ee9727c2_50104cuda3std3__45__cpo6cbeginE,(_ZN39_INTERNAL_0e999054_4_k_cu_ee9727c2_50104cuda3std3__48in_placeE - _ZN39_INTERNAL_0e999054_4_k_cu_ee9727c2_50104cuda3std3__45__cpo6cbeginE)
_ZN39_INTERNAL_0e999054_4_k_cu_ee9727c2_50104cuda3std3__45__cpo6cbeginE:
	.zero		1
	.type		_ZN39_INTERNAL_0e999054_4_k_cu_ee9727c2_50104cuda3std3__48in_placeE,@object
	.size		_ZN39_INTERNAL_0e999054_4_k_cu_ee9727c2_50104cuda3std3__48in_placeE,(_ZN39_INTERNAL_0e999054_4_k_cu_ee9727c2_50104cuda3std6ranges3__45__cpo9iter_moveE - _ZN39_INTERNAL_0e999054_4_k_cu_ee9727c2_50104cuda3std3__48in_placeE)
_ZN39_INTERNAL_0e999054_4_k_cu_ee9727c2_50104cuda3std3__48in_placeE:
	.zero		1
	.type		_ZN39_INTERNAL_0e999054_4_k_cu_ee9727c2_50104cuda3std6ranges3__45__cpo9iter_moveE,@object
	.size		_ZN39_INTERNAL_0e999054_4_k_cu_ee9727c2_50104cuda3std6ranges3__45__cpo9iter_moveE,(_ZN39_INTERNAL_0e999054_4_k_cu_ee9727c2_50104cuda3std3__45__cpo5beginE - _ZN39_INTERNAL_0e999054_4_k_cu_ee9727c2_50104cuda3std6ranges3__45__cpo9iter_moveE)
_ZN39_INTERNAL_0e999054_4_k_cu_ee9727c2_50104cuda3std6ranges3__45__cpo9iter_moveE:
	.zero		1
	.type		_ZN39_INTERNAL_0e999054_4_k_cu_ee9727c2_50104cuda3std3__45__cpo5beginE,@object
	.size		_ZN39_INTERNAL_0e999054_4_k_cu_ee9727c2_50104cuda3std3__45__cpo5beginE,(_ZN39_INTERNAL_0e999054_4_k_cu_ee9727c2_50104cuda3std3__441_GLOBAL__N__0e999054_4_k_cu_ee9727c2_50106ignoreE - _ZN39_INTERNAL_0e999054_4_k_cu_ee9727c2_50104cuda3std3__45__cpo5beginE)
_ZN39_INTERNAL_0e999054_4_k_cu_ee9727c2_50104cuda3std3__45__cpo5beginE:
	.zero		1
	.type		_ZN39_INTERNAL_0e999054_4_k_cu_ee9727c2_50104cuda3std3__441_GLOBAL__N__0e999054_4_k_cu_ee9727c2_50106ignoreE,@object
	.size		_ZN39_INTERNAL_0e999054_4_k_cu_ee9727c2_50104cuda3std3__441_GLOBAL__N__0e999054_4_k_cu_ee9727c2_50106ignoreE,(_ZN39_INTERNAL_0e999054_4_k_cu_ee9727c2_50104cute7productE - _ZN39_INTERNAL_0e999054_4_k_cu_ee9727c2_50104cuda3std3__441_GLOBAL__N__0e999054_4_k_cu_ee9727c2_50106ignoreE)
_ZN39_INTERNAL_0e999054_4_k_cu_ee9727c2_50104cuda3std3__441_GLOBAL__N__0e999054_4_k_cu_ee9727c2_50106ignoreE:
	.zero		1
	.type		_ZN39_INTERNAL_0e999054_4_k_cu_ee9727c2_50104cute7productE,@object
	.size		_ZN39_INTERNAL_0e999054_4_k_cu_ee9727c2_50104cute7productE,(_ZN39_INTERNAL_0e999054_4_k_cu_ee9727c2_50104cuda3std3__45__cpo3endE - _ZN39_INTERNAL_0e999054_4_k_cu_ee9727c2_50104cute7productE)
_ZN39_INTERNAL_0e999054_4_k_cu_ee9727c2_50104cute7productE:
	.zero		1
	.type		_ZN39_INTERNAL_0e999054_4_k_cu_ee9727c2_50104cuda3std3__45__cpo3endE,@object
	.size		_ZN39_INTERNAL_0e999054_4_k_cu_ee9727c2_50104cuda3std3__45__cpo3endE,(_ZN39_INTERNAL_0e999054_4_k_cu_ee9727c2_50104cuda3std3__419piecewise_constructE - _ZN39_INTERNAL_0e999054_4_k_cu_ee9727c2_50104cuda3std3__45__cpo3endE)
_ZN39_INTERNAL_0e999054_4_k_cu_ee9727c2_50104cuda3std3__45__cpo3endE:
	.zero		1
	.type		_ZN39_INTERNAL_0e999054_4_k_cu_ee9727c2_50104cuda3std3__419piecewise_constructE,@object
	.size		_ZN39_INTERNAL_0e999054_4_k_cu_ee9727c2_50104cuda3std3__419piecewise_constructE,(_ZN39_INTERNAL_0e999054_4_k_cu_ee9727c2_50104cuda3std3__45__cpo4cendE - _ZN39_INTERNAL_0e999054_4_k_cu_ee9727c2_50104cuda3std3__419piecewise_constructE)
_ZN39_INTERNAL_0e999054_4_k_cu_ee9727c2_50104cuda3std3__419piecewise_constructE:
	.zero		1
	.type		_ZN39_INTERNAL_0e999054_4_k_cu_ee9727c2_50104cuda3std3__45__cpo4cendE,@object
	.size		_ZN39_INTERNAL_0e999054_4_k_cu_ee9727c2_50104cuda3std3__45__cpo4cendE,(_ZN39_INTERNAL_0e999054_4_k_cu_ee9727c2_50104cuda3std6ranges3__45__cpo4swapE - _ZN39_INTERNAL_0e999054_4_k_cu_ee9727c2_50104cuda3std3__45__cpo4cendE)
_ZN39_INTERNAL_0e999054_4_k_cu_ee9727c2_50104cuda3std3__45__cpo4cendE:
	.zero		1
	.type		_ZN39_INTERNAL_0e999054_4_k_cu_ee9727c2_50104cuda3std6ranges3__45__cpo4swapE,@object
	.size		_ZN39_INTERNAL_0e999054_4_k_cu_ee9727c2_50104cuda3std6ranges3__45__cpo4swapE,(.L_7 - _ZN39_INTERNAL_0e999054_4_k_cu_ee9727c2_50104cuda3std6ranges3__45__cpo4swapE)
_ZN39_INTERNAL_0e999054_4_k_cu_ee9727c2_50104cuda3std6ranges3__45__cpo4swapE:
	.zero		1
.L_7:


//--------------------- .nv.constant0._ZN7cutlass13device_kernelINS_4gemm6kernel13GemmUniversalIN4cute5tupleIJiiiiEEENS1_10collective13CollectiveMmaINS1_37MainloopSm90TmaGmmaWarpSpecializedFP8ILi3ENS5_IJNS4_1CILi2EEENSA_ILi1EEESC_EEENS1_35KernelTmaWarpSpecializedCooperativeEEENS5_IJNSA_ILi384EEENSA_ILi176EEENSA_ILi128EEEEEENS_12float_e4m3_tENS5_IJlSC_lEEESK_SL_NS4_8TiledMMAINS4_8MMA_AtomIJNS4_4SM904GMMA30MMA_64x16x32_F32E4M3E4M3_SS_TNILNSP_7ScaleInE1ELSR_1EEEEEENS4_6LayoutISD_NS5_IJSC_NSA_ILi0EEESV_EEEEENS5_IJNS4_10UnderscoreESY_SY_EEEEENS4_13SM90_TMA_LOADENS4_14ComposedLayoutINS4_7SwizzleILi3ELi4ELi3EEENS4_18smem_ptr_flag_bitsILi8EEENSU_INS5_IJNSA_ILi8EEESI_EEENS5_IJSI_SC_EEEEEEEvNS4_8identityENS4_23SM90_TMA_LOAD_MULTICASTES1B_vS1C_EENS_8epilogue10collective6detail29Sm90TmaWarpSpecializedAdapterINS1G_15DefaultEpilogueISK_SL_SL_NS1F_6thread17LinearCombinationISK_Li1EffLNS1K_9ScaleType4KindE0ELNS_15FloatRoundStyleE2ESK_EENS1_15EpilogueDefaultEEEEEvvEEEEvNT_6ParamsE --------------------------
	.section	.nv.constant0._ZN7cutlass13device_kernelINS_4gemm6kernel13GemmUniversalIN4cute5tupleIJiiiiEEENS1_10collective13CollectiveMmaINS1_37MainloopSm90TmaGmmaWarpSpecializedFP8ILi3ENS5_IJNS4_1CILi2EEENSA_ILi1EEESC_EEENS1_35KernelTmaWarpSpecializedCooperativeEEENS5_IJNSA_ILi384EEENSA_ILi176EEENSA_ILi128EEEEEENS_12float_e4m3_tENS5_IJlSC_lEEESK_SL_NS4_8TiledMMAINS4_8MMA_AtomIJNS4_4SM904GMMA30MMA_64x16x32_F32E4M3E4M3_SS_TNILNSP_7ScaleInE1ELSR_1EEEEEENS4_6LayoutISD_NS5_IJSC_NSA_ILi0EEESV_EEEEENS5_IJNS4_10UnderscoreESY_SY_EEEEENS4_13SM90_TMA_LOADENS4_14ComposedLayoutINS4_7SwizzleILi3ELi4ELi3EEENS4_18smem_ptr_flag_bitsILi8EEENSU_INS5_IJNSA_ILi8EEESI_EEENS5_IJSI_SC_EEEEEEEvNS4_8identityENS4_23SM90_TMA_LOAD_MULTICASTES1B_vS1C_EENS_8epilogue10collective6detail29Sm90TmaWarpSpecializedAdapterINS1G_15DefaultEpilogueISK_SL_SL_NS1F_6thread17LinearCombinationISK_Li1EffLNS1K_9ScaleType4KindE0ELNS_15FloatRoundStyleE2ESK_EENS1_15EpilogueDefaultEEEEEvvEEEEvNT_6ParamsE,"a",@progbits
	.sectionflags	@""
	.align	4
.nv.constant0._ZN7cutlass13device_kernelINS_4gemm6kernel13GemmUniversalIN4cute5tupleIJiiiiEEENS1_10collective13CollectiveMmaINS1_37MainloopSm90TmaGmmaWarpSpecializedFP8ILi3ENS5_IJNS4_1CILi2EEENSA_ILi1EEESC_EEENS1_35KernelTmaWarpSpecializedCooperativeEEENS5_IJNSA_ILi384EEENSA_ILi176EEENSA_ILi128EEEEEENS_12float_e4m3_tENS5_IJlSC_lEEESK_SL_NS4_8TiledMMAINS4_8MMA_AtomIJNS4_4SM904GMMA30MMA_64x16x32_F32E4M3E4M3_SS_TNILNSP_7ScaleInE1ELSR_1EEEEEENS4_6LayoutISD_NS5_IJSC_NSA_ILi0EEESV_EEEEENS5_IJNS4_10UnderscoreESY_SY_EEEEENS4_13SM90_TMA_LOADENS4_14ComposedLayoutINS4_7SwizzleILi3ELi4ELi3EEENS4_18smem_ptr_flag_bitsILi8EEENSU_INS5_IJNSA_ILi8EEESI_EEENS5_IJSI_SC_EEEEEEEvNS4_8identityENS4_23SM90_TMA_LOAD_MULTICASTES1B_vS1C_EENS_8epilogue10collective6detail29Sm90TmaWarpSpecializedAdapterINS1G_15DefaultEpilogueISK_SL_SL_NS1F_6thread17LinearCombinationISK_Li1EffLNS1K_9ScaleType4KindE0ELNS_15FloatRoundStyleE2ESK_EENS1_15EpilogueDefaultEEEEEvvEEEEvNT_6ParamsE:
	.zero		1664


//--------------------- SYMBOLS --------------------------

	.type		.nv.reservedSmem.offset0,@object
	.size		.nv.reservedSmem.offset0,0x4
